//
// Generated by NVIDIA NVVM Compiler
//
// Compiler Build ID: CL-36424714
// Cuda compilation tools, release 13.0, V13.0.88
// Based on NVVM 20.0.0
//

.version 9.0
.target sm_100
.address_size 64

	// .globl	fused_batch_pir_kernel_v2_1
.const .align 4 .b8 CHACHA_CONSTANTS[16] = {101, 120, 112, 97, 110, 100, 32, 51, 50, 45, 98, 121, 116, 101, 32, 107};
// _ZZ13fused_v2_tmplILi1EEvPK5uint4PK9DpfKeyGpuPS0_S6_iiE5seeds has been demoted
// _ZZ13fused_v2_tmplILi2EEvPK5uint4PK9DpfKeyGpuPS0_S6_iiE5seeds has been demoted
// _ZZ13fused_v2_tmplILi4EEvPK5uint4PK9DpfKeyGpuPS0_S6_iiE5seeds has been demoted
// _ZZ13fused_v2_tmplILi8EEvPK5uint4PK9DpfKeyGpuPS0_S6_iiE5seeds has been demoted
// _ZZ13fused_v2_tmplILi16EEvPK5uint4PK9DpfKeyGpuPS0_S6_iiE5seeds has been demoted

.visible .entry fused_batch_pir_kernel_v2_1(
	.param .u64 .ptr .align 1 fused_batch_pir_kernel_v2_1_param_0,
	.param .u64 .ptr .align 1 fused_batch_pir_kernel_v2_1_param_1,
	.param .u64 .ptr .align 1 fused_batch_pir_kernel_v2_1_param_2,
	.param .u64 .ptr .align 1 fused_batch_pir_kernel_v2_1_param_3,
	.param .u32 fused_batch_pir_kernel_v2_1_param_4,
	.param .u32 fused_batch_pir_kernel_v2_1_param_5
)
{
	.reg .pred 	%p<186>;
	.reg .b16 	%rs<38>;
	.reg .b32 	%r<1333>;
	.reg .b64 	%rd<34>;
	// demoted variable
	.shared .align 4 .b8 _ZZ13fused_v2_tmplILi1EEvPK5uint4PK9DpfKeyGpuPS0_S6_iiE5seeds[60];
	ld.param.u64 	%rd6, [fused_batch_pir_kernel_v2_1_param_0];
	ld.param.u64 	%rd7, [fused_batch_pir_kernel_v2_1_param_1];
	ld.param.u32 	%r373, [fused_batch_pir_kernel_v2_1_param_4];
	cvta.to.global.u64 	%rd1, %rd7;
	mov.u32 	%r1, %tid.x;
	and.b32  	%r2, %r1, 31;
	mov.u32 	%r374, %ctaid.x;
	shl.b32 	%r3, %r374, 11;
	setp.gt.u32 	%p1, %r1, 2;
	@%p1 bra 	$L__BB0_11;
	mul.wide.u32 	%rd9, %r1, 488;
	add.s64 	%rd2, %rd1, %rd9;
	ld.global.v2.u8 	{%rs32, %rs2}, [%rd2+16];
	ld.global.u32 	%r1211, [%rd2];
	ld.global.u32 	%r1210, [%rd2+4];
	ld.global.u32 	%r1209, [%rd2+8];
	ld.global.u32 	%r1208, [%rd2+12];
	setp.lt.u16 	%p2, %rs2, 12;
	@%p2 bra 	$L__BB0_10;
	cvt.u32.u16 	%r376, %rs2;
	and.b32  	%r8, %r376, 255;
	add.s32 	%r9, %r8, -12;
	mov.b32 	%r1165, 0;
$L__BB0_3:
	mov.u32 	%r14, %r1165;
	mov.b32 	%r1170, 1797285236;
	mov.b32 	%r1169, 2036477234;
	mov.b32 	%r1168, 857760878;
	mov.b32 	%r1167, 1634760805;
	mov.b32 	%r1166, 0;
	mov.u32 	%r1171, %r1211;
	mov.u32 	%r1172, %r1210;
	mov.u32 	%r1173, %r1209;
	mov.u32 	%r1174, %r1208;
	mov.u32 	%r1175, %r1211;
	mov.u32 	%r1176, %r1210;
	mov.u32 	%r1177, %r1209;
	mov.u32 	%r1178, %r1208;
	mov.u32 	%r1179, %r1166;
	mov.u32 	%r1180, %r1166;
	mov.u32 	%r1181, %r1166;
	mov.u32 	%r1182, %r1166;
$L__BB0_4:
	add.s32 	%r382, %r1167, %r1171;
	xor.b32  	%r383, %r382, %r1179;
	shf.l.wrap.b32 	%r384, %r383, %r383, 16;
	add.s32 	%r385, %r384, %r1175;
	xor.b32  	%r386, %r385, %r1171;
	shf.l.wrap.b32 	%r387, %r386, %r386, 12;
	add.s32 	%r388, %r387, %r382;
	xor.b32  	%r389, %r388, %r384;
	shf.l.wrap.b32 	%r390, %r389, %r389, 8;
	add.s32 	%r391, %r390, %r385;
	xor.b32  	%r392, %r391, %r387;
	shf.l.wrap.b32 	%r393, %r392, %r392, 7;
	add.s32 	%r394, %r1168, %r1172;
	xor.b32  	%r395, %r394, %r1180;
	shf.l.wrap.b32 	%r396, %r395, %r395, 16;
	add.s32 	%r397, %r396, %r1176;
	xor.b32  	%r398, %r397, %r1172;
	shf.l.wrap.b32 	%r399, %r398, %r398, 12;
	add.s32 	%r400, %r399, %r394;
	xor.b32  	%r401, %r400, %r396;
	shf.l.wrap.b32 	%r402, %r401, %r401, 8;
	add.s32 	%r403, %r402, %r397;
	xor.b32  	%r404, %r403, %r399;
	shf.l.wrap.b32 	%r405, %r404, %r404, 7;
	add.s32 	%r406, %r1169, %r1173;
	xor.b32  	%r407, %r406, %r1181;
	shf.l.wrap.b32 	%r408, %r407, %r407, 16;
	add.s32 	%r409, %r408, %r1177;
	xor.b32  	%r410, %r409, %r1173;
	shf.l.wrap.b32 	%r411, %r410, %r410, 12;
	add.s32 	%r412, %r411, %r406;
	xor.b32  	%r413, %r412, %r408;
	shf.l.wrap.b32 	%r414, %r413, %r413, 8;
	add.s32 	%r415, %r414, %r409;
	xor.b32  	%r416, %r415, %r411;
	shf.l.wrap.b32 	%r417, %r416, %r416, 7;
	add.s32 	%r418, %r1170, %r1174;
	xor.b32  	%r419, %r418, %r1182;
	shf.l.wrap.b32 	%r420, %r419, %r419, 16;
	add.s32 	%r421, %r420, %r1178;
	xor.b32  	%r422, %r421, %r1174;
	shf.l.wrap.b32 	%r423, %r422, %r422, 12;
	add.s32 	%r424, %r423, %r418;
	xor.b32  	%r425, %r424, %r420;
	shf.l.wrap.b32 	%r426, %r425, %r425, 8;
	add.s32 	%r427, %r426, %r421;
	xor.b32  	%r428, %r427, %r423;
	shf.l.wrap.b32 	%r429, %r428, %r428, 7;
	add.s32 	%r430, %r405, %r388;
	xor.b32  	%r431, %r430, %r426;
	shf.l.wrap.b32 	%r432, %r431, %r431, 16;
	add.s32 	%r433, %r432, %r415;
	xor.b32  	%r434, %r433, %r405;
	shf.l.wrap.b32 	%r435, %r434, %r434, 12;
	add.s32 	%r1167, %r435, %r430;
	xor.b32  	%r436, %r1167, %r432;
	shf.l.wrap.b32 	%r1182, %r436, %r436, 8;
	add.s32 	%r1177, %r1182, %r433;
	xor.b32  	%r437, %r1177, %r435;
	shf.l.wrap.b32 	%r1172, %r437, %r437, 7;
	add.s32 	%r438, %r417, %r400;
	xor.b32  	%r439, %r438, %r390;
	shf.l.wrap.b32 	%r440, %r439, %r439, 16;
	add.s32 	%r441, %r440, %r427;
	xor.b32  	%r442, %r441, %r417;
	shf.l.wrap.b32 	%r443, %r442, %r442, 12;
	add.s32 	%r1168, %r443, %r438;
	xor.b32  	%r444, %r1168, %r440;
	shf.l.wrap.b32 	%r1179, %r444, %r444, 8;
	add.s32 	%r1178, %r1179, %r441;
	xor.b32  	%r445, %r1178, %r443;
	shf.l.wrap.b32 	%r1173, %r445, %r445, 7;
	add.s32 	%r446, %r429, %r412;
	xor.b32  	%r447, %r446, %r402;
	shf.l.wrap.b32 	%r448, %r447, %r447, 16;
	add.s32 	%r449, %r448, %r391;
	xor.b32  	%r450, %r449, %r429;
	shf.l.wrap.b32 	%r451, %r450, %r450, 12;
	add.s32 	%r1169, %r451, %r446;
	xor.b32  	%r452, %r1169, %r448;
	shf.l.wrap.b32 	%r1180, %r452, %r452, 8;
	add.s32 	%r1175, %r1180, %r449;
	xor.b32  	%r453, %r1175, %r451;
	shf.l.wrap.b32 	%r1174, %r453, %r453, 7;
	add.s32 	%r454, %r393, %r424;
	xor.b32  	%r455, %r454, %r414;
	shf.l.wrap.b32 	%r456, %r455, %r455, 16;
	add.s32 	%r457, %r456, %r403;
	xor.b32  	%r458, %r457, %r393;
	shf.l.wrap.b32 	%r459, %r458, %r458, 12;
	add.s32 	%r1170, %r459, %r454;
	xor.b32  	%r460, %r1170, %r456;
	shf.l.wrap.b32 	%r1181, %r460, %r460, 8;
	add.s32 	%r1176, %r1181, %r457;
	xor.b32  	%r461, %r1176, %r459;
	shf.l.wrap.b32 	%r1171, %r461, %r461, 7;
	add.s32 	%r1166, %r1166, 1;
	setp.ne.s32 	%p3, %r1166, 4;
	@%p3 bra 	$L__BB0_4;
	add.s32 	%r1203, %r1167, 1634760805;
	add.s32 	%r1202, %r1168, 857760878;
	add.s32 	%r1201, %r1169, 2036477234;
	add.s32 	%r1200, %r1170, 1797285236;
	add.s32 	%r1204, %r1171, %r1211;
	add.s32 	%r1205, %r1172, %r1210;
	add.s32 	%r1206, %r1173, %r1209;
	add.s32 	%r1207, %r1174, %r1208;
	mov.b32 	%r1196, 1;
	mov.b32 	%r1187, 1797285236;
	mov.b32 	%r1186, 2036477234;
	mov.b32 	%r1185, 857760878;
	mov.b32 	%r1184, 1634760805;
	mov.b32 	%r1183, 0;
	mov.u32 	%r1192, %r1211;
	mov.u32 	%r1193, %r1210;
	mov.u32 	%r1194, %r1209;
	mov.u32 	%r1195, %r1208;
	mov.u32 	%r1197, %r1183;
	mov.u32 	%r1198, %r1183;
	mov.u32 	%r1199, %r1183;
$L__BB0_6:
	add.s32 	%r468, %r1184, %r1211;
	xor.b32  	%r469, %r468, %r1196;
	shf.l.wrap.b32 	%r470, %r469, %r469, 16;
	add.s32 	%r471, %r470, %r1192;
	xor.b32  	%r472, %r471, %r1211;
	shf.l.wrap.b32 	%r473, %r472, %r472, 12;
	add.s32 	%r474, %r473, %r468;
	xor.b32  	%r475, %r474, %r470;
	shf.l.wrap.b32 	%r476, %r475, %r475, 8;
	add.s32 	%r477, %r476, %r471;
	xor.b32  	%r478, %r477, %r473;
	shf.l.wrap.b32 	%r479, %r478, %r478, 7;
	add.s32 	%r480, %r1185, %r1210;
	xor.b32  	%r481, %r480, %r1197;
	shf.l.wrap.b32 	%r482, %r481, %r481, 16;
	add.s32 	%r483, %r482, %r1193;
	xor.b32  	%r484, %r483, %r1210;
	shf.l.wrap.b32 	%r485, %r484, %r484, 12;
	add.s32 	%r486, %r485, %r480;
	xor.b32  	%r487, %r486, %r482;
	shf.l.wrap.b32 	%r488, %r487, %r487, 8;
	add.s32 	%r489, %r488, %r483;
	xor.b32  	%r490, %r489, %r485;
	shf.l.wrap.b32 	%r491, %r490, %r490, 7;
	add.s32 	%r492, %r1186, %r1209;
	xor.b32  	%r493, %r492, %r1198;
	shf.l.wrap.b32 	%r494, %r493, %r493, 16;
	add.s32 	%r495, %r494, %r1194;
	xor.b32  	%r496, %r495, %r1209;
	shf.l.wrap.b32 	%r497, %r496, %r496, 12;
	add.s32 	%r498, %r497, %r492;
	xor.b32  	%r499, %r498, %r494;
	shf.l.wrap.b32 	%r500, %r499, %r499, 8;
	add.s32 	%r501, %r500, %r495;
	xor.b32  	%r502, %r501, %r497;
	shf.l.wrap.b32 	%r503, %r502, %r502, 7;
	add.s32 	%r504, %r1187, %r1208;
	xor.b32  	%r505, %r504, %r1199;
	shf.l.wrap.b32 	%r506, %r505, %r505, 16;
	add.s32 	%r507, %r506, %r1195;
	xor.b32  	%r508, %r507, %r1208;
	shf.l.wrap.b32 	%r509, %r508, %r508, 12;
	add.s32 	%r510, %r509, %r504;
	xor.b32  	%r511, %r510, %r506;
	shf.l.wrap.b32 	%r512, %r511, %r511, 8;
	add.s32 	%r513, %r512, %r507;
	xor.b32  	%r514, %r513, %r509;
	shf.l.wrap.b32 	%r515, %r514, %r514, 7;
	add.s32 	%r516, %r491, %r474;
	xor.b32  	%r517, %r516, %r512;
	shf.l.wrap.b32 	%r518, %r517, %r517, 16;
	add.s32 	%r519, %r518, %r501;
	xor.b32  	%r520, %r519, %r491;
	shf.l.wrap.b32 	%r521, %r520, %r520, 12;
	add.s32 	%r1184, %r521, %r516;
	xor.b32  	%r522, %r1184, %r518;
	shf.l.wrap.b32 	%r1199, %r522, %r522, 8;
	add.s32 	%r1194, %r1199, %r519;
	xor.b32  	%r523, %r1194, %r521;
	shf.l.wrap.b32 	%r1210, %r523, %r523, 7;
	add.s32 	%r524, %r503, %r486;
	xor.b32  	%r525, %r524, %r476;
	shf.l.wrap.b32 	%r526, %r525, %r525, 16;
	add.s32 	%r527, %r526, %r513;
	xor.b32  	%r528, %r527, %r503;
	shf.l.wrap.b32 	%r529, %r528, %r528, 12;
	add.s32 	%r1185, %r529, %r524;
	xor.b32  	%r530, %r1185, %r526;
	shf.l.wrap.b32 	%r1196, %r530, %r530, 8;
	add.s32 	%r1195, %r1196, %r527;
	xor.b32  	%r531, %r1195, %r529;
	shf.l.wrap.b32 	%r1209, %r531, %r531, 7;
	add.s32 	%r532, %r515, %r498;
	xor.b32  	%r533, %r532, %r488;
	shf.l.wrap.b32 	%r534, %r533, %r533, 16;
	add.s32 	%r535, %r534, %r477;
	xor.b32  	%r536, %r535, %r515;
	shf.l.wrap.b32 	%r537, %r536, %r536, 12;
	add.s32 	%r1186, %r537, %r532;
	xor.b32  	%r538, %r1186, %r534;
	shf.l.wrap.b32 	%r1197, %r538, %r538, 8;
	add.s32 	%r1192, %r1197, %r535;
	xor.b32  	%r539, %r1192, %r537;
	shf.l.wrap.b32 	%r1208, %r539, %r539, 7;
	add.s32 	%r540, %r479, %r510;
	xor.b32  	%r541, %r540, %r500;
	shf.l.wrap.b32 	%r542, %r541, %r541, 16;
	add.s32 	%r543, %r542, %r489;
	xor.b32  	%r544, %r543, %r479;
	shf.l.wrap.b32 	%r545, %r544, %r544, 12;
	add.s32 	%r1187, %r545, %r540;
	xor.b32  	%r546, %r1187, %r542;
	shf.l.wrap.b32 	%r1198, %r546, %r546, 8;
	add.s32 	%r1193, %r1198, %r543;
	xor.b32  	%r547, %r1193, %r545;
	shf.l.wrap.b32 	%r1211, %r547, %r547, 7;
	add.s32 	%r1183, %r1183, 1;
	setp.ne.s32 	%p4, %r1183, 4;
	@%p4 bra 	$L__BB0_6;
	cvt.u16.u32 	%rs15, %r1184;
	not.b16 	%rs16, %rs15;
	cvt.u16.u32 	%rs17, %r1185;
	not.b32 	%r548, %r14;
	add.s32 	%r549, %r8, %r548;
	mov.b32 	%r550, 1;
	shl.b32 	%r551, %r550, %r549;
	and.b32  	%r91, %r551, %r3;
	setp.eq.s32 	%p5, %r91, 0;
	selp.b16 	%rs18, %rs16, %rs17, %p5;
	and.b16  	%rs4, %rs18, 1;
	and.b16  	%rs19, %rs32, 255;
	setp.ne.s16 	%p6, %rs19, 1;
	mov.u16 	%rs32, %rs4;
	@%p6 bra 	$L__BB0_9;
	setp.eq.s32 	%p7, %r91, 0;
	mul.wide.u32 	%rd10, %r14, 16;
	add.s64 	%rd11, %rd2, %rd10;
	ld.global.u32 	%r552, [%rd11+20];
	selp.b32 	%r553, %r1203, %r1204, %p7;
	xor.b32  	%r554, %r553, %r552;
	selp.b32 	%r555, %r1202, %r1205, %p7;
	selp.b32 	%r1203, %r554, %r1203, %p7;
	selp.b32 	%r1204, %r1204, %r554, %p7;
	ld.global.u32 	%r556, [%rd11+24];
	xor.b32  	%r557, %r555, %r556;
	selp.b32 	%r558, %r1201, %r1206, %p7;
	selp.b32 	%r1202, %r557, %r1202, %p7;
	selp.b32 	%r1205, %r1205, %r557, %p7;
	ld.global.u32 	%r559, [%rd11+28];
	xor.b32  	%r560, %r558, %r559;
	selp.b32 	%r561, %r1200, %r1207, %p7;
	selp.b32 	%r1201, %r560, %r1201, %p7;
	selp.b32 	%r1206, %r1206, %r560, %p7;
	ld.global.u32 	%r562, [%rd11+32];
	xor.b32  	%r563, %r561, %r562;
	selp.b32 	%r564, 420, 445, %p7;
	selp.b32 	%r1200, %r563, %r1200, %p7;
	selp.b32 	%r1207, %r1207, %r563, %p7;
	add.s32 	%r565, %r564, %r14;
	cvt.u64.u32 	%rd12, %r565;
	add.s64 	%rd13, %rd2, %rd12;
	ld.global.u8 	%rs20, [%rd13];
	xor.b16  	%rs32, %rs20, %rs4;
$L__BB0_9:
	setp.eq.s32 	%p8, %r91, 0;
	selp.b32 	%r1211, %r1203, %r1204, %p8;
	selp.b32 	%r1210, %r1202, %r1205, %p8;
	selp.b32 	%r1209, %r1201, %r1206, %p8;
	selp.b32 	%r1208, %r1200, %r1207, %p8;
	add.s32 	%r1165, %r14, 1;
	setp.ne.s32 	%p9, %r14, %r9;
	@%p9 bra 	$L__BB0_3;
$L__BB0_10:
	mov.u32 	%r566, _ZZ13fused_v2_tmplILi1EEvPK5uint4PK9DpfKeyGpuPS0_S6_iiE5seeds;
	mad.lo.s32 	%r567, %r1, 20, %r566;
	st.shared.u32 	[%r567], %r1211;
	st.shared.u32 	[%r567+4], %r1210;
	st.shared.u32 	[%r567+8], %r1209;
	st.shared.u32 	[%r567+12], %r1208;
	st.shared.u8 	[%r567+16], %rs32;
$L__BB0_11:
	bar.sync 	0;
	shl.b32 	%r569, %r1, 3;
	and.b32  	%r570, %r569, 7936;
	add.s32 	%r117, %r570, %r3;
	add.s32 	%r571, %r117, 256;
	add.s32 	%r572, %r3, 2048;
	min.s32 	%r573, %r571, %r572;
	min.s32 	%r118, %r573, %r373;
	cvta.to.global.u64 	%rd3, %rd6;
	mov.b32 	%r1212, 0;
	mul.wide.u32 	%rd27, %r2, 16;
$L__BB0_12:
	setp.ge.s32 	%p10, %r117, %r118;
	mov.b32 	%r1301, 0;
	mov.u32 	%r1302, %r1301;
	mov.u32 	%r1303, %r1301;
	mov.u32 	%r1304, %r1301;
	mov.u32 	%r1305, %r1301;
	mov.u32 	%r1306, %r1301;
	mov.u32 	%r1307, %r1301;
	mov.u32 	%r1308, %r1301;
	mov.u32 	%r1309, %r1301;
	mov.u32 	%r1310, %r1301;
	mov.u32 	%r1311, %r1301;
	mov.u32 	%r1312, %r1301;
	mov.u32 	%r1313, %r1301;
	mov.u32 	%r1314, %r1301;
	mov.u32 	%r1315, %r1301;
	mov.u32 	%r1316, %r1301;
	mov.u32 	%r1317, %r1301;
	mov.u32 	%r1318, %r1301;
	mov.u32 	%r1319, %r1301;
	mov.u32 	%r1320, %r1301;
	mov.u32 	%r1321, %r1301;
	mov.u32 	%r1322, %r1301;
	mov.u32 	%r1323, %r1301;
	mov.u32 	%r1324, %r1301;
	mov.u32 	%r1325, %r1301;
	mov.u32 	%r1326, %r1301;
	mov.u32 	%r1327, %r1301;
	mov.u32 	%r1328, %r1301;
	mov.u32 	%r1329, %r1301;
	mov.u32 	%r1330, %r1301;
	mov.u32 	%r1331, %r1301;
	mov.u32 	%r1332, %r1301;
	@%p10 bra 	$L__BB0_32;
	ld.param.u64 	%rd32, [fused_batch_pir_kernel_v2_1_param_1];
	cvta.to.global.u64 	%rd14, %rd32;
	mul.wide.u32 	%rd15, %r1212, 488;
	add.s64 	%rd16, %rd14, %rd15;
	add.s64 	%rd4, %rd16, 17;
	ld.global.u8 	%rs21, [%rd16+17];
	max.u16 	%rs8, %rs21, 11;
	cvt.u32.u16 	%r576, %rs8;
	add.s32 	%r120, %r576, -11;
	mov.u32 	%r577, _ZZ13fused_v2_tmplILi1EEvPK5uint4PK9DpfKeyGpuPS0_S6_iiE5seeds;
	mad.lo.s32 	%r578, %r1212, 20, %r577;
	ld.shared.u8 	%rs9, [%r578+16];
	cvt.u32.u16 	%r121, %rs21;
	sub.s32 	%r122, %r121, %r120;
	add.s64 	%rd5, %rd16, 20;
	ld.shared.u32 	%r123, [%r578];
	ld.shared.u32 	%r124, [%r578+4];
	ld.shared.u32 	%r125, [%r578+8];
	ld.shared.u32 	%r126, [%r578+12];
	mov.b32 	%r1301, 0;
	cvt.u64.u16 	%rd18, %rs8;
	mov.u32 	%r1245, %r117;
$L__BB0_14:
	setp.lt.s32 	%p11, %r122, 1;
	mov.u32 	%r1250, %r123;
	mov.u32 	%r1251, %r124;
	mov.u32 	%r1252, %r125;
	mov.u32 	%r1253, %r126;
	mov.u16 	%rs35, %rs9;
	@%p11 bra 	$L__BB0_23;
	mov.b32 	%r1254, 0;
	mov.u32 	%r1250, %r123;
	mov.u32 	%r1251, %r124;
	mov.u32 	%r1252, %r125;
	mov.u32 	%r1253, %r126;
	mov.u16 	%rs35, %rs9;
$L__BB0_16:
	mov.b32 	%r1271, 1797285236;
	mov.b32 	%r1270, 2036477234;
	mov.b32 	%r1269, 857760878;
	mov.b32 	%r1268, 1634760805;
	mov.b32 	%r1255, 0;
	mov.u32 	%r1256, %r1255;
	mov.u32 	%r1257, %r1255;
	mov.u32 	%r1258, %r1255;
	mov.u32 	%r1259, %r1255;
	mov.u32 	%r1260, %r1253;
	mov.u32 	%r1261, %r1252;
	mov.u32 	%r1262, %r1251;
	mov.u32 	%r1263, %r1250;
	mov.u32 	%r1264, %r1253;
	mov.u32 	%r1265, %r1252;
	mov.u32 	%r1266, %r1251;
	mov.u32 	%r1267, %r1250;
$L__BB0_17:
	add.s32 	%r585, %r1267, %r1268;
	xor.b32  	%r586, %r1259, %r585;
	shf.l.wrap.b32 	%r587, %r586, %r586, 16;
	add.s32 	%r588, %r587, %r1263;
	xor.b32  	%r589, %r588, %r1267;
	shf.l.wrap.b32 	%r590, %r589, %r589, 12;
	add.s32 	%r591, %r590, %r585;
	xor.b32  	%r592, %r591, %r587;
	shf.l.wrap.b32 	%r593, %r592, %r592, 8;
	add.s32 	%r594, %r593, %r588;
	xor.b32  	%r595, %r594, %r590;
	shf.l.wrap.b32 	%r596, %r595, %r595, 7;
	add.s32 	%r597, %r1266, %r1269;
	xor.b32  	%r598, %r1258, %r597;
	shf.l.wrap.b32 	%r599, %r598, %r598, 16;
	add.s32 	%r600, %r599, %r1262;
	xor.b32  	%r601, %r600, %r1266;
	shf.l.wrap.b32 	%r602, %r601, %r601, 12;
	add.s32 	%r603, %r602, %r597;
	xor.b32  	%r604, %r603, %r599;
	shf.l.wrap.b32 	%r605, %r604, %r604, 8;
	add.s32 	%r606, %r605, %r600;
	xor.b32  	%r607, %r606, %r602;
	shf.l.wrap.b32 	%r608, %r607, %r607, 7;
	add.s32 	%r609, %r1265, %r1270;
	xor.b32  	%r610, %r1257, %r609;
	shf.l.wrap.b32 	%r611, %r610, %r610, 16;
	add.s32 	%r612, %r611, %r1261;
	xor.b32  	%r613, %r612, %r1265;
	shf.l.wrap.b32 	%r614, %r613, %r613, 12;
	add.s32 	%r615, %r614, %r609;
	xor.b32  	%r616, %r615, %r611;
	shf.l.wrap.b32 	%r617, %r616, %r616, 8;
	add.s32 	%r618, %r617, %r612;
	xor.b32  	%r619, %r618, %r614;
	shf.l.wrap.b32 	%r620, %r619, %r619, 7;
	add.s32 	%r621, %r1264, %r1271;
	xor.b32  	%r622, %r1256, %r621;
	shf.l.wrap.b32 	%r623, %r622, %r622, 16;
	add.s32 	%r624, %r623, %r1260;
	xor.b32  	%r625, %r624, %r1264;
	shf.l.wrap.b32 	%r626, %r625, %r625, 12;
	add.s32 	%r627, %r626, %r621;
	xor.b32  	%r628, %r627, %r623;
	shf.l.wrap.b32 	%r629, %r628, %r628, 8;
	add.s32 	%r630, %r629, %r624;
	xor.b32  	%r631, %r630, %r626;
	shf.l.wrap.b32 	%r632, %r631, %r631, 7;
	add.s32 	%r633, %r608, %r591;
	xor.b32  	%r634, %r633, %r629;
	shf.l.wrap.b32 	%r635, %r634, %r634, 16;
	add.s32 	%r636, %r635, %r618;
	xor.b32  	%r637, %r636, %r608;
	shf.l.wrap.b32 	%r638, %r637, %r637, 12;
	add.s32 	%r1268, %r638, %r633;
	xor.b32  	%r639, %r1268, %r635;
	shf.l.wrap.b32 	%r1256, %r639, %r639, 8;
	add.s32 	%r1261, %r1256, %r636;
	xor.b32  	%r640, %r1261, %r638;
	shf.l.wrap.b32 	%r1266, %r640, %r640, 7;
	add.s32 	%r641, %r620, %r603;
	xor.b32  	%r642, %r641, %r593;
	shf.l.wrap.b32 	%r643, %r642, %r642, 16;
	add.s32 	%r644, %r643, %r630;
	xor.b32  	%r645, %r644, %r620;
	shf.l.wrap.b32 	%r646, %r645, %r645, 12;
	add.s32 	%r1269, %r646, %r641;
	xor.b32  	%r647, %r1269, %r643;
	shf.l.wrap.b32 	%r1259, %r647, %r647, 8;
	add.s32 	%r1260, %r1259, %r644;
	xor.b32  	%r648, %r1260, %r646;
	shf.l.wrap.b32 	%r1265, %r648, %r648, 7;
	add.s32 	%r649, %r632, %r615;
	xor.b32  	%r650, %r649, %r605;
	shf.l.wrap.b32 	%r651, %r650, %r650, 16;
	add.s32 	%r652, %r651, %r594;
	xor.b32  	%r653, %r652, %r632;
	shf.l.wrap.b32 	%r654, %r653, %r653, 12;
	add.s32 	%r1270, %r654, %r649;
	xor.b32  	%r655, %r1270, %r651;
	shf.l.wrap.b32 	%r1258, %r655, %r655, 8;
	add.s32 	%r1263, %r1258, %r652;
	xor.b32  	%r656, %r1263, %r654;
	shf.l.wrap.b32 	%r1264, %r656, %r656, 7;
	add.s32 	%r657, %r596, %r627;
	xor.b32  	%r658, %r657, %r617;
	shf.l.wrap.b32 	%r659, %r658, %r658, 16;
	add.s32 	%r660, %r659, %r606;
	xor.b32  	%r661, %r660, %r596;
	shf.l.wrap.b32 	%r662, %r661, %r661, 12;
	add.s32 	%r1271, %r662, %r657;
	xor.b32  	%r663, %r1271, %r659;
	shf.l.wrap.b32 	%r1257, %r663, %r663, 8;
	add.s32 	%r1262, %r1257, %r660;
	xor.b32  	%r664, %r1262, %r662;
	shf.l.wrap.b32 	%r1267, %r664, %r664, 7;
	add.s32 	%r1255, %r1255, 1;
	setp.ne.s32 	%p12, %r1255, 4;
	@%p12 bra 	$L__BB0_17;
	add.s32 	%r1293, %r1268, 1634760805;
	add.s32 	%r1294, %r1269, 857760878;
	add.s32 	%r1295, %r1270, 2036477234;
	add.s32 	%r1296, %r1271, 1797285236;
	add.s32 	%r1289, %r1267, %r1250;
	add.s32 	%r1290, %r1266, %r1251;
	add.s32 	%r1291, %r1265, %r1252;
	add.s32 	%r1292, %r1264, %r1253;
	mov.b32 	%r1285, 1;
	mov.b32 	%r1276, 1797285236;
	mov.b32 	%r1275, 2036477234;
	mov.b32 	%r1274, 857760878;
	mov.b32 	%r1273, 1634760805;
	mov.b32 	%r1272, 0;
	mov.u32 	%r1281, %r1250;
	mov.u32 	%r1282, %r1251;
	mov.u32 	%r1283, %r1252;
	mov.u32 	%r1284, %r1253;
	mov.u32 	%r1286, %r1272;
	mov.u32 	%r1287, %r1272;
	mov.u32 	%r1288, %r1272;
$L__BB0_19:
	add.s32 	%r671, %r1273, %r1250;
	xor.b32  	%r672, %r671, %r1285;
	shf.l.wrap.b32 	%r673, %r672, %r672, 16;
	add.s32 	%r674, %r673, %r1281;
	xor.b32  	%r675, %r674, %r1250;
	shf.l.wrap.b32 	%r676, %r675, %r675, 12;
	add.s32 	%r677, %r676, %r671;
	xor.b32  	%r678, %r677, %r673;
	shf.l.wrap.b32 	%r679, %r678, %r678, 8;
	add.s32 	%r680, %r679, %r674;
	xor.b32  	%r681, %r680, %r676;
	shf.l.wrap.b32 	%r682, %r681, %r681, 7;
	add.s32 	%r683, %r1274, %r1251;
	xor.b32  	%r684, %r683, %r1286;
	shf.l.wrap.b32 	%r685, %r684, %r684, 16;
	add.s32 	%r686, %r685, %r1282;
	xor.b32  	%r687, %r686, %r1251;
	shf.l.wrap.b32 	%r688, %r687, %r687, 12;
	add.s32 	%r689, %r688, %r683;
	xor.b32  	%r690, %r689, %r685;
	shf.l.wrap.b32 	%r691, %r690, %r690, 8;
	add.s32 	%r692, %r691, %r686;
	xor.b32  	%r693, %r692, %r688;
	shf.l.wrap.b32 	%r694, %r693, %r693, 7;
	add.s32 	%r695, %r1275, %r1252;
	xor.b32  	%r696, %r695, %r1287;
	shf.l.wrap.b32 	%r697, %r696, %r696, 16;
	add.s32 	%r698, %r697, %r1283;
	xor.b32  	%r699, %r698, %r1252;
	shf.l.wrap.b32 	%r700, %r699, %r699, 12;
	add.s32 	%r701, %r700, %r695;
	xor.b32  	%r702, %r701, %r697;
	shf.l.wrap.b32 	%r703, %r702, %r702, 8;
	add.s32 	%r704, %r703, %r698;
	xor.b32  	%r705, %r704, %r700;
	shf.l.wrap.b32 	%r706, %r705, %r705, 7;
	add.s32 	%r707, %r1276, %r1253;
	xor.b32  	%r708, %r707, %r1288;
	shf.l.wrap.b32 	%r709, %r708, %r708, 16;
	add.s32 	%r710, %r709, %r1284;
	xor.b32  	%r711, %r710, %r1253;
	shf.l.wrap.b32 	%r712, %r711, %r711, 12;
	add.s32 	%r713, %r712, %r707;
	xor.b32  	%r714, %r713, %r709;
	shf.l.wrap.b32 	%r715, %r714, %r714, 8;
	add.s32 	%r716, %r715, %r710;
	xor.b32  	%r717, %r716, %r712;
	shf.l.wrap.b32 	%r718, %r717, %r717, 7;
	add.s32 	%r719, %r694, %r677;
	xor.b32  	%r720, %r719, %r715;
	shf.l.wrap.b32 	%r721, %r720, %r720, 16;
	add.s32 	%r722, %r721, %r704;
	xor.b32  	%r723, %r722, %r694;
	shf.l.wrap.b32 	%r724, %r723, %r723, 12;
	add.s32 	%r1273, %r724, %r719;
	xor.b32  	%r725, %r1273, %r721;
	shf.l.wrap.b32 	%r1288, %r725, %r725, 8;
	add.s32 	%r1283, %r1288, %r722;
	xor.b32  	%r726, %r1283, %r724;
	shf.l.wrap.b32 	%r1251, %r726, %r726, 7;
	add.s32 	%r727, %r706, %r689;
	xor.b32  	%r728, %r727, %r679;
	shf.l.wrap.b32 	%r729, %r728, %r728, 16;
	add.s32 	%r730, %r729, %r716;
	xor.b32  	%r731, %r730, %r706;
	shf.l.wrap.b32 	%r732, %r731, %r731, 12;
	add.s32 	%r1274, %r732, %r727;
	xor.b32  	%r733, %r1274, %r729;
	shf.l.wrap.b32 	%r1285, %r733, %r733, 8;
	add.s32 	%r1284, %r1285, %r730;
	xor.b32  	%r734, %r1284, %r732;
	shf.l.wrap.b32 	%r1252, %r734, %r734, 7;
	add.s32 	%r735, %r718, %r701;
	xor.b32  	%r736, %r735, %r691;
	shf.l.wrap.b32 	%r737, %r736, %r736, 16;
	add.s32 	%r738, %r737, %r680;
	xor.b32  	%r739, %r738, %r718;
	shf.l.wrap.b32 	%r740, %r739, %r739, 12;
	add.s32 	%r1275, %r740, %r735;
	xor.b32  	%r741, %r1275, %r737;
	shf.l.wrap.b32 	%r1286, %r741, %r741, 8;
	add.s32 	%r1281, %r1286, %r738;
	xor.b32  	%r742, %r1281, %r740;
	shf.l.wrap.b32 	%r1253, %r742, %r742, 7;
	add.s32 	%r743, %r682, %r713;
	xor.b32  	%r744, %r743, %r703;
	shf.l.wrap.b32 	%r745, %r744, %r744, 16;
	add.s32 	%r746, %r745, %r692;
	xor.b32  	%r747, %r746, %r682;
	shf.l.wrap.b32 	%r748, %r747, %r747, 12;
	add.s32 	%r1276, %r748, %r743;
	xor.b32  	%r749, %r1276, %r745;
	shf.l.wrap.b32 	%r1287, %r749, %r749, 8;
	add.s32 	%r1282, %r1287, %r746;
	xor.b32  	%r750, %r1282, %r748;
	shf.l.wrap.b32 	%r1250, %r750, %r750, 7;
	add.s32 	%r1272, %r1272, 1;
	setp.ne.s32 	%p13, %r1272, 4;
	@%p13 bra 	$L__BB0_19;
	cvt.u16.u32 	%rs22, %r1273;
	not.b16 	%rs23, %rs22;
	cvt.u16.u32 	%rs24, %r1274;
	add.s32 	%r751, %r1254, %r120;
	not.b32 	%r752, %r751;
	add.s32 	%r753, %r752, %r121;
	mov.b32 	%r754, 1;
	shl.b32 	%r755, %r754, %r753;
	and.b32  	%r245, %r755, %r1245;
	setp.eq.s32 	%p14, %r245, 0;
	selp.b16 	%rs25, %rs23, %rs24, %p14;
	and.b16  	%rs12, %rs25, 1;
	and.b16  	%rs26, %rs35, 255;
	setp.ne.s16 	%p15, %rs26, 1;
	mov.u16 	%rs35, %rs12;
	@%p15 bra 	$L__BB0_22;
	cvt.u64.u32 	%rd17, %r1254;
	add.s64 	%rd19, %rd17, %rd18;
	shl.b64 	%rd20, %rd19, 4;
	add.s64 	%rd21, %rd5, %rd20;
	ld.global.u32 	%r756, [%rd21+-176];
	selp.b32 	%r757, %r1293, %r1289, %p14;
	xor.b32  	%r758, %r757, %r756;
	selp.b32 	%r759, %r1294, %r1290, %p14;
	selp.b32 	%r1289, %r1289, %r758, %p14;
	selp.b32 	%r1293, %r758, %r1293, %p14;
	ld.global.u32 	%r760, [%rd21+-172];
	xor.b32  	%r761, %r759, %r760;
	selp.b32 	%r762, %r1295, %r1291, %p14;
	selp.b32 	%r1290, %r1290, %r761, %p14;
	selp.b32 	%r1294, %r761, %r1294, %p14;
	ld.global.u32 	%r763, [%rd21+-168];
	xor.b32  	%r764, %r762, %r763;
	selp.b32 	%r765, %r1296, %r1292, %p14;
	selp.b32 	%r1291, %r1291, %r764, %p14;
	selp.b32 	%r1295, %r764, %r1295, %p14;
	ld.global.u32 	%r766, [%rd21+-164];
	xor.b32  	%r767, %r765, %r766;
	selp.b64 	%rd22, 420, 445, %p14;
	selp.b32 	%r1292, %r1292, %r767, %p14;
	selp.b32 	%r1296, %r767, %r1296, %p14;
	add.s64 	%rd23, %rd22, %rd19;
	add.s64 	%rd24, %rd23, %rd4;
	ld.global.u8 	%rs27, [%rd24+-28];
	xor.b16  	%rs35, %rs27, %rs12;
$L__BB0_22:
	selp.b32 	%r1250, %r1293, %r1289, %p14;
	selp.b32 	%r1251, %r1294, %r1290, %p14;
	selp.b32 	%r1252, %r1295, %r1291, %p14;
	selp.b32 	%r1253, %r1296, %r1292, %p14;
	add.s32 	%r1254, %r1254, 1;
	setp.eq.s32 	%p18, %r1254, %r122;
	@%p18 bra 	$L__BB0_23;
	bra.uni 	$L__BB0_16;
$L__BB0_23:
	and.b16  	%rs28, %rs35, 255;
	setp.eq.s16 	%p19, %rs28, 1;
	@%p19 bra 	$L__BB0_24;
	bra.uni 	$L__BB0_25;
$L__BB0_24:
	ld.global.u32 	%r768, [%rd4+455];
	xor.b32  	%r1250, %r1250, %r768;
$L__BB0_25:
	setp.ne.s16 	%p20, %rs28, 1;
	@%p20 bra 	$L__BB0_27;
	ld.global.u32 	%r769, [%rd4+459];
	xor.b32  	%r1251, %r1251, %r769;
$L__BB0_27:
	setp.ne.s16 	%p21, %rs28, 1;
	@%p21 bra 	$L__BB0_29;
	ld.global.u32 	%r770, [%rd4+463];
	xor.b32  	%r1252, %r1252, %r770;
$L__BB0_29:
	setp.ne.s16 	%p22, %rs28, 1;
	@%p22 bra 	$L__BB0_31;
	ld.global.u32 	%r771, [%rd4+467];
	xor.b32  	%r1253, %r1253, %r771;
$L__BB0_31:
	mul.wide.s32 	%rd25, %r1245, 4096;
	add.s64 	%rd26, %rd3, %rd25;
	add.s64 	%rd28, %rd26, %rd27;
	ld.global.v4.u32 	{%r772, %r773, %r774, %r775}, [%rd28];
	and.b32  	%r776, %r772, %r1250;
	xor.b32  	%r1332, %r1332, %r776;
	and.b32  	%r777, %r773, %r1251;
	xor.b32  	%r1331, %r1331, %r777;
	and.b32  	%r778, %r774, %r1252;
	xor.b32  	%r1330, %r1330, %r778;
	and.b32  	%r779, %r775, %r1253;
	xor.b32  	%r1329, %r1329, %r779;
	ld.global.v4.u32 	{%r780, %r781, %r782, %r783}, [%rd28+512];
	and.b32  	%r784, %r780, %r1250;
	xor.b32  	%r1328, %r1328, %r784;
	and.b32  	%r785, %r781, %r1251;
	xor.b32  	%r1327, %r1327, %r785;
	and.b32  	%r786, %r782, %r1252;
	xor.b32  	%r1326, %r1326, %r786;
	and.b32  	%r787, %r783, %r1253;
	xor.b32  	%r1325, %r1325, %r787;
	ld.global.v4.u32 	{%r788, %r789, %r790, %r791}, [%rd28+1024];
	and.b32  	%r792, %r788, %r1250;
	xor.b32  	%r1324, %r1324, %r792;
	and.b32  	%r793, %r789, %r1251;
	xor.b32  	%r1323, %r1323, %r793;
	and.b32  	%r794, %r790, %r1252;
	xor.b32  	%r1322, %r1322, %r794;
	and.b32  	%r795, %r791, %r1253;
	xor.b32  	%r1321, %r1321, %r795;
	ld.global.v4.u32 	{%r796, %r797, %r798, %r799}, [%rd28+1536];
	and.b32  	%r800, %r796, %r1250;
	xor.b32  	%r1320, %r1320, %r800;
	and.b32  	%r801, %r797, %r1251;
	xor.b32  	%r1319, %r1319, %r801;
	and.b32  	%r802, %r798, %r1252;
	xor.b32  	%r1318, %r1318, %r802;
	and.b32  	%r803, %r799, %r1253;
	xor.b32  	%r1317, %r1317, %r803;
	ld.global.v4.u32 	{%r804, %r805, %r806, %r807}, [%rd28+2048];
	and.b32  	%r808, %r804, %r1250;
	xor.b32  	%r1316, %r1316, %r808;
	and.b32  	%r809, %r805, %r1251;
	xor.b32  	%r1315, %r1315, %r809;
	and.b32  	%r810, %r806, %r1252;
	xor.b32  	%r1314, %r1314, %r810;
	and.b32  	%r811, %r807, %r1253;
	xor.b32  	%r1313, %r1313, %r811;
	ld.global.v4.u32 	{%r812, %r813, %r814, %r815}, [%rd28+2560];
	and.b32  	%r816, %r812, %r1250;
	xor.b32  	%r1312, %r1312, %r816;
	and.b32  	%r817, %r813, %r1251;
	xor.b32  	%r1311, %r1311, %r817;
	and.b32  	%r818, %r814, %r1252;
	xor.b32  	%r1310, %r1310, %r818;
	and.b32  	%r819, %r815, %r1253;
	xor.b32  	%r1309, %r1309, %r819;
	ld.global.v4.u32 	{%r820, %r821, %r822, %r823}, [%rd28+3072];
	and.b32  	%r824, %r820, %r1250;
	xor.b32  	%r1308, %r1308, %r824;
	and.b32  	%r825, %r821, %r1251;
	xor.b32  	%r1307, %r1307, %r825;
	and.b32  	%r826, %r822, %r1252;
	xor.b32  	%r1306, %r1306, %r826;
	and.b32  	%r827, %r823, %r1253;
	xor.b32  	%r1305, %r1305, %r827;
	ld.global.v4.u32 	{%r828, %r829, %r830, %r831}, [%rd28+3584];
	and.b32  	%r832, %r828, %r1250;
	xor.b32  	%r1304, %r1304, %r832;
	and.b32  	%r833, %r829, %r1251;
	xor.b32  	%r1303, %r1303, %r833;
	and.b32  	%r834, %r830, %r1252;
	xor.b32  	%r1302, %r1302, %r834;
	and.b32  	%r835, %r831, %r1253;
	xor.b32  	%r1301, %r1301, %r835;
	add.s32 	%r1245, %r1245, 1;
	setp.lt.s32 	%p23, %r1245, %r118;
	@%p23 bra 	$L__BB0_14;
$L__BB0_32:
	setp.ne.s32 	%p24, %r2, 0;
	shfl.sync.bfly.b32	%r836|%p25, %r1332, 16, 31, -1;
	xor.b32  	%r837, %r836, %r1332;
	shfl.sync.bfly.b32	%r838|%p26, %r1331, 16, 31, -1;
	xor.b32  	%r839, %r838, %r1331;
	shfl.sync.bfly.b32	%r840|%p27, %r1330, 16, 31, -1;
	xor.b32  	%r841, %r840, %r1330;
	shfl.sync.bfly.b32	%r842|%p28, %r1329, 16, 31, -1;
	xor.b32  	%r843, %r842, %r1329;
	shfl.sync.bfly.b32	%r844|%p29, %r1328, 16, 31, -1;
	xor.b32  	%r845, %r844, %r1328;
	shfl.sync.bfly.b32	%r846|%p30, %r1327, 16, 31, -1;
	xor.b32  	%r847, %r846, %r1327;
	shfl.sync.bfly.b32	%r848|%p31, %r1326, 16, 31, -1;
	xor.b32  	%r849, %r848, %r1326;
	shfl.sync.bfly.b32	%r850|%p32, %r1325, 16, 31, -1;
	xor.b32  	%r851, %r850, %r1325;
	shfl.sync.bfly.b32	%r852|%p33, %r1324, 16, 31, -1;
	xor.b32  	%r853, %r852, %r1324;
	shfl.sync.bfly.b32	%r854|%p34, %r1323, 16, 31, -1;
	xor.b32  	%r855, %r854, %r1323;
	shfl.sync.bfly.b32	%r856|%p35, %r1322, 16, 31, -1;
	xor.b32  	%r857, %r856, %r1322;
	shfl.sync.bfly.b32	%r858|%p36, %r1321, 16, 31, -1;
	xor.b32  	%r859, %r858, %r1321;
	shfl.sync.bfly.b32	%r860|%p37, %r1320, 16, 31, -1;
	xor.b32  	%r861, %r860, %r1320;
	shfl.sync.bfly.b32	%r862|%p38, %r1319, 16, 31, -1;
	xor.b32  	%r863, %r862, %r1319;
	shfl.sync.bfly.b32	%r864|%p39, %r1318, 16, 31, -1;
	xor.b32  	%r865, %r864, %r1318;
	shfl.sync.bfly.b32	%r866|%p40, %r1317, 16, 31, -1;
	xor.b32  	%r867, %r866, %r1317;
	shfl.sync.bfly.b32	%r868|%p41, %r1316, 16, 31, -1;
	xor.b32  	%r869, %r868, %r1316;
	shfl.sync.bfly.b32	%r870|%p42, %r1315, 16, 31, -1;
	xor.b32  	%r871, %r870, %r1315;
	shfl.sync.bfly.b32	%r872|%p43, %r1314, 16, 31, -1;
	xor.b32  	%r873, %r872, %r1314;
	shfl.sync.bfly.b32	%r874|%p44, %r1313, 16, 31, -1;
	xor.b32  	%r875, %r874, %r1313;
	shfl.sync.bfly.b32	%r876|%p45, %r1312, 16, 31, -1;
	xor.b32  	%r877, %r876, %r1312;
	shfl.sync.bfly.b32	%r878|%p46, %r1311, 16, 31, -1;
	xor.b32  	%r879, %r878, %r1311;
	shfl.sync.bfly.b32	%r880|%p47, %r1310, 16, 31, -1;
	xor.b32  	%r881, %r880, %r1310;
	shfl.sync.bfly.b32	%r882|%p48, %r1309, 16, 31, -1;
	xor.b32  	%r883, %r882, %r1309;
	shfl.sync.bfly.b32	%r884|%p49, %r1308, 16, 31, -1;
	xor.b32  	%r885, %r884, %r1308;
	shfl.sync.bfly.b32	%r886|%p50, %r1307, 16, 31, -1;
	xor.b32  	%r887, %r886, %r1307;
	shfl.sync.bfly.b32	%r888|%p51, %r1306, 16, 31, -1;
	xor.b32  	%r889, %r888, %r1306;
	shfl.sync.bfly.b32	%r890|%p52, %r1305, 16, 31, -1;
	xor.b32  	%r891, %r890, %r1305;
	shfl.sync.bfly.b32	%r892|%p53, %r1304, 16, 31, -1;
	xor.b32  	%r893, %r892, %r1304;
	shfl.sync.bfly.b32	%r894|%p54, %r1303, 16, 31, -1;
	xor.b32  	%r895, %r894, %r1303;
	shfl.sync.bfly.b32	%r896|%p55, %r1302, 16, 31, -1;
	xor.b32  	%r897, %r896, %r1302;
	shfl.sync.bfly.b32	%r898|%p56, %r1301, 16, 31, -1;
	xor.b32  	%r899, %r898, %r1301;
	shfl.sync.bfly.b32	%r900|%p57, %r837, 8, 31, -1;
	xor.b32  	%r901, %r900, %r837;
	shfl.sync.bfly.b32	%r902|%p58, %r839, 8, 31, -1;
	xor.b32  	%r903, %r902, %r839;
	shfl.sync.bfly.b32	%r904|%p59, %r841, 8, 31, -1;
	xor.b32  	%r905, %r904, %r841;
	shfl.sync.bfly.b32	%r906|%p60, %r843, 8, 31, -1;
	xor.b32  	%r907, %r906, %r843;
	shfl.sync.bfly.b32	%r908|%p61, %r845, 8, 31, -1;
	xor.b32  	%r909, %r908, %r845;
	shfl.sync.bfly.b32	%r910|%p62, %r847, 8, 31, -1;
	xor.b32  	%r911, %r910, %r847;
	shfl.sync.bfly.b32	%r912|%p63, %r849, 8, 31, -1;
	xor.b32  	%r913, %r912, %r849;
	shfl.sync.bfly.b32	%r914|%p64, %r851, 8, 31, -1;
	xor.b32  	%r915, %r914, %r851;
	shfl.sync.bfly.b32	%r916|%p65, %r853, 8, 31, -1;
	xor.b32  	%r917, %r916, %r853;
	shfl.sync.bfly.b32	%r918|%p66, %r855, 8, 31, -1;
	xor.b32  	%r919, %r918, %r855;
	shfl.sync.bfly.b32	%r920|%p67, %r857, 8, 31, -1;
	xor.b32  	%r921, %r920, %r857;
	shfl.sync.bfly.b32	%r922|%p68, %r859, 8, 31, -1;
	xor.b32  	%r923, %r922, %r859;
	shfl.sync.bfly.b32	%r924|%p69, %r861, 8, 31, -1;
	xor.b32  	%r925, %r924, %r861;
	shfl.sync.bfly.b32	%r926|%p70, %r863, 8, 31, -1;
	xor.b32  	%r927, %r926, %r863;
	shfl.sync.bfly.b32	%r928|%p71, %r865, 8, 31, -1;
	xor.b32  	%r929, %r928, %r865;
	shfl.sync.bfly.b32	%r930|%p72, %r867, 8, 31, -1;
	xor.b32  	%r931, %r930, %r867;
	shfl.sync.bfly.b32	%r932|%p73, %r869, 8, 31, -1;
	xor.b32  	%r933, %r932, %r869;
	shfl.sync.bfly.b32	%r934|%p74, %r871, 8, 31, -1;
	xor.b32  	%r935, %r934, %r871;
	shfl.sync.bfly.b32	%r936|%p75, %r873, 8, 31, -1;
	xor.b32  	%r937, %r936, %r873;
	shfl.sync.bfly.b32	%r938|%p76, %r875, 8, 31, -1;
	xor.b32  	%r939, %r938, %r875;
	shfl.sync.bfly.b32	%r940|%p77, %r877, 8, 31, -1;
	xor.b32  	%r941, %r940, %r877;
	shfl.sync.bfly.b32	%r942|%p78, %r879, 8, 31, -1;
	xor.b32  	%r943, %r942, %r879;
	shfl.sync.bfly.b32	%r944|%p79, %r881, 8, 31, -1;
	xor.b32  	%r945, %r944, %r881;
	shfl.sync.bfly.b32	%r946|%p80, %r883, 8, 31, -1;
	xor.b32  	%r947, %r946, %r883;
	shfl.sync.bfly.b32	%r948|%p81, %r885, 8, 31, -1;
	xor.b32  	%r949, %r948, %r885;
	shfl.sync.bfly.b32	%r950|%p82, %r887, 8, 31, -1;
	xor.b32  	%r951, %r950, %r887;
	shfl.sync.bfly.b32	%r952|%p83, %r889, 8, 31, -1;
	xor.b32  	%r953, %r952, %r889;
	shfl.sync.bfly.b32	%r954|%p84, %r891, 8, 31, -1;
	xor.b32  	%r955, %r954, %r891;
	shfl.sync.bfly.b32	%r956|%p85, %r893, 8, 31, -1;
	xor.b32  	%r957, %r956, %r893;
	shfl.sync.bfly.b32	%r958|%p86, %r895, 8, 31, -1;
	xor.b32  	%r959, %r958, %r895;
	shfl.sync.bfly.b32	%r960|%p87, %r897, 8, 31, -1;
	xor.b32  	%r961, %r960, %r897;
	shfl.sync.bfly.b32	%r962|%p88, %r899, 8, 31, -1;
	xor.b32  	%r963, %r962, %r899;
	shfl.sync.bfly.b32	%r964|%p89, %r901, 4, 31, -1;
	xor.b32  	%r965, %r964, %r901;
	shfl.sync.bfly.b32	%r966|%p90, %r903, 4, 31, -1;
	xor.b32  	%r967, %r966, %r903;
	shfl.sync.bfly.b32	%r968|%p91, %r905, 4, 31, -1;
	xor.b32  	%r969, %r968, %r905;
	shfl.sync.bfly.b32	%r970|%p92, %r907, 4, 31, -1;
	xor.b32  	%r971, %r970, %r907;
	shfl.sync.bfly.b32	%r972|%p93, %r909, 4, 31, -1;
	xor.b32  	%r973, %r972, %r909;
	shfl.sync.bfly.b32	%r974|%p94, %r911, 4, 31, -1;
	xor.b32  	%r975, %r974, %r911;
	shfl.sync.bfly.b32	%r976|%p95, %r913, 4, 31, -1;
	xor.b32  	%r977, %r976, %r913;
	shfl.sync.bfly.b32	%r978|%p96, %r915, 4, 31, -1;
	xor.b32  	%r979, %r978, %r915;
	shfl.sync.bfly.b32	%r980|%p97, %r917, 4, 31, -1;
	xor.b32  	%r981, %r980, %r917;
	shfl.sync.bfly.b32	%r982|%p98, %r919, 4, 31, -1;
	xor.b32  	%r983, %r982, %r919;
	shfl.sync.bfly.b32	%r984|%p99, %r921, 4, 31, -1;
	xor.b32  	%r985, %r984, %r921;
	shfl.sync.bfly.b32	%r986|%p100, %r923, 4, 31, -1;
	xor.b32  	%r987, %r986, %r923;
	shfl.sync.bfly.b32	%r988|%p101, %r925, 4, 31, -1;
	xor.b32  	%r989, %r988, %r925;
	shfl.sync.bfly.b32	%r990|%p102, %r927, 4, 31, -1;
	xor.b32  	%r991, %r990, %r927;
	shfl.sync.bfly.b32	%r992|%p103, %r929, 4, 31, -1;
	xor.b32  	%r993, %r992, %r929;
	shfl.sync.bfly.b32	%r994|%p104, %r931, 4, 31, -1;
	xor.b32  	%r995, %r994, %r931;
	shfl.sync.bfly.b32	%r996|%p105, %r933, 4, 31, -1;
	xor.b32  	%r997, %r996, %r933;
	shfl.sync.bfly.b32	%r998|%p106, %r935, 4, 31, -1;
	xor.b32  	%r999, %r998, %r935;
	shfl.sync.bfly.b32	%r1000|%p107, %r937, 4, 31, -1;
	xor.b32  	%r1001, %r1000, %r937;
	shfl.sync.bfly.b32	%r1002|%p108, %r939, 4, 31, -1;
	xor.b32  	%r1003, %r1002, %r939;
	shfl.sync.bfly.b32	%r1004|%p109, %r941, 4, 31, -1;
	xor.b32  	%r1005, %r1004, %r941;
	shfl.sync.bfly.b32	%r1006|%p110, %r943, 4, 31, -1;
	xor.b32  	%r1007, %r1006, %r943;
	shfl.sync.bfly.b32	%r1008|%p111, %r945, 4, 31, -1;
	xor.b32  	%r1009, %r1008, %r945;
	shfl.sync.bfly.b32	%r1010|%p112, %r947, 4, 31, -1;
	xor.b32  	%r1011, %r1010, %r947;
	shfl.sync.bfly.b32	%r1012|%p113, %r949, 4, 31, -1;
	xor.b32  	%r1013, %r1012, %r949;
	shfl.sync.bfly.b32	%r1014|%p114, %r951, 4, 31, -1;
	xor.b32  	%r1015, %r1014, %r951;
	shfl.sync.bfly.b32	%r1016|%p115, %r953, 4, 31, -1;
	xor.b32  	%r1017, %r1016, %r953;
	shfl.sync.bfly.b32	%r1018|%p116, %r955, 4, 31, -1;
	xor.b32  	%r1019, %r1018, %r955;
	shfl.sync.bfly.b32	%r1020|%p117, %r957, 4, 31, -1;
	xor.b32  	%r1021, %r1020, %r957;
	shfl.sync.bfly.b32	%r1022|%p118, %r959, 4, 31, -1;
	xor.b32  	%r1023, %r1022, %r959;
	shfl.sync.bfly.b32	%r1024|%p119, %r961, 4, 31, -1;
	xor.b32  	%r1025, %r1024, %r961;
	shfl.sync.bfly.b32	%r1026|%p120, %r963, 4, 31, -1;
	xor.b32  	%r1027, %r1026, %r963;
	shfl.sync.bfly.b32	%r1028|%p121, %r965, 2, 31, -1;
	xor.b32  	%r1029, %r1028, %r965;
	shfl.sync.bfly.b32	%r1030|%p122, %r967, 2, 31, -1;
	xor.b32  	%r1031, %r1030, %r967;
	shfl.sync.bfly.b32	%r1032|%p123, %r969, 2, 31, -1;
	xor.b32  	%r1033, %r1032, %r969;
	shfl.sync.bfly.b32	%r1034|%p124, %r971, 2, 31, -1;
	xor.b32  	%r1035, %r1034, %r971;
	shfl.sync.bfly.b32	%r1036|%p125, %r973, 2, 31, -1;
	xor.b32  	%r1037, %r1036, %r973;
	shfl.sync.bfly.b32	%r1038|%p126, %r975, 2, 31, -1;
	xor.b32  	%r1039, %r1038, %r975;
	shfl.sync.bfly.b32	%r1040|%p127, %r977, 2, 31, -1;
	xor.b32  	%r1041, %r1040, %r977;
	shfl.sync.bfly.b32	%r1042|%p128, %r979, 2, 31, -1;
	xor.b32  	%r1043, %r1042, %r979;
	shfl.sync.bfly.b32	%r1044|%p129, %r981, 2, 31, -1;
	xor.b32  	%r1045, %r1044, %r981;
	shfl.sync.bfly.b32	%r1046|%p130, %r983, 2, 31, -1;
	xor.b32  	%r1047, %r1046, %r983;
	shfl.sync.bfly.b32	%r1048|%p131, %r985, 2, 31, -1;
	xor.b32  	%r1049, %r1048, %r985;
	shfl.sync.bfly.b32	%r1050|%p132, %r987, 2, 31, -1;
	xor.b32  	%r1051, %r1050, %r987;
	shfl.sync.bfly.b32	%r1052|%p133, %r989, 2, 31, -1;
	xor.b32  	%r1053, %r1052, %r989;
	shfl.sync.bfly.b32	%r1054|%p134, %r991, 2, 31, -1;
	xor.b32  	%r1055, %r1054, %r991;
	shfl.sync.bfly.b32	%r1056|%p135, %r993, 2, 31, -1;
	xor.b32  	%r1057, %r1056, %r993;
	shfl.sync.bfly.b32	%r1058|%p136, %r995, 2, 31, -1;
	xor.b32  	%r1059, %r1058, %r995;
	shfl.sync.bfly.b32	%r1060|%p137, %r997, 2, 31, -1;
	xor.b32  	%r1061, %r1060, %r997;
	shfl.sync.bfly.b32	%r1062|%p138, %r999, 2, 31, -1;
	xor.b32  	%r1063, %r1062, %r999;
	shfl.sync.bfly.b32	%r1064|%p139, %r1001, 2, 31, -1;
	xor.b32  	%r1065, %r1064, %r1001;
	shfl.sync.bfly.b32	%r1066|%p140, %r1003, 2, 31, -1;
	xor.b32  	%r1067, %r1066, %r1003;
	shfl.sync.bfly.b32	%r1068|%p141, %r1005, 2, 31, -1;
	xor.b32  	%r1069, %r1068, %r1005;
	shfl.sync.bfly.b32	%r1070|%p142, %r1007, 2, 31, -1;
	xor.b32  	%r1071, %r1070, %r1007;
	shfl.sync.bfly.b32	%r1072|%p143, %r1009, 2, 31, -1;
	xor.b32  	%r1073, %r1072, %r1009;
	shfl.sync.bfly.b32	%r1074|%p144, %r1011, 2, 31, -1;
	xor.b32  	%r1075, %r1074, %r1011;
	shfl.sync.bfly.b32	%r1076|%p145, %r1013, 2, 31, -1;
	xor.b32  	%r1077, %r1076, %r1013;
	shfl.sync.bfly.b32	%r1078|%p146, %r1015, 2, 31, -1;
	xor.b32  	%r1079, %r1078, %r1015;
	shfl.sync.bfly.b32	%r1080|%p147, %r1017, 2, 31, -1;
	xor.b32  	%r1081, %r1080, %r1017;
	shfl.sync.bfly.b32	%r1082|%p148, %r1019, 2, 31, -1;
	xor.b32  	%r1083, %r1082, %r1019;
	shfl.sync.bfly.b32	%r1084|%p149, %r1021, 2, 31, -1;
	xor.b32  	%r1085, %r1084, %r1021;
	shfl.sync.bfly.b32	%r1086|%p150, %r1023, 2, 31, -1;
	xor.b32  	%r1087, %r1086, %r1023;
	shfl.sync.bfly.b32	%r1088|%p151, %r1025, 2, 31, -1;
	xor.b32  	%r1089, %r1088, %r1025;
	shfl.sync.bfly.b32	%r1090|%p152, %r1027, 2, 31, -1;
	xor.b32  	%r1091, %r1090, %r1027;
	shfl.sync.bfly.b32	%r1092|%p153, %r1029, 1, 31, -1;
	xor.b32  	%r340, %r1092, %r1029;
	shfl.sync.bfly.b32	%r1093|%p154, %r1031, 1, 31, -1;
	xor.b32  	%r341, %r1093, %r1031;
	shfl.sync.bfly.b32	%r1094|%p155, %r1033, 1, 31, -1;
	xor.b32  	%r342, %r1094, %r1033;
	shfl.sync.bfly.b32	%r1095|%p156, %r1035, 1, 31, -1;
	xor.b32  	%r343, %r1095, %r1035;
	shfl.sync.bfly.b32	%r1096|%p157, %r1037, 1, 31, -1;
	xor.b32  	%r344, %r1096, %r1037;
	shfl.sync.bfly.b32	%r1097|%p158, %r1039, 1, 31, -1;
	xor.b32  	%r345, %r1097, %r1039;
	shfl.sync.bfly.b32	%r1098|%p159, %r1041, 1, 31, -1;
	xor.b32  	%r346, %r1098, %r1041;
	shfl.sync.bfly.b32	%r1099|%p160, %r1043, 1, 31, -1;
	xor.b32  	%r347, %r1099, %r1043;
	shfl.sync.bfly.b32	%r1100|%p161, %r1045, 1, 31, -1;
	xor.b32  	%r348, %r1100, %r1045;
	shfl.sync.bfly.b32	%r1101|%p162, %r1047, 1, 31, -1;
	xor.b32  	%r349, %r1101, %r1047;
	shfl.sync.bfly.b32	%r1102|%p163, %r1049, 1, 31, -1;
	xor.b32  	%r350, %r1102, %r1049;
	shfl.sync.bfly.b32	%r1103|%p164, %r1051, 1, 31, -1;
	xor.b32  	%r351, %r1103, %r1051;
	shfl.sync.bfly.b32	%r1104|%p165, %r1053, 1, 31, -1;
	xor.b32  	%r352, %r1104, %r1053;
	shfl.sync.bfly.b32	%r1105|%p166, %r1055, 1, 31, -1;
	xor.b32  	%r353, %r1105, %r1055;
	shfl.sync.bfly.b32	%r1106|%p167, %r1057, 1, 31, -1;
	xor.b32  	%r354, %r1106, %r1057;
	shfl.sync.bfly.b32	%r1107|%p168, %r1059, 1, 31, -1;
	xor.b32  	%r355, %r1107, %r1059;
	shfl.sync.bfly.b32	%r1108|%p169, %r1061, 1, 31, -1;
	xor.b32  	%r356, %r1108, %r1061;
	shfl.sync.bfly.b32	%r1109|%p170, %r1063, 1, 31, -1;
	xor.b32  	%r357, %r1109, %r1063;
	shfl.sync.bfly.b32	%r1110|%p171, %r1065, 1, 31, -1;
	xor.b32  	%r358, %r1110, %r1065;
	shfl.sync.bfly.b32	%r1111|%p172, %r1067, 1, 31, -1;
	xor.b32  	%r359, %r1111, %r1067;
	shfl.sync.bfly.b32	%r1112|%p173, %r1069, 1, 31, -1;
	xor.b32  	%r360, %r1112, %r1069;
	shfl.sync.bfly.b32	%r1113|%p174, %r1071, 1, 31, -1;
	xor.b32  	%r361, %r1113, %r1071;
	shfl.sync.bfly.b32	%r1114|%p175, %r1073, 1, 31, -1;
	xor.b32  	%r362, %r1114, %r1073;
	shfl.sync.bfly.b32	%r1115|%p176, %r1075, 1, 31, -1;
	xor.b32  	%r363, %r1115, %r1075;
	shfl.sync.bfly.b32	%r1116|%p177, %r1077, 1, 31, -1;
	xor.b32  	%r364, %r1116, %r1077;
	shfl.sync.bfly.b32	%r1117|%p178, %r1079, 1, 31, -1;
	xor.b32  	%r365, %r1117, %r1079;
	shfl.sync.bfly.b32	%r1118|%p179, %r1081, 1, 31, -1;
	xor.b32  	%r366, %r1118, %r1081;
	shfl.sync.bfly.b32	%r1119|%p180, %r1083, 1, 31, -1;
	xor.b32  	%r367, %r1119, %r1083;
	shfl.sync.bfly.b32	%r1120|%p181, %r1085, 1, 31, -1;
	xor.b32  	%r368, %r1120, %r1085;
	shfl.sync.bfly.b32	%r1121|%p182, %r1087, 1, 31, -1;
	xor.b32  	%r369, %r1121, %r1087;
	shfl.sync.bfly.b32	%r1122|%p183, %r1089, 1, 31, -1;
	xor.b32  	%r370, %r1122, %r1089;
	shfl.sync.bfly.b32	%r1123|%p184, %r1091, 1, 31, -1;
	xor.b32  	%r371, %r1123, %r1091;
	@%p24 bra 	$L__BB0_34;
	ld.param.u64 	%rd33, [fused_batch_pir_kernel_v2_1_param_2];
	shl.b32 	%r1124, %r1212, 8;
	mov.u32 	%r1125, %tid.x;
	shr.u32 	%r1126, %r1125, 2;
	and.b32  	%r1127, %r1126, 248;
	or.b32  	%r1128, %r1124, %r1127;
	cvta.to.global.u64 	%rd29, %rd33;
	mul.wide.u32 	%rd30, %r1128, 16;
	add.s64 	%rd31, %rd29, %rd30;
	atom.global.xor.b32 	%r1129, [%rd31], %r340;
	atom.global.xor.b32 	%r1130, [%rd31+4], %r341;
	atom.global.xor.b32 	%r1131, [%rd31+8], %r342;
	atom.global.xor.b32 	%r1132, [%rd31+12], %r343;
	atom.global.xor.b32 	%r1133, [%rd31+16], %r344;
	atom.global.xor.b32 	%r1134, [%rd31+20], %r345;
	atom.global.xor.b32 	%r1135, [%rd31+24], %r346;
	atom.global.xor.b32 	%r1136, [%rd31+28], %r347;
	atom.global.xor.b32 	%r1137, [%rd31+32], %r348;
	atom.global.xor.b32 	%r1138, [%rd31+36], %r349;
	atom.global.xor.b32 	%r1139, [%rd31+40], %r350;
	atom.global.xor.b32 	%r1140, [%rd31+44], %r351;
	atom.global.xor.b32 	%r1141, [%rd31+48], %r352;
	atom.global.xor.b32 	%r1142, [%rd31+52], %r353;
	atom.global.xor.b32 	%r1143, [%rd31+56], %r354;
	atom.global.xor.b32 	%r1144, [%rd31+60], %r355;
	atom.global.xor.b32 	%r1145, [%rd31+64], %r356;
	atom.global.xor.b32 	%r1146, [%rd31+68], %r357;
	atom.global.xor.b32 	%r1147, [%rd31+72], %r358;
	atom.global.xor.b32 	%r1148, [%rd31+76], %r359;
	atom.global.xor.b32 	%r1149, [%rd31+80], %r360;
	atom.global.xor.b32 	%r1150, [%rd31+84], %r361;
	atom.global.xor.b32 	%r1151, [%rd31+88], %r362;
	atom.global.xor.b32 	%r1152, [%rd31+92], %r363;
	atom.global.xor.b32 	%r1153, [%rd31+96], %r364;
	atom.global.xor.b32 	%r1154, [%rd31+100], %r365;
	atom.global.xor.b32 	%r1155, [%rd31+104], %r366;
	atom.global.xor.b32 	%r1156, [%rd31+108], %r367;
	atom.global.xor.b32 	%r1157, [%rd31+112], %r368;
	atom.global.xor.b32 	%r1158, [%rd31+116], %r369;
	atom.global.xor.b32 	%r1159, [%rd31+120], %r370;
	atom.global.xor.b32 	%r1160, [%rd31+124], %r371;
$L__BB0_34:
	add.s32 	%r1212, %r1212, 1;
	setp.ne.s32 	%p185, %r1212, 3;
	@%p185 bra 	$L__BB0_12;
	ret;

}
	// .globl	fused_batch_pir_kernel_v2_2
.visible .entry fused_batch_pir_kernel_v2_2(
	.param .u64 .ptr .align 1 fused_batch_pir_kernel_v2_2_param_0,
	.param .u64 .ptr .align 1 fused_batch_pir_kernel_v2_2_param_1,
	.param .u64 .ptr .align 1 fused_batch_pir_kernel_v2_2_param_2,
	.param .u64 .ptr .align 1 fused_batch_pir_kernel_v2_2_param_3,
	.param .u32 fused_batch_pir_kernel_v2_2_param_4,
	.param .u32 fused_batch_pir_kernel_v2_2_param_5
)
{
	.reg .pred 	%p<186>;
	.reg .b16 	%rs<38>;
	.reg .b32 	%r<1333>;
	.reg .b64 	%rd<34>;
	// demoted variable
	.shared .align 4 .b8 _ZZ13fused_v2_tmplILi2EEvPK5uint4PK9DpfKeyGpuPS0_S6_iiE5seeds[120];
	ld.param.u64 	%rd6, [fused_batch_pir_kernel_v2_2_param_0];
	ld.param.u64 	%rd7, [fused_batch_pir_kernel_v2_2_param_1];
	ld.param.u32 	%r373, [fused_batch_pir_kernel_v2_2_param_4];
	cvta.to.global.u64 	%rd1, %rd7;
	mov.u32 	%r1, %tid.x;
	and.b32  	%r2, %r1, 31;
	mov.u32 	%r374, %ctaid.x;
	shl.b32 	%r3, %r374, 11;
	setp.gt.u32 	%p1, %r1, 5;
	@%p1 bra 	$L__BB1_11;
	mul.wide.u32 	%rd9, %r1, 488;
	add.s64 	%rd2, %rd1, %rd9;
	ld.global.v2.u8 	{%rs32, %rs2}, [%rd2+16];
	ld.global.u32 	%r1211, [%rd2];
	ld.global.u32 	%r1210, [%rd2+4];
	ld.global.u32 	%r1209, [%rd2+8];
	ld.global.u32 	%r1208, [%rd2+12];
	setp.lt.u16 	%p2, %rs2, 12;
	@%p2 bra 	$L__BB1_10;
	cvt.u32.u16 	%r376, %rs2;
	and.b32  	%r8, %r376, 255;
	add.s32 	%r9, %r8, -12;
	mov.b32 	%r1165, 0;
$L__BB1_3:
	mov.u32 	%r14, %r1165;
	mov.b32 	%r1170, 1797285236;
	mov.b32 	%r1169, 2036477234;
	mov.b32 	%r1168, 857760878;
	mov.b32 	%r1167, 1634760805;
	mov.b32 	%r1166, 0;
	mov.u32 	%r1171, %r1211;
	mov.u32 	%r1172, %r1210;
	mov.u32 	%r1173, %r1209;
	mov.u32 	%r1174, %r1208;
	mov.u32 	%r1175, %r1211;
	mov.u32 	%r1176, %r1210;
	mov.u32 	%r1177, %r1209;
	mov.u32 	%r1178, %r1208;
	mov.u32 	%r1179, %r1166;
	mov.u32 	%r1180, %r1166;
	mov.u32 	%r1181, %r1166;
	mov.u32 	%r1182, %r1166;
$L__BB1_4:
	add.s32 	%r382, %r1167, %r1171;
	xor.b32  	%r383, %r382, %r1179;
	shf.l.wrap.b32 	%r384, %r383, %r383, 16;
	add.s32 	%r385, %r384, %r1175;
	xor.b32  	%r386, %r385, %r1171;
	shf.l.wrap.b32 	%r387, %r386, %r386, 12;
	add.s32 	%r388, %r387, %r382;
	xor.b32  	%r389, %r388, %r384;
	shf.l.wrap.b32 	%r390, %r389, %r389, 8;
	add.s32 	%r391, %r390, %r385;
	xor.b32  	%r392, %r391, %r387;
	shf.l.wrap.b32 	%r393, %r392, %r392, 7;
	add.s32 	%r394, %r1168, %r1172;
	xor.b32  	%r395, %r394, %r1180;
	shf.l.wrap.b32 	%r396, %r395, %r395, 16;
	add.s32 	%r397, %r396, %r1176;
	xor.b32  	%r398, %r397, %r1172;
	shf.l.wrap.b32 	%r399, %r398, %r398, 12;
	add.s32 	%r400, %r399, %r394;
	xor.b32  	%r401, %r400, %r396;
	shf.l.wrap.b32 	%r402, %r401, %r401, 8;
	add.s32 	%r403, %r402, %r397;
	xor.b32  	%r404, %r403, %r399;
	shf.l.wrap.b32 	%r405, %r404, %r404, 7;
	add.s32 	%r406, %r1169, %r1173;
	xor.b32  	%r407, %r406, %r1181;
	shf.l.wrap.b32 	%r408, %r407, %r407, 16;
	add.s32 	%r409, %r408, %r1177;
	xor.b32  	%r410, %r409, %r1173;
	shf.l.wrap.b32 	%r411, %r410, %r410, 12;
	add.s32 	%r412, %r411, %r406;
	xor.b32  	%r413, %r412, %r408;
	shf.l.wrap.b32 	%r414, %r413, %r413, 8;
	add.s32 	%r415, %r414, %r409;
	xor.b32  	%r416, %r415, %r411;
	shf.l.wrap.b32 	%r417, %r416, %r416, 7;
	add.s32 	%r418, %r1170, %r1174;
	xor.b32  	%r419, %r418, %r1182;
	shf.l.wrap.b32 	%r420, %r419, %r419, 16;
	add.s32 	%r421, %r420, %r1178;
	xor.b32  	%r422, %r421, %r1174;
	shf.l.wrap.b32 	%r423, %r422, %r422, 12;
	add.s32 	%r424, %r423, %r418;
	xor.b32  	%r425, %r424, %r420;
	shf.l.wrap.b32 	%r426, %r425, %r425, 8;
	add.s32 	%r427, %r426, %r421;
	xor.b32  	%r428, %r427, %r423;
	shf.l.wrap.b32 	%r429, %r428, %r428, 7;
	add.s32 	%r430, %r405, %r388;
	xor.b32  	%r431, %r430, %r426;
	shf.l.wrap.b32 	%r432, %r431, %r431, 16;
	add.s32 	%r433, %r432, %r415;
	xor.b32  	%r434, %r433, %r405;
	shf.l.wrap.b32 	%r435, %r434, %r434, 12;
	add.s32 	%r1167, %r435, %r430;
	xor.b32  	%r436, %r1167, %r432;
	shf.l.wrap.b32 	%r1182, %r436, %r436, 8;
	add.s32 	%r1177, %r1182, %r433;
	xor.b32  	%r437, %r1177, %r435;
	shf.l.wrap.b32 	%r1172, %r437, %r437, 7;
	add.s32 	%r438, %r417, %r400;
	xor.b32  	%r439, %r438, %r390;
	shf.l.wrap.b32 	%r440, %r439, %r439, 16;
	add.s32 	%r441, %r440, %r427;
	xor.b32  	%r442, %r441, %r417;
	shf.l.wrap.b32 	%r443, %r442, %r442, 12;
	add.s32 	%r1168, %r443, %r438;
	xor.b32  	%r444, %r1168, %r440;
	shf.l.wrap.b32 	%r1179, %r444, %r444, 8;
	add.s32 	%r1178, %r1179, %r441;
	xor.b32  	%r445, %r1178, %r443;
	shf.l.wrap.b32 	%r1173, %r445, %r445, 7;
	add.s32 	%r446, %r429, %r412;
	xor.b32  	%r447, %r446, %r402;
	shf.l.wrap.b32 	%r448, %r447, %r447, 16;
	add.s32 	%r449, %r448, %r391;
	xor.b32  	%r450, %r449, %r429;
	shf.l.wrap.b32 	%r451, %r450, %r450, 12;
	add.s32 	%r1169, %r451, %r446;
	xor.b32  	%r452, %r1169, %r448;
	shf.l.wrap.b32 	%r1180, %r452, %r452, 8;
	add.s32 	%r1175, %r1180, %r449;
	xor.b32  	%r453, %r1175, %r451;
	shf.l.wrap.b32 	%r1174, %r453, %r453, 7;
	add.s32 	%r454, %r393, %r424;
	xor.b32  	%r455, %r454, %r414;
	shf.l.wrap.b32 	%r456, %r455, %r455, 16;
	add.s32 	%r457, %r456, %r403;
	xor.b32  	%r458, %r457, %r393;
	shf.l.wrap.b32 	%r459, %r458, %r458, 12;
	add.s32 	%r1170, %r459, %r454;
	xor.b32  	%r460, %r1170, %r456;
	shf.l.wrap.b32 	%r1181, %r460, %r460, 8;
	add.s32 	%r1176, %r1181, %r457;
	xor.b32  	%r461, %r1176, %r459;
	shf.l.wrap.b32 	%r1171, %r461, %r461, 7;
	add.s32 	%r1166, %r1166, 1;
	setp.ne.s32 	%p3, %r1166, 4;
	@%p3 bra 	$L__BB1_4;
	add.s32 	%r1203, %r1167, 1634760805;
	add.s32 	%r1202, %r1168, 857760878;
	add.s32 	%r1201, %r1169, 2036477234;
	add.s32 	%r1200, %r1170, 1797285236;
	add.s32 	%r1204, %r1171, %r1211;
	add.s32 	%r1205, %r1172, %r1210;
	add.s32 	%r1206, %r1173, %r1209;
	add.s32 	%r1207, %r1174, %r1208;
	mov.b32 	%r1196, 1;
	mov.b32 	%r1187, 1797285236;
	mov.b32 	%r1186, 2036477234;
	mov.b32 	%r1185, 857760878;
	mov.b32 	%r1184, 1634760805;
	mov.b32 	%r1183, 0;
	mov.u32 	%r1192, %r1211;
	mov.u32 	%r1193, %r1210;
	mov.u32 	%r1194, %r1209;
	mov.u32 	%r1195, %r1208;
	mov.u32 	%r1197, %r1183;
	mov.u32 	%r1198, %r1183;
	mov.u32 	%r1199, %r1183;
$L__BB1_6:
	add.s32 	%r468, %r1184, %r1211;
	xor.b32  	%r469, %r468, %r1196;
	shf.l.wrap.b32 	%r470, %r469, %r469, 16;
	add.s32 	%r471, %r470, %r1192;
	xor.b32  	%r472, %r471, %r1211;
	shf.l.wrap.b32 	%r473, %r472, %r472, 12;
	add.s32 	%r474, %r473, %r468;
	xor.b32  	%r475, %r474, %r470;
	shf.l.wrap.b32 	%r476, %r475, %r475, 8;
	add.s32 	%r477, %r476, %r471;
	xor.b32  	%r478, %r477, %r473;
	shf.l.wrap.b32 	%r479, %r478, %r478, 7;
	add.s32 	%r480, %r1185, %r1210;
	xor.b32  	%r481, %r480, %r1197;
	shf.l.wrap.b32 	%r482, %r481, %r481, 16;
	add.s32 	%r483, %r482, %r1193;
	xor.b32  	%r484, %r483, %r1210;
	shf.l.wrap.b32 	%r485, %r484, %r484, 12;
	add.s32 	%r486, %r485, %r480;
	xor.b32  	%r487, %r486, %r482;
	shf.l.wrap.b32 	%r488, %r487, %r487, 8;
	add.s32 	%r489, %r488, %r483;
	xor.b32  	%r490, %r489, %r485;
	shf.l.wrap.b32 	%r491, %r490, %r490, 7;
	add.s32 	%r492, %r1186, %r1209;
	xor.b32  	%r493, %r492, %r1198;
	shf.l.wrap.b32 	%r494, %r493, %r493, 16;
	add.s32 	%r495, %r494, %r1194;
	xor.b32  	%r496, %r495, %r1209;
	shf.l.wrap.b32 	%r497, %r496, %r496, 12;
	add.s32 	%r498, %r497, %r492;
	xor.b32  	%r499, %r498, %r494;
	shf.l.wrap.b32 	%r500, %r499, %r499, 8;
	add.s32 	%r501, %r500, %r495;
	xor.b32  	%r502, %r501, %r497;
	shf.l.wrap.b32 	%r503, %r502, %r502, 7;
	add.s32 	%r504, %r1187, %r1208;
	xor.b32  	%r505, %r504, %r1199;
	shf.l.wrap.b32 	%r506, %r505, %r505, 16;
	add.s32 	%r507, %r506, %r1195;
	xor.b32  	%r508, %r507, %r1208;
	shf.l.wrap.b32 	%r509, %r508, %r508, 12;
	add.s32 	%r510, %r509, %r504;
	xor.b32  	%r511, %r510, %r506;
	shf.l.wrap.b32 	%r512, %r511, %r511, 8;
	add.s32 	%r513, %r512, %r507;
	xor.b32  	%r514, %r513, %r509;
	shf.l.wrap.b32 	%r515, %r514, %r514, 7;
	add.s32 	%r516, %r491, %r474;
	xor.b32  	%r517, %r516, %r512;
	shf.l.wrap.b32 	%r518, %r517, %r517, 16;
	add.s32 	%r519, %r518, %r501;
	xor.b32  	%r520, %r519, %r491;
	shf.l.wrap.b32 	%r521, %r520, %r520, 12;
	add.s32 	%r1184, %r521, %r516;
	xor.b32  	%r522, %r1184, %r518;
	shf.l.wrap.b32 	%r1199, %r522, %r522, 8;
	add.s32 	%r1194, %r1199, %r519;
	xor.b32  	%r523, %r1194, %r521;
	shf.l.wrap.b32 	%r1210, %r523, %r523, 7;
	add.s32 	%r524, %r503, %r486;
	xor.b32  	%r525, %r524, %r476;
	shf.l.wrap.b32 	%r526, %r525, %r525, 16;
	add.s32 	%r527, %r526, %r513;
	xor.b32  	%r528, %r527, %r503;
	shf.l.wrap.b32 	%r529, %r528, %r528, 12;
	add.s32 	%r1185, %r529, %r524;
	xor.b32  	%r530, %r1185, %r526;
	shf.l.wrap.b32 	%r1196, %r530, %r530, 8;
	add.s32 	%r1195, %r1196, %r527;
	xor.b32  	%r531, %r1195, %r529;
	shf.l.wrap.b32 	%r1209, %r531, %r531, 7;
	add.s32 	%r532, %r515, %r498;
	xor.b32  	%r533, %r532, %r488;
	shf.l.wrap.b32 	%r534, %r533, %r533, 16;
	add.s32 	%r535, %r534, %r477;
	xor.b32  	%r536, %r535, %r515;
	shf.l.wrap.b32 	%r537, %r536, %r536, 12;
	add.s32 	%r1186, %r537, %r532;
	xor.b32  	%r538, %r1186, %r534;
	shf.l.wrap.b32 	%r1197, %r538, %r538, 8;
	add.s32 	%r1192, %r1197, %r535;
	xor.b32  	%r539, %r1192, %r537;
	shf.l.wrap.b32 	%r1208, %r539, %r539, 7;
	add.s32 	%r540, %r479, %r510;
	xor.b32  	%r541, %r540, %r500;
	shf.l.wrap.b32 	%r542, %r541, %r541, 16;
	add.s32 	%r543, %r542, %r489;
	xor.b32  	%r544, %r543, %r479;
	shf.l.wrap.b32 	%r545, %r544, %r544, 12;
	add.s32 	%r1187, %r545, %r540;
	xor.b32  	%r546, %r1187, %r542;
	shf.l.wrap.b32 	%r1198, %r546, %r546, 8;
	add.s32 	%r1193, %r1198, %r543;
	xor.b32  	%r547, %r1193, %r545;
	shf.l.wrap.b32 	%r1211, %r547, %r547, 7;
	add.s32 	%r1183, %r1183, 1;
	setp.ne.s32 	%p4, %r1183, 4;
	@%p4 bra 	$L__BB1_6;
	cvt.u16.u32 	%rs15, %r1184;
	not.b16 	%rs16, %rs15;
	cvt.u16.u32 	%rs17, %r1185;
	not.b32 	%r548, %r14;
	add.s32 	%r549, %r8, %r548;
	mov.b32 	%r550, 1;
	shl.b32 	%r551, %r550, %r549;
	and.b32  	%r91, %r551, %r3;
	setp.eq.s32 	%p5, %r91, 0;
	selp.b16 	%rs18, %rs16, %rs17, %p5;
	and.b16  	%rs4, %rs18, 1;
	and.b16  	%rs19, %rs32, 255;
	setp.ne.s16 	%p6, %rs19, 1;
	mov.u16 	%rs32, %rs4;
	@%p6 bra 	$L__BB1_9;
	setp.eq.s32 	%p7, %r91, 0;
	mul.wide.u32 	%rd10, %r14, 16;
	add.s64 	%rd11, %rd2, %rd10;
	ld.global.u32 	%r552, [%rd11+20];
	selp.b32 	%r553, %r1203, %r1204, %p7;
	xor.b32  	%r554, %r553, %r552;
	selp.b32 	%r555, %r1202, %r1205, %p7;
	selp.b32 	%r1203, %r554, %r1203, %p7;
	selp.b32 	%r1204, %r1204, %r554, %p7;
	ld.global.u32 	%r556, [%rd11+24];
	xor.b32  	%r557, %r555, %r556;
	selp.b32 	%r558, %r1201, %r1206, %p7;
	selp.b32 	%r1202, %r557, %r1202, %p7;
	selp.b32 	%r1205, %r1205, %r557, %p7;
	ld.global.u32 	%r559, [%rd11+28];
	xor.b32  	%r560, %r558, %r559;
	selp.b32 	%r561, %r1200, %r1207, %p7;
	selp.b32 	%r1201, %r560, %r1201, %p7;
	selp.b32 	%r1206, %r1206, %r560, %p7;
	ld.global.u32 	%r562, [%rd11+32];
	xor.b32  	%r563, %r561, %r562;
	selp.b32 	%r564, 420, 445, %p7;
	selp.b32 	%r1200, %r563, %r1200, %p7;
	selp.b32 	%r1207, %r1207, %r563, %p7;
	add.s32 	%r565, %r564, %r14;
	cvt.u64.u32 	%rd12, %r565;
	add.s64 	%rd13, %rd2, %rd12;
	ld.global.u8 	%rs20, [%rd13];
	xor.b16  	%rs32, %rs20, %rs4;
$L__BB1_9:
	setp.eq.s32 	%p8, %r91, 0;
	selp.b32 	%r1211, %r1203, %r1204, %p8;
	selp.b32 	%r1210, %r1202, %r1205, %p8;
	selp.b32 	%r1209, %r1201, %r1206, %p8;
	selp.b32 	%r1208, %r1200, %r1207, %p8;
	add.s32 	%r1165, %r14, 1;
	setp.ne.s32 	%p9, %r14, %r9;
	@%p9 bra 	$L__BB1_3;
$L__BB1_10:
	mov.u32 	%r566, _ZZ13fused_v2_tmplILi2EEvPK5uint4PK9DpfKeyGpuPS0_S6_iiE5seeds;
	mad.lo.s32 	%r567, %r1, 20, %r566;
	st.shared.u32 	[%r567], %r1211;
	st.shared.u32 	[%r567+4], %r1210;
	st.shared.u32 	[%r567+8], %r1209;
	st.shared.u32 	[%r567+12], %r1208;
	st.shared.u8 	[%r567+16], %rs32;
$L__BB1_11:
	bar.sync 	0;
	shl.b32 	%r569, %r1, 3;
	and.b32  	%r570, %r569, 7936;
	add.s32 	%r117, %r570, %r3;
	add.s32 	%r571, %r117, 256;
	add.s32 	%r572, %r3, 2048;
	min.s32 	%r573, %r571, %r572;
	min.s32 	%r118, %r573, %r373;
	cvta.to.global.u64 	%rd3, %rd6;
	mov.b32 	%r1212, 0;
	mul.wide.u32 	%rd27, %r2, 16;
$L__BB1_12:
	setp.ge.s32 	%p10, %r117, %r118;
	mov.b32 	%r1301, 0;
	mov.u32 	%r1302, %r1301;
	mov.u32 	%r1303, %r1301;
	mov.u32 	%r1304, %r1301;
	mov.u32 	%r1305, %r1301;
	mov.u32 	%r1306, %r1301;
	mov.u32 	%r1307, %r1301;
	mov.u32 	%r1308, %r1301;
	mov.u32 	%r1309, %r1301;
	mov.u32 	%r1310, %r1301;
	mov.u32 	%r1311, %r1301;
	mov.u32 	%r1312, %r1301;
	mov.u32 	%r1313, %r1301;
	mov.u32 	%r1314, %r1301;
	mov.u32 	%r1315, %r1301;
	mov.u32 	%r1316, %r1301;
	mov.u32 	%r1317, %r1301;
	mov.u32 	%r1318, %r1301;
	mov.u32 	%r1319, %r1301;
	mov.u32 	%r1320, %r1301;
	mov.u32 	%r1321, %r1301;
	mov.u32 	%r1322, %r1301;
	mov.u32 	%r1323, %r1301;
	mov.u32 	%r1324, %r1301;
	mov.u32 	%r1325, %r1301;
	mov.u32 	%r1326, %r1301;
	mov.u32 	%r1327, %r1301;
	mov.u32 	%r1328, %r1301;
	mov.u32 	%r1329, %r1301;
	mov.u32 	%r1330, %r1301;
	mov.u32 	%r1331, %r1301;
	mov.u32 	%r1332, %r1301;
	@%p10 bra 	$L__BB1_32;
	ld.param.u64 	%rd32, [fused_batch_pir_kernel_v2_2_param_1];
	cvta.to.global.u64 	%rd14, %rd32;
	mul.wide.u32 	%rd15, %r1212, 488;
	add.s64 	%rd16, %rd14, %rd15;
	add.s64 	%rd4, %rd16, 17;
	ld.global.u8 	%rs21, [%rd16+17];
	max.u16 	%rs8, %rs21, 11;
	cvt.u32.u16 	%r576, %rs8;
	add.s32 	%r120, %r576, -11;
	mov.u32 	%r577, _ZZ13fused_v2_tmplILi2EEvPK5uint4PK9DpfKeyGpuPS0_S6_iiE5seeds;
	mad.lo.s32 	%r578, %r1212, 20, %r577;
	ld.shared.u8 	%rs9, [%r578+16];
	cvt.u32.u16 	%r121, %rs21;
	sub.s32 	%r122, %r121, %r120;
	add.s64 	%rd5, %rd16, 20;
	ld.shared.u32 	%r123, [%r578];
	ld.shared.u32 	%r124, [%r578+4];
	ld.shared.u32 	%r125, [%r578+8];
	ld.shared.u32 	%r126, [%r578+12];
	mov.b32 	%r1301, 0;
	cvt.u64.u16 	%rd18, %rs8;
	mov.u32 	%r1245, %r117;
$L__BB1_14:
	setp.lt.s32 	%p11, %r122, 1;
	mov.u32 	%r1250, %r123;
	mov.u32 	%r1251, %r124;
	mov.u32 	%r1252, %r125;
	mov.u32 	%r1253, %r126;
	mov.u16 	%rs35, %rs9;
	@%p11 bra 	$L__BB1_23;
	mov.b32 	%r1254, 0;
	mov.u32 	%r1250, %r123;
	mov.u32 	%r1251, %r124;
	mov.u32 	%r1252, %r125;
	mov.u32 	%r1253, %r126;
	mov.u16 	%rs35, %rs9;
$L__BB1_16:
	mov.b32 	%r1271, 1797285236;
	mov.b32 	%r1270, 2036477234;
	mov.b32 	%r1269, 857760878;
	mov.b32 	%r1268, 1634760805;
	mov.b32 	%r1255, 0;
	mov.u32 	%r1256, %r1255;
	mov.u32 	%r1257, %r1255;
	mov.u32 	%r1258, %r1255;
	mov.u32 	%r1259, %r1255;
	mov.u32 	%r1260, %r1253;
	mov.u32 	%r1261, %r1252;
	mov.u32 	%r1262, %r1251;
	mov.u32 	%r1263, %r1250;
	mov.u32 	%r1264, %r1253;
	mov.u32 	%r1265, %r1252;
	mov.u32 	%r1266, %r1251;
	mov.u32 	%r1267, %r1250;
$L__BB1_17:
	add.s32 	%r585, %r1267, %r1268;
	xor.b32  	%r586, %r1259, %r585;
	shf.l.wrap.b32 	%r587, %r586, %r586, 16;
	add.s32 	%r588, %r587, %r1263;
	xor.b32  	%r589, %r588, %r1267;
	shf.l.wrap.b32 	%r590, %r589, %r589, 12;
	add.s32 	%r591, %r590, %r585;
	xor.b32  	%r592, %r591, %r587;
	shf.l.wrap.b32 	%r593, %r592, %r592, 8;
	add.s32 	%r594, %r593, %r588;
	xor.b32  	%r595, %r594, %r590;
	shf.l.wrap.b32 	%r596, %r595, %r595, 7;
	add.s32 	%r597, %r1266, %r1269;
	xor.b32  	%r598, %r1258, %r597;
	shf.l.wrap.b32 	%r599, %r598, %r598, 16;
	add.s32 	%r600, %r599, %r1262;
	xor.b32  	%r601, %r600, %r1266;
	shf.l.wrap.b32 	%r602, %r601, %r601, 12;
	add.s32 	%r603, %r602, %r597;
	xor.b32  	%r604, %r603, %r599;
	shf.l.wrap.b32 	%r605, %r604, %r604, 8;
	add.s32 	%r606, %r605, %r600;
	xor.b32  	%r607, %r606, %r602;
	shf.l.wrap.b32 	%r608, %r607, %r607, 7;
	add.s32 	%r609, %r1265, %r1270;
	xor.b32  	%r610, %r1257, %r609;
	shf.l.wrap.b32 	%r611, %r610, %r610, 16;
	add.s32 	%r612, %r611, %r1261;
	xor.b32  	%r613, %r612, %r1265;
	shf.l.wrap.b32 	%r614, %r613, %r613, 12;
	add.s32 	%r615, %r614, %r609;
	xor.b32  	%r616, %r615, %r611;
	shf.l.wrap.b32 	%r617, %r616, %r616, 8;
	add.s32 	%r618, %r617, %r612;
	xor.b32  	%r619, %r618, %r614;
	shf.l.wrap.b32 	%r620, %r619, %r619, 7;
	add.s32 	%r621, %r1264, %r1271;
	xor.b32  	%r622, %r1256, %r621;
	shf.l.wrap.b32 	%r623, %r622, %r622, 16;
	add.s32 	%r624, %r623, %r1260;
	xor.b32  	%r625, %r624, %r1264;
	shf.l.wrap.b32 	%r626, %r625, %r625, 12;
	add.s32 	%r627, %r626, %r621;
	xor.b32  	%r628, %r627, %r623;
	shf.l.wrap.b32 	%r629, %r628, %r628, 8;
	add.s32 	%r630, %r629, %r624;
	xor.b32  	%r631, %r630, %r626;
	shf.l.wrap.b32 	%r632, %r631, %r631, 7;
	add.s32 	%r633, %r608, %r591;
	xor.b32  	%r634, %r633, %r629;
	shf.l.wrap.b32 	%r635, %r634, %r634, 16;
	add.s32 	%r636, %r635, %r618;
	xor.b32  	%r637, %r636, %r608;
	shf.l.wrap.b32 	%r638, %r637, %r637, 12;
	add.s32 	%r1268, %r638, %r633;
	xor.b32  	%r639, %r1268, %r635;
	shf.l.wrap.b32 	%r1256, %r639, %r639, 8;
	add.s32 	%r1261, %r1256, %r636;
	xor.b32  	%r640, %r1261, %r638;
	shf.l.wrap.b32 	%r1266, %r640, %r640, 7;
	add.s32 	%r641, %r620, %r603;
	xor.b32  	%r642, %r641, %r593;
	shf.l.wrap.b32 	%r643, %r642, %r642, 16;
	add.s32 	%r644, %r643, %r630;
	xor.b32  	%r645, %r644, %r620;
	shf.l.wrap.b32 	%r646, %r645, %r645, 12;
	add.s32 	%r1269, %r646, %r641;
	xor.b32  	%r647, %r1269, %r643;
	shf.l.wrap.b32 	%r1259, %r647, %r647, 8;
	add.s32 	%r1260, %r1259, %r644;
	xor.b32  	%r648, %r1260, %r646;
	shf.l.wrap.b32 	%r1265, %r648, %r648, 7;
	add.s32 	%r649, %r632, %r615;
	xor.b32  	%r650, %r649, %r605;
	shf.l.wrap.b32 	%r651, %r650, %r650, 16;
	add.s32 	%r652, %r651, %r594;
	xor.b32  	%r653, %r652, %r632;
	shf.l.wrap.b32 	%r654, %r653, %r653, 12;
	add.s32 	%r1270, %r654, %r649;
	xor.b32  	%r655, %r1270, %r651;
	shf.l.wrap.b32 	%r1258, %r655, %r655, 8;
	add.s32 	%r1263, %r1258, %r652;
	xor.b32  	%r656, %r1263, %r654;
	shf.l.wrap.b32 	%r1264, %r656, %r656, 7;
	add.s32 	%r657, %r596, %r627;
	xor.b32  	%r658, %r657, %r617;
	shf.l.wrap.b32 	%r659, %r658, %r658, 16;
	add.s32 	%r660, %r659, %r606;
	xor.b32  	%r661, %r660, %r596;
	shf.l.wrap.b32 	%r662, %r661, %r661, 12;
	add.s32 	%r1271, %r662, %r657;
	xor.b32  	%r663, %r1271, %r659;
	shf.l.wrap.b32 	%r1257, %r663, %r663, 8;
	add.s32 	%r1262, %r1257, %r660;
	xor.b32  	%r664, %r1262, %r662;
	shf.l.wrap.b32 	%r1267, %r664, %r664, 7;
	add.s32 	%r1255, %r1255, 1;
	setp.ne.s32 	%p12, %r1255, 4;
	@%p12 bra 	$L__BB1_17;
	add.s32 	%r1293, %r1268, 1634760805;
	add.s32 	%r1294, %r1269, 857760878;
	add.s32 	%r1295, %r1270, 2036477234;
	add.s32 	%r1296, %r1271, 1797285236;
	add.s32 	%r1289, %r1267, %r1250;
	add.s32 	%r1290, %r1266, %r1251;
	add.s32 	%r1291, %r1265, %r1252;
	add.s32 	%r1292, %r1264, %r1253;
	mov.b32 	%r1285, 1;
	mov.b32 	%r1276, 1797285236;
	mov.b32 	%r1275, 2036477234;
	mov.b32 	%r1274, 857760878;
	mov.b32 	%r1273, 1634760805;
	mov.b32 	%r1272, 0;
	mov.u32 	%r1281, %r1250;
	mov.u32 	%r1282, %r1251;
	mov.u32 	%r1283, %r1252;
	mov.u32 	%r1284, %r1253;
	mov.u32 	%r1286, %r1272;
	mov.u32 	%r1287, %r1272;
	mov.u32 	%r1288, %r1272;
$L__BB1_19:
	add.s32 	%r671, %r1273, %r1250;
	xor.b32  	%r672, %r671, %r1285;
	shf.l.wrap.b32 	%r673, %r672, %r672, 16;
	add.s32 	%r674, %r673, %r1281;
	xor.b32  	%r675, %r674, %r1250;
	shf.l.wrap.b32 	%r676, %r675, %r675, 12;
	add.s32 	%r677, %r676, %r671;
	xor.b32  	%r678, %r677, %r673;
	shf.l.wrap.b32 	%r679, %r678, %r678, 8;
	add.s32 	%r680, %r679, %r674;
	xor.b32  	%r681, %r680, %r676;
	shf.l.wrap.b32 	%r682, %r681, %r681, 7;
	add.s32 	%r683, %r1274, %r1251;
	xor.b32  	%r684, %r683, %r1286;
	shf.l.wrap.b32 	%r685, %r684, %r684, 16;
	add.s32 	%r686, %r685, %r1282;
	xor.b32  	%r687, %r686, %r1251;
	shf.l.wrap.b32 	%r688, %r687, %r687, 12;
	add.s32 	%r689, %r688, %r683;
	xor.b32  	%r690, %r689, %r685;
	shf.l.wrap.b32 	%r691, %r690, %r690, 8;
	add.s32 	%r692, %r691, %r686;
	xor.b32  	%r693, %r692, %r688;
	shf.l.wrap.b32 	%r694, %r693, %r693, 7;
	add.s32 	%r695, %r1275, %r1252;
	xor.b32  	%r696, %r695, %r1287;
	shf.l.wrap.b32 	%r697, %r696, %r696, 16;
	add.s32 	%r698, %r697, %r1283;
	xor.b32  	%r699, %r698, %r1252;
	shf.l.wrap.b32 	%r700, %r699, %r699, 12;
	add.s32 	%r701, %r700, %r695;
	xor.b32  	%r702, %r701, %r697;
	shf.l.wrap.b32 	%r703, %r702, %r702, 8;
	add.s32 	%r704, %r703, %r698;
	xor.b32  	%r705, %r704, %r700;
	shf.l.wrap.b32 	%r706, %r705, %r705, 7;
	add.s32 	%r707, %r1276, %r1253;
	xor.b32  	%r708, %r707, %r1288;
	shf.l.wrap.b32 	%r709, %r708, %r708, 16;
	add.s32 	%r710, %r709, %r1284;
	xor.b32  	%r711, %r710, %r1253;
	shf.l.wrap.b32 	%r712, %r711, %r711, 12;
	add.s32 	%r713, %r712, %r707;
	xor.b32  	%r714, %r713, %r709;
	shf.l.wrap.b32 	%r715, %r714, %r714, 8;
	add.s32 	%r716, %r715, %r710;
	xor.b32  	%r717, %r716, %r712;
	shf.l.wrap.b32 	%r718, %r717, %r717, 7;
	add.s32 	%r719, %r694, %r677;
	xor.b32  	%r720, %r719, %r715;
	shf.l.wrap.b32 	%r721, %r720, %r720, 16;
	add.s32 	%r722, %r721, %r704;
	xor.b32  	%r723, %r722, %r694;
	shf.l.wrap.b32 	%r724, %r723, %r723, 12;
	add.s32 	%r1273, %r724, %r719;
	xor.b32  	%r725, %r1273, %r721;
	shf.l.wrap.b32 	%r1288, %r725, %r725, 8;
	add.s32 	%r1283, %r1288, %r722;
	xor.b32  	%r726, %r1283, %r724;
	shf.l.wrap.b32 	%r1251, %r726, %r726, 7;
	add.s32 	%r727, %r706, %r689;
	xor.b32  	%r728, %r727, %r679;
	shf.l.wrap.b32 	%r729, %r728, %r728, 16;
	add.s32 	%r730, %r729, %r716;
	xor.b32  	%r731, %r730, %r706;
	shf.l.wrap.b32 	%r732, %r731, %r731, 12;
	add.s32 	%r1274, %r732, %r727;
	xor.b32  	%r733, %r1274, %r729;
	shf.l.wrap.b32 	%r1285, %r733, %r733, 8;
	add.s32 	%r1284, %r1285, %r730;
	xor.b32  	%r734, %r1284, %r732;
	shf.l.wrap.b32 	%r1252, %r734, %r734, 7;
	add.s32 	%r735, %r718, %r701;
	xor.b32  	%r736, %r735, %r691;
	shf.l.wrap.b32 	%r737, %r736, %r736, 16;
	add.s32 	%r738, %r737, %r680;
	xor.b32  	%r739, %r738, %r718;
	shf.l.wrap.b32 	%r740, %r739, %r739, 12;
	add.s32 	%r1275, %r740, %r735;
	xor.b32  	%r741, %r1275, %r737;
	shf.l.wrap.b32 	%r1286, %r741, %r741, 8;
	add.s32 	%r1281, %r1286, %r738;
	xor.b32  	%r742, %r1281, %r740;
	shf.l.wrap.b32 	%r1253, %r742, %r742, 7;
	add.s32 	%r743, %r682, %r713;
	xor.b32  	%r744, %r743, %r703;
	shf.l.wrap.b32 	%r745, %r744, %r744, 16;
	add.s32 	%r746, %r745, %r692;
	xor.b32  	%r747, %r746, %r682;
	shf.l.wrap.b32 	%r748, %r747, %r747, 12;
	add.s32 	%r1276, %r748, %r743;
	xor.b32  	%r749, %r1276, %r745;
	shf.l.wrap.b32 	%r1287, %r749, %r749, 8;
	add.s32 	%r1282, %r1287, %r746;
	xor.b32  	%r750, %r1282, %r748;
	shf.l.wrap.b32 	%r1250, %r750, %r750, 7;
	add.s32 	%r1272, %r1272, 1;
	setp.ne.s32 	%p13, %r1272, 4;
	@%p13 bra 	$L__BB1_19;
	cvt.u16.u32 	%rs22, %r1273;
	not.b16 	%rs23, %rs22;
	cvt.u16.u32 	%rs24, %r1274;
	add.s32 	%r751, %r1254, %r120;
	not.b32 	%r752, %r751;
	add.s32 	%r753, %r752, %r121;
	mov.b32 	%r754, 1;
	shl.b32 	%r755, %r754, %r753;
	and.b32  	%r245, %r755, %r1245;
	setp.eq.s32 	%p14, %r245, 0;
	selp.b16 	%rs25, %rs23, %rs24, %p14;
	and.b16  	%rs12, %rs25, 1;
	and.b16  	%rs26, %rs35, 255;
	setp.ne.s16 	%p15, %rs26, 1;
	mov.u16 	%rs35, %rs12;
	@%p15 bra 	$L__BB1_22;
	cvt.u64.u32 	%rd17, %r1254;
	add.s64 	%rd19, %rd17, %rd18;
	shl.b64 	%rd20, %rd19, 4;
	add.s64 	%rd21, %rd5, %rd20;
	ld.global.u32 	%r756, [%rd21+-176];
	selp.b32 	%r757, %r1293, %r1289, %p14;
	xor.b32  	%r758, %r757, %r756;
	selp.b32 	%r759, %r1294, %r1290, %p14;
	selp.b32 	%r1289, %r1289, %r758, %p14;
	selp.b32 	%r1293, %r758, %r1293, %p14;
	ld.global.u32 	%r760, [%rd21+-172];
	xor.b32  	%r761, %r759, %r760;
	selp.b32 	%r762, %r1295, %r1291, %p14;
	selp.b32 	%r1290, %r1290, %r761, %p14;
	selp.b32 	%r1294, %r761, %r1294, %p14;
	ld.global.u32 	%r763, [%rd21+-168];
	xor.b32  	%r764, %r762, %r763;
	selp.b32 	%r765, %r1296, %r1292, %p14;
	selp.b32 	%r1291, %r1291, %r764, %p14;
	selp.b32 	%r1295, %r764, %r1295, %p14;
	ld.global.u32 	%r766, [%rd21+-164];
	xor.b32  	%r767, %r765, %r766;
	selp.b64 	%rd22, 420, 445, %p14;
	selp.b32 	%r1292, %r1292, %r767, %p14;
	selp.b32 	%r1296, %r767, %r1296, %p14;
	add.s64 	%rd23, %rd22, %rd19;
	add.s64 	%rd24, %rd23, %rd4;
	ld.global.u8 	%rs27, [%rd24+-28];
	xor.b16  	%rs35, %rs27, %rs12;
$L__BB1_22:
	selp.b32 	%r1250, %r1293, %r1289, %p14;
	selp.b32 	%r1251, %r1294, %r1290, %p14;
	selp.b32 	%r1252, %r1295, %r1291, %p14;
	selp.b32 	%r1253, %r1296, %r1292, %p14;
	add.s32 	%r1254, %r1254, 1;
	setp.eq.s32 	%p18, %r1254, %r122;
	@%p18 bra 	$L__BB1_23;
	bra.uni 	$L__BB1_16;
$L__BB1_23:
	and.b16  	%rs28, %rs35, 255;
	setp.eq.s16 	%p19, %rs28, 1;
	@%p19 bra 	$L__BB1_24;
	bra.uni 	$L__BB1_25;
$L__BB1_24:
	ld.global.u32 	%r768, [%rd4+455];
	xor.b32  	%r1250, %r1250, %r768;
$L__BB1_25:
	setp.ne.s16 	%p20, %rs28, 1;
	@%p20 bra 	$L__BB1_27;
	ld.global.u32 	%r769, [%rd4+459];
	xor.b32  	%r1251, %r1251, %r769;
$L__BB1_27:
	setp.ne.s16 	%p21, %rs28, 1;
	@%p21 bra 	$L__BB1_29;
	ld.global.u32 	%r770, [%rd4+463];
	xor.b32  	%r1252, %r1252, %r770;
$L__BB1_29:
	setp.ne.s16 	%p22, %rs28, 1;
	@%p22 bra 	$L__BB1_31;
	ld.global.u32 	%r771, [%rd4+467];
	xor.b32  	%r1253, %r1253, %r771;
$L__BB1_31:
	mul.wide.s32 	%rd25, %r1245, 4096;
	add.s64 	%rd26, %rd3, %rd25;
	add.s64 	%rd28, %rd26, %rd27;
	ld.global.v4.u32 	{%r772, %r773, %r774, %r775}, [%rd28];
	and.b32  	%r776, %r772, %r1250;
	xor.b32  	%r1332, %r1332, %r776;
	and.b32  	%r777, %r773, %r1251;
	xor.b32  	%r1331, %r1331, %r777;
	and.b32  	%r778, %r774, %r1252;
	xor.b32  	%r1330, %r1330, %r778;
	and.b32  	%r779, %r775, %r1253;
	xor.b32  	%r1329, %r1329, %r779;
	ld.global.v4.u32 	{%r780, %r781, %r782, %r783}, [%rd28+512];
	and.b32  	%r784, %r780, %r1250;
	xor.b32  	%r1328, %r1328, %r784;
	and.b32  	%r785, %r781, %r1251;
	xor.b32  	%r1327, %r1327, %r785;
	and.b32  	%r786, %r782, %r1252;
	xor.b32  	%r1326, %r1326, %r786;
	and.b32  	%r787, %r783, %r1253;
	xor.b32  	%r1325, %r1325, %r787;
	ld.global.v4.u32 	{%r788, %r789, %r790, %r791}, [%rd28+1024];
	and.b32  	%r792, %r788, %r1250;
	xor.b32  	%r1324, %r1324, %r792;
	and.b32  	%r793, %r789, %r1251;
	xor.b32  	%r1323, %r1323, %r793;
	and.b32  	%r794, %r790, %r1252;
	xor.b32  	%r1322, %r1322, %r794;
	and.b32  	%r795, %r791, %r1253;
	xor.b32  	%r1321, %r1321, %r795;
	ld.global.v4.u32 	{%r796, %r797, %r798, %r799}, [%rd28+1536];
	and.b32  	%r800, %r796, %r1250;
	xor.b32  	%r1320, %r1320, %r800;
	and.b32  	%r801, %r797, %r1251;
	xor.b32  	%r1319, %r1319, %r801;
	and.b32  	%r802, %r798, %r1252;
	xor.b32  	%r1318, %r1318, %r802;
	and.b32  	%r803, %r799, %r1253;
	xor.b32  	%r1317, %r1317, %r803;
	ld.global.v4.u32 	{%r804, %r805, %r806, %r807}, [%rd28+2048];
	and.b32  	%r808, %r804, %r1250;
	xor.b32  	%r1316, %r1316, %r808;
	and.b32  	%r809, %r805, %r1251;
	xor.b32  	%r1315, %r1315, %r809;
	and.b32  	%r810, %r806, %r1252;
	xor.b32  	%r1314, %r1314, %r810;
	and.b32  	%r811, %r807, %r1253;
	xor.b32  	%r1313, %r1313, %r811;
	ld.global.v4.u32 	{%r812, %r813, %r814, %r815}, [%rd28+2560];
	and.b32  	%r816, %r812, %r1250;
	xor.b32  	%r1312, %r1312, %r816;
	and.b32  	%r817, %r813, %r1251;
	xor.b32  	%r1311, %r1311, %r817;
	and.b32  	%r818, %r814, %r1252;
	xor.b32  	%r1310, %r1310, %r818;
	and.b32  	%r819, %r815, %r1253;
	xor.b32  	%r1309, %r1309, %r819;
	ld.global.v4.u32 	{%r820, %r821, %r822, %r823}, [%rd28+3072];
	and.b32  	%r824, %r820, %r1250;
	xor.b32  	%r1308, %r1308, %r824;
	and.b32  	%r825, %r821, %r1251;
	xor.b32  	%r1307, %r1307, %r825;
	and.b32  	%r826, %r822, %r1252;
	xor.b32  	%r1306, %r1306, %r826;
	and.b32  	%r827, %r823, %r1253;
	xor.b32  	%r1305, %r1305, %r827;
	ld.global.v4.u32 	{%r828, %r829, %r830, %r831}, [%rd28+3584];
	and.b32  	%r832, %r828, %r1250;
	xor.b32  	%r1304, %r1304, %r832;
	and.b32  	%r833, %r829, %r1251;
	xor.b32  	%r1303, %r1303, %r833;
	and.b32  	%r834, %r830, %r1252;
	xor.b32  	%r1302, %r1302, %r834;
	and.b32  	%r835, %r831, %r1253;
	xor.b32  	%r1301, %r1301, %r835;
	add.s32 	%r1245, %r1245, 1;
	setp.lt.s32 	%p23, %r1245, %r118;
	@%p23 bra 	$L__BB1_14;
$L__BB1_32:
	setp.ne.s32 	%p24, %r2, 0;
	shfl.sync.bfly.b32	%r836|%p25, %r1332, 16, 31, -1;
	xor.b32  	%r837, %r836, %r1332;
	shfl.sync.bfly.b32	%r838|%p26, %r1331, 16, 31, -1;
	xor.b32  	%r839, %r838, %r1331;
	shfl.sync.bfly.b32	%r840|%p27, %r1330, 16, 31, -1;
	xor.b32  	%r841, %r840, %r1330;
	shfl.sync.bfly.b32	%r842|%p28, %r1329, 16, 31, -1;
	xor.b32  	%r843, %r842, %r1329;
	shfl.sync.bfly.b32	%r844|%p29, %r1328, 16, 31, -1;
	xor.b32  	%r845, %r844, %r1328;
	shfl.sync.bfly.b32	%r846|%p30, %r1327, 16, 31, -1;
	xor.b32  	%r847, %r846, %r1327;
	shfl.sync.bfly.b32	%r848|%p31, %r1326, 16, 31, -1;
	xor.b32  	%r849, %r848, %r1326;
	shfl.sync.bfly.b32	%r850|%p32, %r1325, 16, 31, -1;
	xor.b32  	%r851, %r850, %r1325;
	shfl.sync.bfly.b32	%r852|%p33, %r1324, 16, 31, -1;
	xor.b32  	%r853, %r852, %r1324;
	shfl.sync.bfly.b32	%r854|%p34, %r1323, 16, 31, -1;
	xor.b32  	%r855, %r854, %r1323;
	shfl.sync.bfly.b32	%r856|%p35, %r1322, 16, 31, -1;
	xor.b32  	%r857, %r856, %r1322;
	shfl.sync.bfly.b32	%r858|%p36, %r1321, 16, 31, -1;
	xor.b32  	%r859, %r858, %r1321;
	shfl.sync.bfly.b32	%r860|%p37, %r1320, 16, 31, -1;
	xor.b32  	%r861, %r860, %r1320;
	shfl.sync.bfly.b32	%r862|%p38, %r1319, 16, 31, -1;
	xor.b32  	%r863, %r862, %r1319;
	shfl.sync.bfly.b32	%r864|%p39, %r1318, 16, 31, -1;
	xor.b32  	%r865, %r864, %r1318;
	shfl.sync.bfly.b32	%r866|%p40, %r1317, 16, 31, -1;
	xor.b32  	%r867, %r866, %r1317;
	shfl.sync.bfly.b32	%r868|%p41, %r1316, 16, 31, -1;
	xor.b32  	%r869, %r868, %r1316;
	shfl.sync.bfly.b32	%r870|%p42, %r1315, 16, 31, -1;
	xor.b32  	%r871, %r870, %r1315;
	shfl.sync.bfly.b32	%r872|%p43, %r1314, 16, 31, -1;
	xor.b32  	%r873, %r872, %r1314;
	shfl.sync.bfly.b32	%r874|%p44, %r1313, 16, 31, -1;
	xor.b32  	%r875, %r874, %r1313;
	shfl.sync.bfly.b32	%r876|%p45, %r1312, 16, 31, -1;
	xor.b32  	%r877, %r876, %r1312;
	shfl.sync.bfly.b32	%r878|%p46, %r1311, 16, 31, -1;
	xor.b32  	%r879, %r878, %r1311;
	shfl.sync.bfly.b32	%r880|%p47, %r1310, 16, 31, -1;
	xor.b32  	%r881, %r880, %r1310;
	shfl.sync.bfly.b32	%r882|%p48, %r1309, 16, 31, -1;
	xor.b32  	%r883, %r882, %r1309;
	shfl.sync.bfly.b32	%r884|%p49, %r1308, 16, 31, -1;
	xor.b32  	%r885, %r884, %r1308;
	shfl.sync.bfly.b32	%r886|%p50, %r1307, 16, 31, -1;
	xor.b32  	%r887, %r886, %r1307;
	shfl.sync.bfly.b32	%r888|%p51, %r1306, 16, 31, -1;
	xor.b32  	%r889, %r888, %r1306;
	shfl.sync.bfly.b32	%r890|%p52, %r1305, 16, 31, -1;
	xor.b32  	%r891, %r890, %r1305;
	shfl.sync.bfly.b32	%r892|%p53, %r1304, 16, 31, -1;
	xor.b32  	%r893, %r892, %r1304;
	shfl.sync.bfly.b32	%r894|%p54, %r1303, 16, 31, -1;
	xor.b32  	%r895, %r894, %r1303;
	shfl.sync.bfly.b32	%r896|%p55, %r1302, 16, 31, -1;
	xor.b32  	%r897, %r896, %r1302;
	shfl.sync.bfly.b32	%r898|%p56, %r1301, 16, 31, -1;
	xor.b32  	%r899, %r898, %r1301;
	shfl.sync.bfly.b32	%r900|%p57, %r837, 8, 31, -1;
	xor.b32  	%r901, %r900, %r837;
	shfl.sync.bfly.b32	%r902|%p58, %r839, 8, 31, -1;
	xor.b32  	%r903, %r902, %r839;
	shfl.sync.bfly.b32	%r904|%p59, %r841, 8, 31, -1;
	xor.b32  	%r905, %r904, %r841;
	shfl.sync.bfly.b32	%r906|%p60, %r843, 8, 31, -1;
	xor.b32  	%r907, %r906, %r843;
	shfl.sync.bfly.b32	%r908|%p61, %r845, 8, 31, -1;
	xor.b32  	%r909, %r908, %r845;
	shfl.sync.bfly.b32	%r910|%p62, %r847, 8, 31, -1;
	xor.b32  	%r911, %r910, %r847;
	shfl.sync.bfly.b32	%r912|%p63, %r849, 8, 31, -1;
	xor.b32  	%r913, %r912, %r849;
	shfl.sync.bfly.b32	%r914|%p64, %r851, 8, 31, -1;
	xor.b32  	%r915, %r914, %r851;
	shfl.sync.bfly.b32	%r916|%p65, %r853, 8, 31, -1;
	xor.b32  	%r917, %r916, %r853;
	shfl.sync.bfly.b32	%r918|%p66, %r855, 8, 31, -1;
	xor.b32  	%r919, %r918, %r855;
	shfl.sync.bfly.b32	%r920|%p67, %r857, 8, 31, -1;
	xor.b32  	%r921, %r920, %r857;
	shfl.sync.bfly.b32	%r922|%p68, %r859, 8, 31, -1;
	xor.b32  	%r923, %r922, %r859;
	shfl.sync.bfly.b32	%r924|%p69, %r861, 8, 31, -1;
	xor.b32  	%r925, %r924, %r861;
	shfl.sync.bfly.b32	%r926|%p70, %r863, 8, 31, -1;
	xor.b32  	%r927, %r926, %r863;
	shfl.sync.bfly.b32	%r928|%p71, %r865, 8, 31, -1;
	xor.b32  	%r929, %r928, %r865;
	shfl.sync.bfly.b32	%r930|%p72, %r867, 8, 31, -1;
	xor.b32  	%r931, %r930, %r867;
	shfl.sync.bfly.b32	%r932|%p73, %r869, 8, 31, -1;
	xor.b32  	%r933, %r932, %r869;
	shfl.sync.bfly.b32	%r934|%p74, %r871, 8, 31, -1;
	xor.b32  	%r935, %r934, %r871;
	shfl.sync.bfly.b32	%r936|%p75, %r873, 8, 31, -1;
	xor.b32  	%r937, %r936, %r873;
	shfl.sync.bfly.b32	%r938|%p76, %r875, 8, 31, -1;
	xor.b32  	%r939, %r938, %r875;
	shfl.sync.bfly.b32	%r940|%p77, %r877, 8, 31, -1;
	xor.b32  	%r941, %r940, %r877;
	shfl.sync.bfly.b32	%r942|%p78, %r879, 8, 31, -1;
	xor.b32  	%r943, %r942, %r879;
	shfl.sync.bfly.b32	%r944|%p79, %r881, 8, 31, -1;
	xor.b32  	%r945, %r944, %r881;
	shfl.sync.bfly.b32	%r946|%p80, %r883, 8, 31, -1;
	xor.b32  	%r947, %r946, %r883;
	shfl.sync.bfly.b32	%r948|%p81, %r885, 8, 31, -1;
	xor.b32  	%r949, %r948, %r885;
	shfl.sync.bfly.b32	%r950|%p82, %r887, 8, 31, -1;
	xor.b32  	%r951, %r950, %r887;
	shfl.sync.bfly.b32	%r952|%p83, %r889, 8, 31, -1;
	xor.b32  	%r953, %r952, %r889;
	shfl.sync.bfly.b32	%r954|%p84, %r891, 8, 31, -1;
	xor.b32  	%r955, %r954, %r891;
	shfl.sync.bfly.b32	%r956|%p85, %r893, 8, 31, -1;
	xor.b32  	%r957, %r956, %r893;
	shfl.sync.bfly.b32	%r958|%p86, %r895, 8, 31, -1;
	xor.b32  	%r959, %r958, %r895;
	shfl.sync.bfly.b32	%r960|%p87, %r897, 8, 31, -1;
	xor.b32  	%r961, %r960, %r897;
	shfl.sync.bfly.b32	%r962|%p88, %r899, 8, 31, -1;
	xor.b32  	%r963, %r962, %r899;
	shfl.sync.bfly.b32	%r964|%p89, %r901, 4, 31, -1;
	xor.b32  	%r965, %r964, %r901;
	shfl.sync.bfly.b32	%r966|%p90, %r903, 4, 31, -1;
	xor.b32  	%r967, %r966, %r903;
	shfl.sync.bfly.b32	%r968|%p91, %r905, 4, 31, -1;
	xor.b32  	%r969, %r968, %r905;
	shfl.sync.bfly.b32	%r970|%p92, %r907, 4, 31, -1;
	xor.b32  	%r971, %r970, %r907;
	shfl.sync.bfly.b32	%r972|%p93, %r909, 4, 31, -1;
	xor.b32  	%r973, %r972, %r909;
	shfl.sync.bfly.b32	%r974|%p94, %r911, 4, 31, -1;
	xor.b32  	%r975, %r974, %r911;
	shfl.sync.bfly.b32	%r976|%p95, %r913, 4, 31, -1;
	xor.b32  	%r977, %r976, %r913;
	shfl.sync.bfly.b32	%r978|%p96, %r915, 4, 31, -1;
	xor.b32  	%r979, %r978, %r915;
	shfl.sync.bfly.b32	%r980|%p97, %r917, 4, 31, -1;
	xor.b32  	%r981, %r980, %r917;
	shfl.sync.bfly.b32	%r982|%p98, %r919, 4, 31, -1;
	xor.b32  	%r983, %r982, %r919;
	shfl.sync.bfly.b32	%r984|%p99, %r921, 4, 31, -1;
	xor.b32  	%r985, %r984, %r921;
	shfl.sync.bfly.b32	%r986|%p100, %r923, 4, 31, -1;
	xor.b32  	%r987, %r986, %r923;
	shfl.sync.bfly.b32	%r988|%p101, %r925, 4, 31, -1;
	xor.b32  	%r989, %r988, %r925;
	shfl.sync.bfly.b32	%r990|%p102, %r927, 4, 31, -1;
	xor.b32  	%r991, %r990, %r927;
	shfl.sync.bfly.b32	%r992|%p103, %r929, 4, 31, -1;
	xor.b32  	%r993, %r992, %r929;
	shfl.sync.bfly.b32	%r994|%p104, %r931, 4, 31, -1;
	xor.b32  	%r995, %r994, %r931;
	shfl.sync.bfly.b32	%r996|%p105, %r933, 4, 31, -1;
	xor.b32  	%r997, %r996, %r933;
	shfl.sync.bfly.b32	%r998|%p106, %r935, 4, 31, -1;
	xor.b32  	%r999, %r998, %r935;
	shfl.sync.bfly.b32	%r1000|%p107, %r937, 4, 31, -1;
	xor.b32  	%r1001, %r1000, %r937;
	shfl.sync.bfly.b32	%r1002|%p108, %r939, 4, 31, -1;
	xor.b32  	%r1003, %r1002, %r939;
	shfl.sync.bfly.b32	%r1004|%p109, %r941, 4, 31, -1;
	xor.b32  	%r1005, %r1004, %r941;
	shfl.sync.bfly.b32	%r1006|%p110, %r943, 4, 31, -1;
	xor.b32  	%r1007, %r1006, %r943;
	shfl.sync.bfly.b32	%r1008|%p111, %r945, 4, 31, -1;
	xor.b32  	%r1009, %r1008, %r945;
	shfl.sync.bfly.b32	%r1010|%p112, %r947, 4, 31, -1;
	xor.b32  	%r1011, %r1010, %r947;
	shfl.sync.bfly.b32	%r1012|%p113, %r949, 4, 31, -1;
	xor.b32  	%r1013, %r1012, %r949;
	shfl.sync.bfly.b32	%r1014|%p114, %r951, 4, 31, -1;
	xor.b32  	%r1015, %r1014, %r951;
	shfl.sync.bfly.b32	%r1016|%p115, %r953, 4, 31, -1;
	xor.b32  	%r1017, %r1016, %r953;
	shfl.sync.bfly.b32	%r1018|%p116, %r955, 4, 31, -1;
	xor.b32  	%r1019, %r1018, %r955;
	shfl.sync.bfly.b32	%r1020|%p117, %r957, 4, 31, -1;
	xor.b32  	%r1021, %r1020, %r957;
	shfl.sync.bfly.b32	%r1022|%p118, %r959, 4, 31, -1;
	xor.b32  	%r1023, %r1022, %r959;
	shfl.sync.bfly.b32	%r1024|%p119, %r961, 4, 31, -1;
	xor.b32  	%r1025, %r1024, %r961;
	shfl.sync.bfly.b32	%r1026|%p120, %r963, 4, 31, -1;
	xor.b32  	%r1027, %r1026, %r963;
	shfl.sync.bfly.b32	%r1028|%p121, %r965, 2, 31, -1;
	xor.b32  	%r1029, %r1028, %r965;
	shfl.sync.bfly.b32	%r1030|%p122, %r967, 2, 31, -1;
	xor.b32  	%r1031, %r1030, %r967;
	shfl.sync.bfly.b32	%r1032|%p123, %r969, 2, 31, -1;
	xor.b32  	%r1033, %r1032, %r969;
	shfl.sync.bfly.b32	%r1034|%p124, %r971, 2, 31, -1;
	xor.b32  	%r1035, %r1034, %r971;
	shfl.sync.bfly.b32	%r1036|%p125, %r973, 2, 31, -1;
	xor.b32  	%r1037, %r1036, %r973;
	shfl.sync.bfly.b32	%r1038|%p126, %r975, 2, 31, -1;
	xor.b32  	%r1039, %r1038, %r975;
	shfl.sync.bfly.b32	%r1040|%p127, %r977, 2, 31, -1;
	xor.b32  	%r1041, %r1040, %r977;
	shfl.sync.bfly.b32	%r1042|%p128, %r979, 2, 31, -1;
	xor.b32  	%r1043, %r1042, %r979;
	shfl.sync.bfly.b32	%r1044|%p129, %r981, 2, 31, -1;
	xor.b32  	%r1045, %r1044, %r981;
	shfl.sync.bfly.b32	%r1046|%p130, %r983, 2, 31, -1;
	xor.b32  	%r1047, %r1046, %r983;
	shfl.sync.bfly.b32	%r1048|%p131, %r985, 2, 31, -1;
	xor.b32  	%r1049, %r1048, %r985;
	shfl.sync.bfly.b32	%r1050|%p132, %r987, 2, 31, -1;
	xor.b32  	%r1051, %r1050, %r987;
	shfl.sync.bfly.b32	%r1052|%p133, %r989, 2, 31, -1;
	xor.b32  	%r1053, %r1052, %r989;
	shfl.sync.bfly.b32	%r1054|%p134, %r991, 2, 31, -1;
	xor.b32  	%r1055, %r1054, %r991;
	shfl.sync.bfly.b32	%r1056|%p135, %r993, 2, 31, -1;
	xor.b32  	%r1057, %r1056, %r993;
	shfl.sync.bfly.b32	%r1058|%p136, %r995, 2, 31, -1;
	xor.b32  	%r1059, %r1058, %r995;
	shfl.sync.bfly.b32	%r1060|%p137, %r997, 2, 31, -1;
	xor.b32  	%r1061, %r1060, %r997;
	shfl.sync.bfly.b32	%r1062|%p138, %r999, 2, 31, -1;
	xor.b32  	%r1063, %r1062, %r999;
	shfl.sync.bfly.b32	%r1064|%p139, %r1001, 2, 31, -1;
	xor.b32  	%r1065, %r1064, %r1001;
	shfl.sync.bfly.b32	%r1066|%p140, %r1003, 2, 31, -1;
	xor.b32  	%r1067, %r1066, %r1003;
	shfl.sync.bfly.b32	%r1068|%p141, %r1005, 2, 31, -1;
	xor.b32  	%r1069, %r1068, %r1005;
	shfl.sync.bfly.b32	%r1070|%p142, %r1007, 2, 31, -1;
	xor.b32  	%r1071, %r1070, %r1007;
	shfl.sync.bfly.b32	%r1072|%p143, %r1009, 2, 31, -1;
	xor.b32  	%r1073, %r1072, %r1009;
	shfl.sync.bfly.b32	%r1074|%p144, %r1011, 2, 31, -1;
	xor.b32  	%r1075, %r1074, %r1011;
	shfl.sync.bfly.b32	%r1076|%p145, %r1013, 2, 31, -1;
	xor.b32  	%r1077, %r1076, %r1013;
	shfl.sync.bfly.b32	%r1078|%p146, %r1015, 2, 31, -1;
	xor.b32  	%r1079, %r1078, %r1015;
	shfl.sync.bfly.b32	%r1080|%p147, %r1017, 2, 31, -1;
	xor.b32  	%r1081, %r1080, %r1017;
	shfl.sync.bfly.b32	%r1082|%p148, %r1019, 2, 31, -1;
	xor.b32  	%r1083, %r1082, %r1019;
	shfl.sync.bfly.b32	%r1084|%p149, %r1021, 2, 31, -1;
	xor.b32  	%r1085, %r1084, %r1021;
	shfl.sync.bfly.b32	%r1086|%p150, %r1023, 2, 31, -1;
	xor.b32  	%r1087, %r1086, %r1023;
	shfl.sync.bfly.b32	%r1088|%p151, %r1025, 2, 31, -1;
	xor.b32  	%r1089, %r1088, %r1025;
	shfl.sync.bfly.b32	%r1090|%p152, %r1027, 2, 31, -1;
	xor.b32  	%r1091, %r1090, %r1027;
	shfl.sync.bfly.b32	%r1092|%p153, %r1029, 1, 31, -1;
	xor.b32  	%r340, %r1092, %r1029;
	shfl.sync.bfly.b32	%r1093|%p154, %r1031, 1, 31, -1;
	xor.b32  	%r341, %r1093, %r1031;
	shfl.sync.bfly.b32	%r1094|%p155, %r1033, 1, 31, -1;
	xor.b32  	%r342, %r1094, %r1033;
	shfl.sync.bfly.b32	%r1095|%p156, %r1035, 1, 31, -1;
	xor.b32  	%r343, %r1095, %r1035;
	shfl.sync.bfly.b32	%r1096|%p157, %r1037, 1, 31, -1;
	xor.b32  	%r344, %r1096, %r1037;
	shfl.sync.bfly.b32	%r1097|%p158, %r1039, 1, 31, -1;
	xor.b32  	%r345, %r1097, %r1039;
	shfl.sync.bfly.b32	%r1098|%p159, %r1041, 1, 31, -1;
	xor.b32  	%r346, %r1098, %r1041;
	shfl.sync.bfly.b32	%r1099|%p160, %r1043, 1, 31, -1;
	xor.b32  	%r347, %r1099, %r1043;
	shfl.sync.bfly.b32	%r1100|%p161, %r1045, 1, 31, -1;
	xor.b32  	%r348, %r1100, %r1045;
	shfl.sync.bfly.b32	%r1101|%p162, %r1047, 1, 31, -1;
	xor.b32  	%r349, %r1101, %r1047;
	shfl.sync.bfly.b32	%r1102|%p163, %r1049, 1, 31, -1;
	xor.b32  	%r350, %r1102, %r1049;
	shfl.sync.bfly.b32	%r1103|%p164, %r1051, 1, 31, -1;
	xor.b32  	%r351, %r1103, %r1051;
	shfl.sync.bfly.b32	%r1104|%p165, %r1053, 1, 31, -1;
	xor.b32  	%r352, %r1104, %r1053;
	shfl.sync.bfly.b32	%r1105|%p166, %r1055, 1, 31, -1;
	xor.b32  	%r353, %r1105, %r1055;
	shfl.sync.bfly.b32	%r1106|%p167, %r1057, 1, 31, -1;
	xor.b32  	%r354, %r1106, %r1057;
	shfl.sync.bfly.b32	%r1107|%p168, %r1059, 1, 31, -1;
	xor.b32  	%r355, %r1107, %r1059;
	shfl.sync.bfly.b32	%r1108|%p169, %r1061, 1, 31, -1;
	xor.b32  	%r356, %r1108, %r1061;
	shfl.sync.bfly.b32	%r1109|%p170, %r1063, 1, 31, -1;
	xor.b32  	%r357, %r1109, %r1063;
	shfl.sync.bfly.b32	%r1110|%p171, %r1065, 1, 31, -1;
	xor.b32  	%r358, %r1110, %r1065;
	shfl.sync.bfly.b32	%r1111|%p172, %r1067, 1, 31, -1;
	xor.b32  	%r359, %r1111, %r1067;
	shfl.sync.bfly.b32	%r1112|%p173, %r1069, 1, 31, -1;
	xor.b32  	%r360, %r1112, %r1069;
	shfl.sync.bfly.b32	%r1113|%p174, %r1071, 1, 31, -1;
	xor.b32  	%r361, %r1113, %r1071;
	shfl.sync.bfly.b32	%r1114|%p175, %r1073, 1, 31, -1;
	xor.b32  	%r362, %r1114, %r1073;
	shfl.sync.bfly.b32	%r1115|%p176, %r1075, 1, 31, -1;
	xor.b32  	%r363, %r1115, %r1075;
	shfl.sync.bfly.b32	%r1116|%p177, %r1077, 1, 31, -1;
	xor.b32  	%r364, %r1116, %r1077;
	shfl.sync.bfly.b32	%r1117|%p178, %r1079, 1, 31, -1;
	xor.b32  	%r365, %r1117, %r1079;
	shfl.sync.bfly.b32	%r1118|%p179, %r1081, 1, 31, -1;
	xor.b32  	%r366, %r1118, %r1081;
	shfl.sync.bfly.b32	%r1119|%p180, %r1083, 1, 31, -1;
	xor.b32  	%r367, %r1119, %r1083;
	shfl.sync.bfly.b32	%r1120|%p181, %r1085, 1, 31, -1;
	xor.b32  	%r368, %r1120, %r1085;
	shfl.sync.bfly.b32	%r1121|%p182, %r1087, 1, 31, -1;
	xor.b32  	%r369, %r1121, %r1087;
	shfl.sync.bfly.b32	%r1122|%p183, %r1089, 1, 31, -1;
	xor.b32  	%r370, %r1122, %r1089;
	shfl.sync.bfly.b32	%r1123|%p184, %r1091, 1, 31, -1;
	xor.b32  	%r371, %r1123, %r1091;
	@%p24 bra 	$L__BB1_34;
	ld.param.u64 	%rd33, [fused_batch_pir_kernel_v2_2_param_2];
	shl.b32 	%r1124, %r1212, 8;
	mov.u32 	%r1125, %tid.x;
	shr.u32 	%r1126, %r1125, 2;
	and.b32  	%r1127, %r1126, 248;
	or.b32  	%r1128, %r1124, %r1127;
	cvta.to.global.u64 	%rd29, %rd33;
	mul.wide.u32 	%rd30, %r1128, 16;
	add.s64 	%rd31, %rd29, %rd30;
	atom.global.xor.b32 	%r1129, [%rd31], %r340;
	atom.global.xor.b32 	%r1130, [%rd31+4], %r341;
	atom.global.xor.b32 	%r1131, [%rd31+8], %r342;
	atom.global.xor.b32 	%r1132, [%rd31+12], %r343;
	atom.global.xor.b32 	%r1133, [%rd31+16], %r344;
	atom.global.xor.b32 	%r1134, [%rd31+20], %r345;
	atom.global.xor.b32 	%r1135, [%rd31+24], %r346;
	atom.global.xor.b32 	%r1136, [%rd31+28], %r347;
	atom.global.xor.b32 	%r1137, [%rd31+32], %r348;
	atom.global.xor.b32 	%r1138, [%rd31+36], %r349;
	atom.global.xor.b32 	%r1139, [%rd31+40], %r350;
	atom.global.xor.b32 	%r1140, [%rd31+44], %r351;
	atom.global.xor.b32 	%r1141, [%rd31+48], %r352;
	atom.global.xor.b32 	%r1142, [%rd31+52], %r353;
	atom.global.xor.b32 	%r1143, [%rd31+56], %r354;
	atom.global.xor.b32 	%r1144, [%rd31+60], %r355;
	atom.global.xor.b32 	%r1145, [%rd31+64], %r356;
	atom.global.xor.b32 	%r1146, [%rd31+68], %r357;
	atom.global.xor.b32 	%r1147, [%rd31+72], %r358;
	atom.global.xor.b32 	%r1148, [%rd31+76], %r359;
	atom.global.xor.b32 	%r1149, [%rd31+80], %r360;
	atom.global.xor.b32 	%r1150, [%rd31+84], %r361;
	atom.global.xor.b32 	%r1151, [%rd31+88], %r362;
	atom.global.xor.b32 	%r1152, [%rd31+92], %r363;
	atom.global.xor.b32 	%r1153, [%rd31+96], %r364;
	atom.global.xor.b32 	%r1154, [%rd31+100], %r365;
	atom.global.xor.b32 	%r1155, [%rd31+104], %r366;
	atom.global.xor.b32 	%r1156, [%rd31+108], %r367;
	atom.global.xor.b32 	%r1157, [%rd31+112], %r368;
	atom.global.xor.b32 	%r1158, [%rd31+116], %r369;
	atom.global.xor.b32 	%r1159, [%rd31+120], %r370;
	atom.global.xor.b32 	%r1160, [%rd31+124], %r371;
$L__BB1_34:
	add.s32 	%r1212, %r1212, 1;
	setp.ne.s32 	%p185, %r1212, 6;
	@%p185 bra 	$L__BB1_12;
	ret;

}
	// .globl	fused_batch_pir_kernel_v2_4
.visible .entry fused_batch_pir_kernel_v2_4(
	.param .u64 .ptr .align 1 fused_batch_pir_kernel_v2_4_param_0,
	.param .u64 .ptr .align 1 fused_batch_pir_kernel_v2_4_param_1,
	.param .u64 .ptr .align 1 fused_batch_pir_kernel_v2_4_param_2,
	.param .u64 .ptr .align 1 fused_batch_pir_kernel_v2_4_param_3,
	.param .u32 fused_batch_pir_kernel_v2_4_param_4,
	.param .u32 fused_batch_pir_kernel_v2_4_param_5
)
{
	.reg .pred 	%p<186>;
	.reg .b16 	%rs<38>;
	.reg .b32 	%r<1333>;
	.reg .b64 	%rd<34>;
	// demoted variable
	.shared .align 4 .b8 _ZZ13fused_v2_tmplILi4EEvPK5uint4PK9DpfKeyGpuPS0_S6_iiE5seeds[240];
	ld.param.u64 	%rd6, [fused_batch_pir_kernel_v2_4_param_0];
	ld.param.u64 	%rd7, [fused_batch_pir_kernel_v2_4_param_1];
	ld.param.u32 	%r373, [fused_batch_pir_kernel_v2_4_param_4];
	cvta.to.global.u64 	%rd1, %rd7;
	mov.u32 	%r1, %tid.x;
	and.b32  	%r2, %r1, 31;
	mov.u32 	%r374, %ctaid.x;
	shl.b32 	%r3, %r374, 11;
	setp.gt.u32 	%p1, %r1, 11;
	@%p1 bra 	$L__BB2_11;
	mul.wide.u32 	%rd9, %r1, 488;
	add.s64 	%rd2, %rd1, %rd9;
	ld.global.v2.u8 	{%rs32, %rs2}, [%rd2+16];
	ld.global.u32 	%r1211, [%rd2];
	ld.global.u32 	%r1210, [%rd2+4];
	ld.global.u32 	%r1209, [%rd2+8];
	ld.global.u32 	%r1208, [%rd2+12];
	setp.lt.u16 	%p2, %rs2, 12;
	@%p2 bra 	$L__BB2_10;
	cvt.u32.u16 	%r376, %rs2;
	and.b32  	%r8, %r376, 255;
	add.s32 	%r9, %r8, -12;
	mov.b32 	%r1165, 0;
$L__BB2_3:
	mov.u32 	%r14, %r1165;
	mov.b32 	%r1170, 1797285236;
	mov.b32 	%r1169, 2036477234;
	mov.b32 	%r1168, 857760878;
	mov.b32 	%r1167, 1634760805;
	mov.b32 	%r1166, 0;
	mov.u32 	%r1171, %r1211;
	mov.u32 	%r1172, %r1210;
	mov.u32 	%r1173, %r1209;
	mov.u32 	%r1174, %r1208;
	mov.u32 	%r1175, %r1211;
	mov.u32 	%r1176, %r1210;
	mov.u32 	%r1177, %r1209;
	mov.u32 	%r1178, %r1208;
	mov.u32 	%r1179, %r1166;
	mov.u32 	%r1180, %r1166;
	mov.u32 	%r1181, %r1166;
	mov.u32 	%r1182, %r1166;
$L__BB2_4:
	add.s32 	%r382, %r1167, %r1171;
	xor.b32  	%r383, %r382, %r1179;
	shf.l.wrap.b32 	%r384, %r383, %r383, 16;
	add.s32 	%r385, %r384, %r1175;
	xor.b32  	%r386, %r385, %r1171;
	shf.l.wrap.b32 	%r387, %r386, %r386, 12;
	add.s32 	%r388, %r387, %r382;
	xor.b32  	%r389, %r388, %r384;
	shf.l.wrap.b32 	%r390, %r389, %r389, 8;
	add.s32 	%r391, %r390, %r385;
	xor.b32  	%r392, %r391, %r387;
	shf.l.wrap.b32 	%r393, %r392, %r392, 7;
	add.s32 	%r394, %r1168, %r1172;
	xor.b32  	%r395, %r394, %r1180;
	shf.l.wrap.b32 	%r396, %r395, %r395, 16;
	add.s32 	%r397, %r396, %r1176;
	xor.b32  	%r398, %r397, %r1172;
	shf.l.wrap.b32 	%r399, %r398, %r398, 12;
	add.s32 	%r400, %r399, %r394;
	xor.b32  	%r401, %r400, %r396;
	shf.l.wrap.b32 	%r402, %r401, %r401, 8;
	add.s32 	%r403, %r402, %r397;
	xor.b32  	%r404, %r403, %r399;
	shf.l.wrap.b32 	%r405, %r404, %r404, 7;
	add.s32 	%r406, %r1169, %r1173;
	xor.b32  	%r407, %r406, %r1181;
	shf.l.wrap.b32 	%r408, %r407, %r407, 16;
	add.s32 	%r409, %r408, %r1177;
	xor.b32  	%r410, %r409, %r1173;
	shf.l.wrap.b32 	%r411, %r410, %r410, 12;
	add.s32 	%r412, %r411, %r406;
	xor.b32  	%r413, %r412, %r408;
	shf.l.wrap.b32 	%r414, %r413, %r413, 8;
	add.s32 	%r415, %r414, %r409;
	xor.b32  	%r416, %r415, %r411;
	shf.l.wrap.b32 	%r417, %r416, %r416, 7;
	add.s32 	%r418, %r1170, %r1174;
	xor.b32  	%r419, %r418, %r1182;
	shf.l.wrap.b32 	%r420, %r419, %r419, 16;
	add.s32 	%r421, %r420, %r1178;
	xor.b32  	%r422, %r421, %r1174;
	shf.l.wrap.b32 	%r423, %r422, %r422, 12;
	add.s32 	%r424, %r423, %r418;
	xor.b32  	%r425, %r424, %r420;
	shf.l.wrap.b32 	%r426, %r425, %r425, 8;
	add.s32 	%r427, %r426, %r421;
	xor.b32  	%r428, %r427, %r423;
	shf.l.wrap.b32 	%r429, %r428, %r428, 7;
	add.s32 	%r430, %r405, %r388;
	xor.b32  	%r431, %r430, %r426;
	shf.l.wrap.b32 	%r432, %r431, %r431, 16;
	add.s32 	%r433, %r432, %r415;
	xor.b32  	%r434, %r433, %r405;
	shf.l.wrap.b32 	%r435, %r434, %r434, 12;
	add.s32 	%r1167, %r435, %r430;
	xor.b32  	%r436, %r1167, %r432;
	shf.l.wrap.b32 	%r1182, %r436, %r436, 8;
	add.s32 	%r1177, %r1182, %r433;
	xor.b32  	%r437, %r1177, %r435;
	shf.l.wrap.b32 	%r1172, %r437, %r437, 7;
	add.s32 	%r438, %r417, %r400;
	xor.b32  	%r439, %r438, %r390;
	shf.l.wrap.b32 	%r440, %r439, %r439, 16;
	add.s32 	%r441, %r440, %r427;
	xor.b32  	%r442, %r441, %r417;
	shf.l.wrap.b32 	%r443, %r442, %r442, 12;
	add.s32 	%r1168, %r443, %r438;
	xor.b32  	%r444, %r1168, %r440;
	shf.l.wrap.b32 	%r1179, %r444, %r444, 8;
	add.s32 	%r1178, %r1179, %r441;
	xor.b32  	%r445, %r1178, %r443;
	shf.l.wrap.b32 	%r1173, %r445, %r445, 7;
	add.s32 	%r446, %r429, %r412;
	xor.b32  	%r447, %r446, %r402;
	shf.l.wrap.b32 	%r448, %r447, %r447, 16;
	add.s32 	%r449, %r448, %r391;
	xor.b32  	%r450, %r449, %r429;
	shf.l.wrap.b32 	%r451, %r450, %r450, 12;
	add.s32 	%r1169, %r451, %r446;
	xor.b32  	%r452, %r1169, %r448;
	shf.l.wrap.b32 	%r1180, %r452, %r452, 8;
	add.s32 	%r1175, %r1180, %r449;
	xor.b32  	%r453, %r1175, %r451;
	shf.l.wrap.b32 	%r1174, %r453, %r453, 7;
	add.s32 	%r454, %r393, %r424;
	xor.b32  	%r455, %r454, %r414;
	shf.l.wrap.b32 	%r456, %r455, %r455, 16;
	add.s32 	%r457, %r456, %r403;
	xor.b32  	%r458, %r457, %r393;
	shf.l.wrap.b32 	%r459, %r458, %r458, 12;
	add.s32 	%r1170, %r459, %r454;
	xor.b32  	%r460, %r1170, %r456;
	shf.l.wrap.b32 	%r1181, %r460, %r460, 8;
	add.s32 	%r1176, %r1181, %r457;
	xor.b32  	%r461, %r1176, %r459;
	shf.l.wrap.b32 	%r1171, %r461, %r461, 7;
	add.s32 	%r1166, %r1166, 1;
	setp.ne.s32 	%p3, %r1166, 4;
	@%p3 bra 	$L__BB2_4;
	add.s32 	%r1203, %r1167, 1634760805;
	add.s32 	%r1202, %r1168, 857760878;
	add.s32 	%r1201, %r1169, 2036477234;
	add.s32 	%r1200, %r1170, 1797285236;
	add.s32 	%r1204, %r1171, %r1211;
	add.s32 	%r1205, %r1172, %r1210;
	add.s32 	%r1206, %r1173, %r1209;
	add.s32 	%r1207, %r1174, %r1208;
	mov.b32 	%r1196, 1;
	mov.b32 	%r1187, 1797285236;
	mov.b32 	%r1186, 2036477234;
	mov.b32 	%r1185, 857760878;
	mov.b32 	%r1184, 1634760805;
	mov.b32 	%r1183, 0;
	mov.u32 	%r1192, %r1211;
	mov.u32 	%r1193, %r1210;
	mov.u32 	%r1194, %r1209;
	mov.u32 	%r1195, %r1208;
	mov.u32 	%r1197, %r1183;
	mov.u32 	%r1198, %r1183;
	mov.u32 	%r1199, %r1183;
$L__BB2_6:
	add.s32 	%r468, %r1184, %r1211;
	xor.b32  	%r469, %r468, %r1196;
	shf.l.wrap.b32 	%r470, %r469, %r469, 16;
	add.s32 	%r471, %r470, %r1192;
	xor.b32  	%r472, %r471, %r1211;
	shf.l.wrap.b32 	%r473, %r472, %r472, 12;
	add.s32 	%r474, %r473, %r468;
	xor.b32  	%r475, %r474, %r470;
	shf.l.wrap.b32 	%r476, %r475, %r475, 8;
	add.s32 	%r477, %r476, %r471;
	xor.b32  	%r478, %r477, %r473;
	shf.l.wrap.b32 	%r479, %r478, %r478, 7;
	add.s32 	%r480, %r1185, %r1210;
	xor.b32  	%r481, %r480, %r1197;
	shf.l.wrap.b32 	%r482, %r481, %r481, 16;
	add.s32 	%r483, %r482, %r1193;
	xor.b32  	%r484, %r483, %r1210;
	shf.l.wrap.b32 	%r485, %r484, %r484, 12;
	add.s32 	%r486, %r485, %r480;
	xor.b32  	%r487, %r486, %r482;
	shf.l.wrap.b32 	%r488, %r487, %r487, 8;
	add.s32 	%r489, %r488, %r483;
	xor.b32  	%r490, %r489, %r485;
	shf.l.wrap.b32 	%r491, %r490, %r490, 7;
	add.s32 	%r492, %r1186, %r1209;
	xor.b32  	%r493, %r492, %r1198;
	shf.l.wrap.b32 	%r494, %r493, %r493, 16;
	add.s32 	%r495, %r494, %r1194;
	xor.b32  	%r496, %r495, %r1209;
	shf.l.wrap.b32 	%r497, %r496, %r496, 12;
	add.s32 	%r498, %r497, %r492;
	xor.b32  	%r499, %r498, %r494;
	shf.l.wrap.b32 	%r500, %r499, %r499, 8;
	add.s32 	%r501, %r500, %r495;
	xor.b32  	%r502, %r501, %r497;
	shf.l.wrap.b32 	%r503, %r502, %r502, 7;
	add.s32 	%r504, %r1187, %r1208;
	xor.b32  	%r505, %r504, %r1199;
	shf.l.wrap.b32 	%r506, %r505, %r505, 16;
	add.s32 	%r507, %r506, %r1195;
	xor.b32  	%r508, %r507, %r1208;
	shf.l.wrap.b32 	%r509, %r508, %r508, 12;
	add.s32 	%r510, %r509, %r504;
	xor.b32  	%r511, %r510, %r506;
	shf.l.wrap.b32 	%r512, %r511, %r511, 8;
	add.s32 	%r513, %r512, %r507;
	xor.b32  	%r514, %r513, %r509;
	shf.l.wrap.b32 	%r515, %r514, %r514, 7;
	add.s32 	%r516, %r491, %r474;
	xor.b32  	%r517, %r516, %r512;
	shf.l.wrap.b32 	%r518, %r517, %r517, 16;
	add.s32 	%r519, %r518, %r501;
	xor.b32  	%r520, %r519, %r491;
	shf.l.wrap.b32 	%r521, %r520, %r520, 12;
	add.s32 	%r1184, %r521, %r516;
	xor.b32  	%r522, %r1184, %r518;
	shf.l.wrap.b32 	%r1199, %r522, %r522, 8;
	add.s32 	%r1194, %r1199, %r519;
	xor.b32  	%r523, %r1194, %r521;
	shf.l.wrap.b32 	%r1210, %r523, %r523, 7;
	add.s32 	%r524, %r503, %r486;
	xor.b32  	%r525, %r524, %r476;
	shf.l.wrap.b32 	%r526, %r525, %r525, 16;
	add.s32 	%r527, %r526, %r513;
	xor.b32  	%r528, %r527, %r503;
	shf.l.wrap.b32 	%r529, %r528, %r528, 12;
	add.s32 	%r1185, %r529, %r524;
	xor.b32  	%r530, %r1185, %r526;
	shf.l.wrap.b32 	%r1196, %r530, %r530, 8;
	add.s32 	%r1195, %r1196, %r527;
	xor.b32  	%r531, %r1195, %r529;
	shf.l.wrap.b32 	%r1209, %r531, %r531, 7;
	add.s32 	%r532, %r515, %r498;
	xor.b32  	%r533, %r532, %r488;
	shf.l.wrap.b32 	%r534, %r533, %r533, 16;
	add.s32 	%r535, %r534, %r477;
	xor.b32  	%r536, %r535, %r515;
	shf.l.wrap.b32 	%r537, %r536, %r536, 12;
	add.s32 	%r1186, %r537, %r532;
	xor.b32  	%r538, %r1186, %r534;
	shf.l.wrap.b32 	%r1197, %r538, %r538, 8;
	add.s32 	%r1192, %r1197, %r535;
	xor.b32  	%r539, %r1192, %r537;
	shf.l.wrap.b32 	%r1208, %r539, %r539, 7;
	add.s32 	%r540, %r479, %r510;
	xor.b32  	%r541, %r540, %r500;
	shf.l.wrap.b32 	%r542, %r541, %r541, 16;
	add.s32 	%r543, %r542, %r489;
	xor.b32  	%r544, %r543, %r479;
	shf.l.wrap.b32 	%r545, %r544, %r544, 12;
	add.s32 	%r1187, %r545, %r540;
	xor.b32  	%r546, %r1187, %r542;
	shf.l.wrap.b32 	%r1198, %r546, %r546, 8;
	add.s32 	%r1193, %r1198, %r543;
	xor.b32  	%r547, %r1193, %r545;
	shf.l.wrap.b32 	%r1211, %r547, %r547, 7;
	add.s32 	%r1183, %r1183, 1;
	setp.ne.s32 	%p4, %r1183, 4;
	@%p4 bra 	$L__BB2_6;
	cvt.u16.u32 	%rs15, %r1184;
	not.b16 	%rs16, %rs15;
	cvt.u16.u32 	%rs17, %r1185;
	not.b32 	%r548, %r14;
	add.s32 	%r549, %r8, %r548;
	mov.b32 	%r550, 1;
	shl.b32 	%r551, %r550, %r549;
	and.b32  	%r91, %r551, %r3;
	setp.eq.s32 	%p5, %r91, 0;
	selp.b16 	%rs18, %rs16, %rs17, %p5;
	and.b16  	%rs4, %rs18, 1;
	and.b16  	%rs19, %rs32, 255;
	setp.ne.s16 	%p6, %rs19, 1;
	mov.u16 	%rs32, %rs4;
	@%p6 bra 	$L__BB2_9;
	setp.eq.s32 	%p7, %r91, 0;
	mul.wide.u32 	%rd10, %r14, 16;
	add.s64 	%rd11, %rd2, %rd10;
	ld.global.u32 	%r552, [%rd11+20];
	selp.b32 	%r553, %r1203, %r1204, %p7;
	xor.b32  	%r554, %r553, %r552;
	selp.b32 	%r555, %r1202, %r1205, %p7;
	selp.b32 	%r1203, %r554, %r1203, %p7;
	selp.b32 	%r1204, %r1204, %r554, %p7;
	ld.global.u32 	%r556, [%rd11+24];
	xor.b32  	%r557, %r555, %r556;
	selp.b32 	%r558, %r1201, %r1206, %p7;
	selp.b32 	%r1202, %r557, %r1202, %p7;
	selp.b32 	%r1205, %r1205, %r557, %p7;
	ld.global.u32 	%r559, [%rd11+28];
	xor.b32  	%r560, %r558, %r559;
	selp.b32 	%r561, %r1200, %r1207, %p7;
	selp.b32 	%r1201, %r560, %r1201, %p7;
	selp.b32 	%r1206, %r1206, %r560, %p7;
	ld.global.u32 	%r562, [%rd11+32];
	xor.b32  	%r563, %r561, %r562;
	selp.b32 	%r564, 420, 445, %p7;
	selp.b32 	%r1200, %r563, %r1200, %p7;
	selp.b32 	%r1207, %r1207, %r563, %p7;
	add.s32 	%r565, %r564, %r14;
	cvt.u64.u32 	%rd12, %r565;
	add.s64 	%rd13, %rd2, %rd12;
	ld.global.u8 	%rs20, [%rd13];
	xor.b16  	%rs32, %rs20, %rs4;
$L__BB2_9:
	setp.eq.s32 	%p8, %r91, 0;
	selp.b32 	%r1211, %r1203, %r1204, %p8;
	selp.b32 	%r1210, %r1202, %r1205, %p8;
	selp.b32 	%r1209, %r1201, %r1206, %p8;
	selp.b32 	%r1208, %r1200, %r1207, %p8;
	add.s32 	%r1165, %r14, 1;
	setp.ne.s32 	%p9, %r14, %r9;
	@%p9 bra 	$L__BB2_3;
$L__BB2_10:
	mov.u32 	%r566, _ZZ13fused_v2_tmplILi4EEvPK5uint4PK9DpfKeyGpuPS0_S6_iiE5seeds;
	mad.lo.s32 	%r567, %r1, 20, %r566;
	st.shared.u32 	[%r567], %r1211;
	st.shared.u32 	[%r567+4], %r1210;
	st.shared.u32 	[%r567+8], %r1209;
	st.shared.u32 	[%r567+12], %r1208;
	st.shared.u8 	[%r567+16], %rs32;
$L__BB2_11:
	bar.sync 	0;
	shl.b32 	%r569, %r1, 3;
	and.b32  	%r570, %r569, 7936;
	add.s32 	%r117, %r570, %r3;
	add.s32 	%r571, %r117, 256;
	add.s32 	%r572, %r3, 2048;
	min.s32 	%r573, %r571, %r572;
	min.s32 	%r118, %r573, %r373;
	cvta.to.global.u64 	%rd3, %rd6;
	mov.b32 	%r1212, 0;
	mul.wide.u32 	%rd27, %r2, 16;
$L__BB2_12:
	setp.ge.s32 	%p10, %r117, %r118;
	mov.b32 	%r1301, 0;
	mov.u32 	%r1302, %r1301;
	mov.u32 	%r1303, %r1301;
	mov.u32 	%r1304, %r1301;
	mov.u32 	%r1305, %r1301;
	mov.u32 	%r1306, %r1301;
	mov.u32 	%r1307, %r1301;
	mov.u32 	%r1308, %r1301;
	mov.u32 	%r1309, %r1301;
	mov.u32 	%r1310, %r1301;
	mov.u32 	%r1311, %r1301;
	mov.u32 	%r1312, %r1301;
	mov.u32 	%r1313, %r1301;
	mov.u32 	%r1314, %r1301;
	mov.u32 	%r1315, %r1301;
	mov.u32 	%r1316, %r1301;
	mov.u32 	%r1317, %r1301;
	mov.u32 	%r1318, %r1301;
	mov.u32 	%r1319, %r1301;
	mov.u32 	%r1320, %r1301;
	mov.u32 	%r1321, %r1301;
	mov.u32 	%r1322, %r1301;
	mov.u32 	%r1323, %r1301;
	mov.u32 	%r1324, %r1301;
	mov.u32 	%r1325, %r1301;
	mov.u32 	%r1326, %r1301;
	mov.u32 	%r1327, %r1301;
	mov.u32 	%r1328, %r1301;
	mov.u32 	%r1329, %r1301;
	mov.u32 	%r1330, %r1301;
	mov.u32 	%r1331, %r1301;
	mov.u32 	%r1332, %r1301;
	@%p10 bra 	$L__BB2_32;
	ld.param.u64 	%rd32, [fused_batch_pir_kernel_v2_4_param_1];
	cvta.to.global.u64 	%rd14, %rd32;
	mul.wide.u32 	%rd15, %r1212, 488;
	add.s64 	%rd16, %rd14, %rd15;
	add.s64 	%rd4, %rd16, 17;
	ld.global.u8 	%rs21, [%rd16+17];
	max.u16 	%rs8, %rs21, 11;
	cvt.u32.u16 	%r576, %rs8;
	add.s32 	%r120, %r576, -11;
	mov.u32 	%r577, _ZZ13fused_v2_tmplILi4EEvPK5uint4PK9DpfKeyGpuPS0_S6_iiE5seeds;
	mad.lo.s32 	%r578, %r1212, 20, %r577;
	ld.shared.u8 	%rs9, [%r578+16];
	cvt.u32.u16 	%r121, %rs21;
	sub.s32 	%r122, %r121, %r120;
	add.s64 	%rd5, %rd16, 20;
	ld.shared.u32 	%r123, [%r578];
	ld.shared.u32 	%r124, [%r578+4];
	ld.shared.u32 	%r125, [%r578+8];
	ld.shared.u32 	%r126, [%r578+12];
	mov.b32 	%r1301, 0;
	cvt.u64.u16 	%rd18, %rs8;
	mov.u32 	%r1245, %r117;
$L__BB2_14:
	setp.lt.s32 	%p11, %r122, 1;
	mov.u32 	%r1250, %r123;
	mov.u32 	%r1251, %r124;
	mov.u32 	%r1252, %r125;
	mov.u32 	%r1253, %r126;
	mov.u16 	%rs35, %rs9;
	@%p11 bra 	$L__BB2_23;
	mov.b32 	%r1254, 0;
	mov.u32 	%r1250, %r123;
	mov.u32 	%r1251, %r124;
	mov.u32 	%r1252, %r125;
	mov.u32 	%r1253, %r126;
	mov.u16 	%rs35, %rs9;
$L__BB2_16:
	mov.b32 	%r1271, 1797285236;
	mov.b32 	%r1270, 2036477234;
	mov.b32 	%r1269, 857760878;
	mov.b32 	%r1268, 1634760805;
	mov.b32 	%r1255, 0;
	mov.u32 	%r1256, %r1255;
	mov.u32 	%r1257, %r1255;
	mov.u32 	%r1258, %r1255;
	mov.u32 	%r1259, %r1255;
	mov.u32 	%r1260, %r1253;
	mov.u32 	%r1261, %r1252;
	mov.u32 	%r1262, %r1251;
	mov.u32 	%r1263, %r1250;
	mov.u32 	%r1264, %r1253;
	mov.u32 	%r1265, %r1252;
	mov.u32 	%r1266, %r1251;
	mov.u32 	%r1267, %r1250;
$L__BB2_17:
	add.s32 	%r585, %r1267, %r1268;
	xor.b32  	%r586, %r1259, %r585;
	shf.l.wrap.b32 	%r587, %r586, %r586, 16;
	add.s32 	%r588, %r587, %r1263;
	xor.b32  	%r589, %r588, %r1267;
	shf.l.wrap.b32 	%r590, %r589, %r589, 12;
	add.s32 	%r591, %r590, %r585;
	xor.b32  	%r592, %r591, %r587;
	shf.l.wrap.b32 	%r593, %r592, %r592, 8;
	add.s32 	%r594, %r593, %r588;
	xor.b32  	%r595, %r594, %r590;
	shf.l.wrap.b32 	%r596, %r595, %r595, 7;
	add.s32 	%r597, %r1266, %r1269;
	xor.b32  	%r598, %r1258, %r597;
	shf.l.wrap.b32 	%r599, %r598, %r598, 16;
	add.s32 	%r600, %r599, %r1262;
	xor.b32  	%r601, %r600, %r1266;
	shf.l.wrap.b32 	%r602, %r601, %r601, 12;
	add.s32 	%r603, %r602, %r597;
	xor.b32  	%r604, %r603, %r599;
	shf.l.wrap.b32 	%r605, %r604, %r604, 8;
	add.s32 	%r606, %r605, %r600;
	xor.b32  	%r607, %r606, %r602;
	shf.l.wrap.b32 	%r608, %r607, %r607, 7;
	add.s32 	%r609, %r1265, %r1270;
	xor.b32  	%r610, %r1257, %r609;
	shf.l.wrap.b32 	%r611, %r610, %r610, 16;
	add.s32 	%r612, %r611, %r1261;
	xor.b32  	%r613, %r612, %r1265;
	shf.l.wrap.b32 	%r614, %r613, %r613, 12;
	add.s32 	%r615, %r614, %r609;
	xor.b32  	%r616, %r615, %r611;
	shf.l.wrap.b32 	%r617, %r616, %r616, 8;
	add.s32 	%r618, %r617, %r612;
	xor.b32  	%r619, %r618, %r614;
	shf.l.wrap.b32 	%r620, %r619, %r619, 7;
	add.s32 	%r621, %r1264, %r1271;
	xor.b32  	%r622, %r1256, %r621;
	shf.l.wrap.b32 	%r623, %r622, %r622, 16;
	add.s32 	%r624, %r623, %r1260;
	xor.b32  	%r625, %r624, %r1264;
	shf.l.wrap.b32 	%r626, %r625, %r625, 12;
	add.s32 	%r627, %r626, %r621;
	xor.b32  	%r628, %r627, %r623;
	shf.l.wrap.b32 	%r629, %r628, %r628, 8;
	add.s32 	%r630, %r629, %r624;
	xor.b32  	%r631, %r630, %r626;
	shf.l.wrap.b32 	%r632, %r631, %r631, 7;
	add.s32 	%r633, %r608, %r591;
	xor.b32  	%r634, %r633, %r629;
	shf.l.wrap.b32 	%r635, %r634, %r634, 16;
	add.s32 	%r636, %r635, %r618;
	xor.b32  	%r637, %r636, %r608;
	shf.l.wrap.b32 	%r638, %r637, %r637, 12;
	add.s32 	%r1268, %r638, %r633;
	xor.b32  	%r639, %r1268, %r635;
	shf.l.wrap.b32 	%r1256, %r639, %r639, 8;
	add.s32 	%r1261, %r1256, %r636;
	xor.b32  	%r640, %r1261, %r638;
	shf.l.wrap.b32 	%r1266, %r640, %r640, 7;
	add.s32 	%r641, %r620, %r603;
	xor.b32  	%r642, %r641, %r593;
	shf.l.wrap.b32 	%r643, %r642, %r642, 16;
	add.s32 	%r644, %r643, %r630;
	xor.b32  	%r645, %r644, %r620;
	shf.l.wrap.b32 	%r646, %r645, %r645, 12;
	add.s32 	%r1269, %r646, %r641;
	xor.b32  	%r647, %r1269, %r643;
	shf.l.wrap.b32 	%r1259, %r647, %r647, 8;
	add.s32 	%r1260, %r1259, %r644;
	xor.b32  	%r648, %r1260, %r646;
	shf.l.wrap.b32 	%r1265, %r648, %r648, 7;
	add.s32 	%r649, %r632, %r615;
	xor.b32  	%r650, %r649, %r605;
	shf.l.wrap.b32 	%r651, %r650, %r650, 16;
	add.s32 	%r652, %r651, %r594;
	xor.b32  	%r653, %r652, %r632;
	shf.l.wrap.b32 	%r654, %r653, %r653, 12;
	add.s32 	%r1270, %r654, %r649;
	xor.b32  	%r655, %r1270, %r651;
	shf.l.wrap.b32 	%r1258, %r655, %r655, 8;
	add.s32 	%r1263, %r1258, %r652;
	xor.b32  	%r656, %r1263, %r654;
	shf.l.wrap.b32 	%r1264, %r656, %r656, 7;
	add.s32 	%r657, %r596, %r627;
	xor.b32  	%r658, %r657, %r617;
	shf.l.wrap.b32 	%r659, %r658, %r658, 16;
	add.s32 	%r660, %r659, %r606;
	xor.b32  	%r661, %r660, %r596;
	shf.l.wrap.b32 	%r662, %r661, %r661, 12;
	add.s32 	%r1271, %r662, %r657;
	xor.b32  	%r663, %r1271, %r659;
	shf.l.wrap.b32 	%r1257, %r663, %r663, 8;
	add.s32 	%r1262, %r1257, %r660;
	xor.b32  	%r664, %r1262, %r662;
	shf.l.wrap.b32 	%r1267, %r664, %r664, 7;
	add.s32 	%r1255, %r1255, 1;
	setp.ne.s32 	%p12, %r1255, 4;
	@%p12 bra 	$L__BB2_17;
	add.s32 	%r1293, %r1268, 1634760805;
	add.s32 	%r1294, %r1269, 857760878;
	add.s32 	%r1295, %r1270, 2036477234;
	add.s32 	%r1296, %r1271, 1797285236;
	add.s32 	%r1289, %r1267, %r1250;
	add.s32 	%r1290, %r1266, %r1251;
	add.s32 	%r1291, %r1265, %r1252;
	add.s32 	%r1292, %r1264, %r1253;
	mov.b32 	%r1285, 1;
	mov.b32 	%r1276, 1797285236;
	mov.b32 	%r1275, 2036477234;
	mov.b32 	%r1274, 857760878;
	mov.b32 	%r1273, 1634760805;
	mov.b32 	%r1272, 0;
	mov.u32 	%r1281, %r1250;
	mov.u32 	%r1282, %r1251;
	mov.u32 	%r1283, %r1252;
	mov.u32 	%r1284, %r1253;
	mov.u32 	%r1286, %r1272;
	mov.u32 	%r1287, %r1272;
	mov.u32 	%r1288, %r1272;
$L__BB2_19:
	add.s32 	%r671, %r1273, %r1250;
	xor.b32  	%r672, %r671, %r1285;
	shf.l.wrap.b32 	%r673, %r672, %r672, 16;
	add.s32 	%r674, %r673, %r1281;
	xor.b32  	%r675, %r674, %r1250;
	shf.l.wrap.b32 	%r676, %r675, %r675, 12;
	add.s32 	%r677, %r676, %r671;
	xor.b32  	%r678, %r677, %r673;
	shf.l.wrap.b32 	%r679, %r678, %r678, 8;
	add.s32 	%r680, %r679, %r674;
	xor.b32  	%r681, %r680, %r676;
	shf.l.wrap.b32 	%r682, %r681, %r681, 7;
	add.s32 	%r683, %r1274, %r1251;
	xor.b32  	%r684, %r683, %r1286;
	shf.l.wrap.b32 	%r685, %r684, %r684, 16;
	add.s32 	%r686, %r685, %r1282;
	xor.b32  	%r687, %r686, %r1251;
	shf.l.wrap.b32 	%r688, %r687, %r687, 12;
	add.s32 	%r689, %r688, %r683;
	xor.b32  	%r690, %r689, %r685;
	shf.l.wrap.b32 	%r691, %r690, %r690, 8;
	add.s32 	%r692, %r691, %r686;
	xor.b32  	%r693, %r692, %r688;
	shf.l.wrap.b32 	%r694, %r693, %r693, 7;
	add.s32 	%r695, %r1275, %r1252;
	xor.b32  	%r696, %r695, %r1287;
	shf.l.wrap.b32 	%r697, %r696, %r696, 16;
	add.s32 	%r698, %r697, %r1283;
	xor.b32  	%r699, %r698, %r1252;
	shf.l.wrap.b32 	%r700, %r699, %r699, 12;
	add.s32 	%r701, %r700, %r695;
	xor.b32  	%r702, %r701, %r697;
	shf.l.wrap.b32 	%r703, %r702, %r702, 8;
	add.s32 	%r704, %r703, %r698;
	xor.b32  	%r705, %r704, %r700;
	shf.l.wrap.b32 	%r706, %r705, %r705, 7;
	add.s32 	%r707, %r1276, %r1253;
	xor.b32  	%r708, %r707, %r1288;
	shf.l.wrap.b32 	%r709, %r708, %r708, 16;
	add.s32 	%r710, %r709, %r1284;
	xor.b32  	%r711, %r710, %r1253;
	shf.l.wrap.b32 	%r712, %r711, %r711, 12;
	add.s32 	%r713, %r712, %r707;
	xor.b32  	%r714, %r713, %r709;
	shf.l.wrap.b32 	%r715, %r714, %r714, 8;
	add.s32 	%r716, %r715, %r710;
	xor.b32  	%r717, %r716, %r712;
	shf.l.wrap.b32 	%r718, %r717, %r717, 7;
	add.s32 	%r719, %r694, %r677;
	xor.b32  	%r720, %r719, %r715;
	shf.l.wrap.b32 	%r721, %r720, %r720, 16;
	add.s32 	%r722, %r721, %r704;
	xor.b32  	%r723, %r722, %r694;
	shf.l.wrap.b32 	%r724, %r723, %r723, 12;
	add.s32 	%r1273, %r724, %r719;
	xor.b32  	%r725, %r1273, %r721;
	shf.l.wrap.b32 	%r1288, %r725, %r725, 8;
	add.s32 	%r1283, %r1288, %r722;
	xor.b32  	%r726, %r1283, %r724;
	shf.l.wrap.b32 	%r1251, %r726, %r726, 7;
	add.s32 	%r727, %r706, %r689;
	xor.b32  	%r728, %r727, %r679;
	shf.l.wrap.b32 	%r729, %r728, %r728, 16;
	add.s32 	%r730, %r729, %r716;
	xor.b32  	%r731, %r730, %r706;
	shf.l.wrap.b32 	%r732, %r731, %r731, 12;
	add.s32 	%r1274, %r732, %r727;
	xor.b32  	%r733, %r1274, %r729;
	shf.l.wrap.b32 	%r1285, %r733, %r733, 8;
	add.s32 	%r1284, %r1285, %r730;
	xor.b32  	%r734, %r1284, %r732;
	shf.l.wrap.b32 	%r1252, %r734, %r734, 7;
	add.s32 	%r735, %r718, %r701;
	xor.b32  	%r736, %r735, %r691;
	shf.l.wrap.b32 	%r737, %r736, %r736, 16;
	add.s32 	%r738, %r737, %r680;
	xor.b32  	%r739, %r738, %r718;
	shf.l.wrap.b32 	%r740, %r739, %r739, 12;
	add.s32 	%r1275, %r740, %r735;
	xor.b32  	%r741, %r1275, %r737;
	shf.l.wrap.b32 	%r1286, %r741, %r741, 8;
	add.s32 	%r1281, %r1286, %r738;
	xor.b32  	%r742, %r1281, %r740;
	shf.l.wrap.b32 	%r1253, %r742, %r742, 7;
	add.s32 	%r743, %r682, %r713;
	xor.b32  	%r744, %r743, %r703;
	shf.l.wrap.b32 	%r745, %r744, %r744, 16;
	add.s32 	%r746, %r745, %r692;
	xor.b32  	%r747, %r746, %r682;
	shf.l.wrap.b32 	%r748, %r747, %r747, 12;
	add.s32 	%r1276, %r748, %r743;
	xor.b32  	%r749, %r1276, %r745;
	shf.l.wrap.b32 	%r1287, %r749, %r749, 8;
	add.s32 	%r1282, %r1287, %r746;
	xor.b32  	%r750, %r1282, %r748;
	shf.l.wrap.b32 	%r1250, %r750, %r750, 7;
	add.s32 	%r1272, %r1272, 1;
	setp.ne.s32 	%p13, %r1272, 4;
	@%p13 bra 	$L__BB2_19;
	cvt.u16.u32 	%rs22, %r1273;
	not.b16 	%rs23, %rs22;
	cvt.u16.u32 	%rs24, %r1274;
	add.s32 	%r751, %r1254, %r120;
	not.b32 	%r752, %r751;
	add.s32 	%r753, %r752, %r121;
	mov.b32 	%r754, 1;
	shl.b32 	%r755, %r754, %r753;
	and.b32  	%r245, %r755, %r1245;
	setp.eq.s32 	%p14, %r245, 0;
	selp.b16 	%rs25, %rs23, %rs24, %p14;
	and.b16  	%rs12, %rs25, 1;
	and.b16  	%rs26, %rs35, 255;
	setp.ne.s16 	%p15, %rs26, 1;
	mov.u16 	%rs35, %rs12;
	@%p15 bra 	$L__BB2_22;
	cvt.u64.u32 	%rd17, %r1254;
	add.s64 	%rd19, %rd17, %rd18;
	shl.b64 	%rd20, %rd19, 4;
	add.s64 	%rd21, %rd5, %rd20;
	ld.global.u32 	%r756, [%rd21+-176];
	selp.b32 	%r757, %r1293, %r1289, %p14;
	xor.b32  	%r758, %r757, %r756;
	selp.b32 	%r759, %r1294, %r1290, %p14;
	selp.b32 	%r1289, %r1289, %r758, %p14;
	selp.b32 	%r1293, %r758, %r1293, %p14;
	ld.global.u32 	%r760, [%rd21+-172];
	xor.b32  	%r761, %r759, %r760;
	selp.b32 	%r762, %r1295, %r1291, %p14;
	selp.b32 	%r1290, %r1290, %r761, %p14;
	selp.b32 	%r1294, %r761, %r1294, %p14;
	ld.global.u32 	%r763, [%rd21+-168];
	xor.b32  	%r764, %r762, %r763;
	selp.b32 	%r765, %r1296, %r1292, %p14;
	selp.b32 	%r1291, %r1291, %r764, %p14;
	selp.b32 	%r1295, %r764, %r1295, %p14;
	ld.global.u32 	%r766, [%rd21+-164];
	xor.b32  	%r767, %r765, %r766;
	selp.b64 	%rd22, 420, 445, %p14;
	selp.b32 	%r1292, %r1292, %r767, %p14;
	selp.b32 	%r1296, %r767, %r1296, %p14;
	add.s64 	%rd23, %rd22, %rd19;
	add.s64 	%rd24, %rd23, %rd4;
	ld.global.u8 	%rs27, [%rd24+-28];
	xor.b16  	%rs35, %rs27, %rs12;
$L__BB2_22:
	selp.b32 	%r1250, %r1293, %r1289, %p14;
	selp.b32 	%r1251, %r1294, %r1290, %p14;
	selp.b32 	%r1252, %r1295, %r1291, %p14;
	selp.b32 	%r1253, %r1296, %r1292, %p14;
	add.s32 	%r1254, %r1254, 1;
	setp.eq.s32 	%p18, %r1254, %r122;
	@%p18 bra 	$L__BB2_23;
	bra.uni 	$L__BB2_16;
$L__BB2_23:
	and.b16  	%rs28, %rs35, 255;
	setp.eq.s16 	%p19, %rs28, 1;
	@%p19 bra 	$L__BB2_24;
	bra.uni 	$L__BB2_25;
$L__BB2_24:
	ld.global.u32 	%r768, [%rd4+455];
	xor.b32  	%r1250, %r1250, %r768;
$L__BB2_25:
	setp.ne.s16 	%p20, %rs28, 1;
	@%p20 bra 	$L__BB2_27;
	ld.global.u32 	%r769, [%rd4+459];
	xor.b32  	%r1251, %r1251, %r769;
$L__BB2_27:
	setp.ne.s16 	%p21, %rs28, 1;
	@%p21 bra 	$L__BB2_29;
	ld.global.u32 	%r770, [%rd4+463];
	xor.b32  	%r1252, %r1252, %r770;
$L__BB2_29:
	setp.ne.s16 	%p22, %rs28, 1;
	@%p22 bra 	$L__BB2_31;
	ld.global.u32 	%r771, [%rd4+467];
	xor.b32  	%r1253, %r1253, %r771;
$L__BB2_31:
	mul.wide.s32 	%rd25, %r1245, 4096;
	add.s64 	%rd26, %rd3, %rd25;
	add.s64 	%rd28, %rd26, %rd27;
	ld.global.v4.u32 	{%r772, %r773, %r774, %r775}, [%rd28];
	and.b32  	%r776, %r772, %r1250;
	xor.b32  	%r1332, %r1332, %r776;
	and.b32  	%r777, %r773, %r1251;
	xor.b32  	%r1331, %r1331, %r777;
	and.b32  	%r778, %r774, %r1252;
	xor.b32  	%r1330, %r1330, %r778;
	and.b32  	%r779, %r775, %r1253;
	xor.b32  	%r1329, %r1329, %r779;
	ld.global.v4.u32 	{%r780, %r781, %r782, %r783}, [%rd28+512];
	and.b32  	%r784, %r780, %r1250;
	xor.b32  	%r1328, %r1328, %r784;
	and.b32  	%r785, %r781, %r1251;
	xor.b32  	%r1327, %r1327, %r785;
	and.b32  	%r786, %r782, %r1252;
	xor.b32  	%r1326, %r1326, %r786;
	and.b32  	%r787, %r783, %r1253;
	xor.b32  	%r1325, %r1325, %r787;
	ld.global.v4.u32 	{%r788, %r789, %r790, %r791}, [%rd28+1024];
	and.b32  	%r792, %r788, %r1250;
	xor.b32  	%r1324, %r1324, %r792;
	and.b32  	%r793, %r789, %r1251;
	xor.b32  	%r1323, %r1323, %r793;
	and.b32  	%r794, %r790, %r1252;
	xor.b32  	%r1322, %r1322, %r794;
	and.b32  	%r795, %r791, %r1253;
	xor.b32  	%r1321, %r1321, %r795;
	ld.global.v4.u32 	{%r796, %r797, %r798, %r799}, [%rd28+1536];
	and.b32  	%r800, %r796, %r1250;
	xor.b32  	%r1320, %r1320, %r800;
	and.b32  	%r801, %r797, %r1251;
	xor.b32  	%r1319, %r1319, %r801;
	and.b32  	%r802, %r798, %r1252;
	xor.b32  	%r1318, %r1318, %r802;
	and.b32  	%r803, %r799, %r1253;
	xor.b32  	%r1317, %r1317, %r803;
	ld.global.v4.u32 	{%r804, %r805, %r806, %r807}, [%rd28+2048];
	and.b32  	%r808, %r804, %r1250;
	xor.b32  	%r1316, %r1316, %r808;
	and.b32  	%r809, %r805, %r1251;
	xor.b32  	%r1315, %r1315, %r809;
	and.b32  	%r810, %r806, %r1252;
	xor.b32  	%r1314, %r1314, %r810;
	and.b32  	%r811, %r807, %r1253;
	xor.b32  	%r1313, %r1313, %r811;
	ld.global.v4.u32 	{%r812, %r813, %r814, %r815}, [%rd28+2560];
	and.b32  	%r816, %r812, %r1250;
	xor.b32  	%r1312, %r1312, %r816;
	and.b32  	%r817, %r813, %r1251;
	xor.b32  	%r1311, %r1311, %r817;
	and.b32  	%r818, %r814, %r1252;
	xor.b32  	%r1310, %r1310, %r818;
	and.b32  	%r819, %r815, %r1253;
	xor.b32  	%r1309, %r1309, %r819;
	ld.global.v4.u32 	{%r820, %r821, %r822, %r823}, [%rd28+3072];
	and.b32  	%r824, %r820, %r1250;
	xor.b32  	%r1308, %r1308, %r824;
	and.b32  	%r825, %r821, %r1251;
	xor.b32  	%r1307, %r1307, %r825;
	and.b32  	%r826, %r822, %r1252;
	xor.b32  	%r1306, %r1306, %r826;
	and.b32  	%r827, %r823, %r1253;
	xor.b32  	%r1305, %r1305, %r827;
	ld.global.v4.u32 	{%r828, %r829, %r830, %r831}, [%rd28+3584];
	and.b32  	%r832, %r828, %r1250;
	xor.b32  	%r1304, %r1304, %r832;
	and.b32  	%r833, %r829, %r1251;
	xor.b32  	%r1303, %r1303, %r833;
	and.b32  	%r834, %r830, %r1252;
	xor.b32  	%r1302, %r1302, %r834;
	and.b32  	%r835, %r831, %r1253;
	xor.b32  	%r1301, %r1301, %r835;
	add.s32 	%r1245, %r1245, 1;
	setp.lt.s32 	%p23, %r1245, %r118;
	@%p23 bra 	$L__BB2_14;
$L__BB2_32:
	setp.ne.s32 	%p24, %r2, 0;
	shfl.sync.bfly.b32	%r836|%p25, %r1332, 16, 31, -1;
	xor.b32  	%r837, %r836, %r1332;
	shfl.sync.bfly.b32	%r838|%p26, %r1331, 16, 31, -1;
	xor.b32  	%r839, %r838, %r1331;
	shfl.sync.bfly.b32	%r840|%p27, %r1330, 16, 31, -1;
	xor.b32  	%r841, %r840, %r1330;
	shfl.sync.bfly.b32	%r842|%p28, %r1329, 16, 31, -1;
	xor.b32  	%r843, %r842, %r1329;
	shfl.sync.bfly.b32	%r844|%p29, %r1328, 16, 31, -1;
	xor.b32  	%r845, %r844, %r1328;
	shfl.sync.bfly.b32	%r846|%p30, %r1327, 16, 31, -1;
	xor.b32  	%r847, %r846, %r1327;
	shfl.sync.bfly.b32	%r848|%p31, %r1326, 16, 31, -1;
	xor.b32  	%r849, %r848, %r1326;
	shfl.sync.bfly.b32	%r850|%p32, %r1325, 16, 31, -1;
	xor.b32  	%r851, %r850, %r1325;
	shfl.sync.bfly.b32	%r852|%p33, %r1324, 16, 31, -1;
	xor.b32  	%r853, %r852, %r1324;
	shfl.sync.bfly.b32	%r854|%p34, %r1323, 16, 31, -1;
	xor.b32  	%r855, %r854, %r1323;
	shfl.sync.bfly.b32	%r856|%p35, %r1322, 16, 31, -1;
	xor.b32  	%r857, %r856, %r1322;
	shfl.sync.bfly.b32	%r858|%p36, %r1321, 16, 31, -1;
	xor.b32  	%r859, %r858, %r1321;
	shfl.sync.bfly.b32	%r860|%p37, %r1320, 16, 31, -1;
	xor.b32  	%r861, %r860, %r1320;
	shfl.sync.bfly.b32	%r862|%p38, %r1319, 16, 31, -1;
	xor.b32  	%r863, %r862, %r1319;
	shfl.sync.bfly.b32	%r864|%p39, %r1318, 16, 31, -1;
	xor.b32  	%r865, %r864, %r1318;
	shfl.sync.bfly.b32	%r866|%p40, %r1317, 16, 31, -1;
	xor.b32  	%r867, %r866, %r1317;
	shfl.sync.bfly.b32	%r868|%p41, %r1316, 16, 31, -1;
	xor.b32  	%r869, %r868, %r1316;
	shfl.sync.bfly.b32	%r870|%p42, %r1315, 16, 31, -1;
	xor.b32  	%r871, %r870, %r1315;
	shfl.sync.bfly.b32	%r872|%p43, %r1314, 16, 31, -1;
	xor.b32  	%r873, %r872, %r1314;
	shfl.sync.bfly.b32	%r874|%p44, %r1313, 16, 31, -1;
	xor.b32  	%r875, %r874, %r1313;
	shfl.sync.bfly.b32	%r876|%p45, %r1312, 16, 31, -1;
	xor.b32  	%r877, %r876, %r1312;
	shfl.sync.bfly.b32	%r878|%p46, %r1311, 16, 31, -1;
	xor.b32  	%r879, %r878, %r1311;
	shfl.sync.bfly.b32	%r880|%p47, %r1310, 16, 31, -1;
	xor.b32  	%r881, %r880, %r1310;
	shfl.sync.bfly.b32	%r882|%p48, %r1309, 16, 31, -1;
	xor.b32  	%r883, %r882, %r1309;
	shfl.sync.bfly.b32	%r884|%p49, %r1308, 16, 31, -1;
	xor.b32  	%r885, %r884, %r1308;
	shfl.sync.bfly.b32	%r886|%p50, %r1307, 16, 31, -1;
	xor.b32  	%r887, %r886, %r1307;
	shfl.sync.bfly.b32	%r888|%p51, %r1306, 16, 31, -1;
	xor.b32  	%r889, %r888, %r1306;
	shfl.sync.bfly.b32	%r890|%p52, %r1305, 16, 31, -1;
	xor.b32  	%r891, %r890, %r1305;
	shfl.sync.bfly.b32	%r892|%p53, %r1304, 16, 31, -1;
	xor.b32  	%r893, %r892, %r1304;
	shfl.sync.bfly.b32	%r894|%p54, %r1303, 16, 31, -1;
	xor.b32  	%r895, %r894, %r1303;
	shfl.sync.bfly.b32	%r896|%p55, %r1302, 16, 31, -1;
	xor.b32  	%r897, %r896, %r1302;
	shfl.sync.bfly.b32	%r898|%p56, %r1301, 16, 31, -1;
	xor.b32  	%r899, %r898, %r1301;
	shfl.sync.bfly.b32	%r900|%p57, %r837, 8, 31, -1;
	xor.b32  	%r901, %r900, %r837;
	shfl.sync.bfly.b32	%r902|%p58, %r839, 8, 31, -1;
	xor.b32  	%r903, %r902, %r839;
	shfl.sync.bfly.b32	%r904|%p59, %r841, 8, 31, -1;
	xor.b32  	%r905, %r904, %r841;
	shfl.sync.bfly.b32	%r906|%p60, %r843, 8, 31, -1;
	xor.b32  	%r907, %r906, %r843;
	shfl.sync.bfly.b32	%r908|%p61, %r845, 8, 31, -1;
	xor.b32  	%r909, %r908, %r845;
	shfl.sync.bfly.b32	%r910|%p62, %r847, 8, 31, -1;
	xor.b32  	%r911, %r910, %r847;
	shfl.sync.bfly.b32	%r912|%p63, %r849, 8, 31, -1;
	xor.b32  	%r913, %r912, %r849;
	shfl.sync.bfly.b32	%r914|%p64, %r851, 8, 31, -1;
	xor.b32  	%r915, %r914, %r851;
	shfl.sync.bfly.b32	%r916|%p65, %r853, 8, 31, -1;
	xor.b32  	%r917, %r916, %r853;
	shfl.sync.bfly.b32	%r918|%p66, %r855, 8, 31, -1;
	xor.b32  	%r919, %r918, %r855;
	shfl.sync.bfly.b32	%r920|%p67, %r857, 8, 31, -1;
	xor.b32  	%r921, %r920, %r857;
	shfl.sync.bfly.b32	%r922|%p68, %r859, 8, 31, -1;
	xor.b32  	%r923, %r922, %r859;
	shfl.sync.bfly.b32	%r924|%p69, %r861, 8, 31, -1;
	xor.b32  	%r925, %r924, %r861;
	shfl.sync.bfly.b32	%r926|%p70, %r863, 8, 31, -1;
	xor.b32  	%r927, %r926, %r863;
	shfl.sync.bfly.b32	%r928|%p71, %r865, 8, 31, -1;
	xor.b32  	%r929, %r928, %r865;
	shfl.sync.bfly.b32	%r930|%p72, %r867, 8, 31, -1;
	xor.b32  	%r931, %r930, %r867;
	shfl.sync.bfly.b32	%r932|%p73, %r869, 8, 31, -1;
	xor.b32  	%r933, %r932, %r869;
	shfl.sync.bfly.b32	%r934|%p74, %r871, 8, 31, -1;
	xor.b32  	%r935, %r934, %r871;
	shfl.sync.bfly.b32	%r936|%p75, %r873, 8, 31, -1;
	xor.b32  	%r937, %r936, %r873;
	shfl.sync.bfly.b32	%r938|%p76, %r875, 8, 31, -1;
	xor.b32  	%r939, %r938, %r875;
	shfl.sync.bfly.b32	%r940|%p77, %r877, 8, 31, -1;
	xor.b32  	%r941, %r940, %r877;
	shfl.sync.bfly.b32	%r942|%p78, %r879, 8, 31, -1;
	xor.b32  	%r943, %r942, %r879;
	shfl.sync.bfly.b32	%r944|%p79, %r881, 8, 31, -1;
	xor.b32  	%r945, %r944, %r881;
	shfl.sync.bfly.b32	%r946|%p80, %r883, 8, 31, -1;
	xor.b32  	%r947, %r946, %r883;
	shfl.sync.bfly.b32	%r948|%p81, %r885, 8, 31, -1;
	xor.b32  	%r949, %r948, %r885;
	shfl.sync.bfly.b32	%r950|%p82, %r887, 8, 31, -1;
	xor.b32  	%r951, %r950, %r887;
	shfl.sync.bfly.b32	%r952|%p83, %r889, 8, 31, -1;
	xor.b32  	%r953, %r952, %r889;
	shfl.sync.bfly.b32	%r954|%p84, %r891, 8, 31, -1;
	xor.b32  	%r955, %r954, %r891;
	shfl.sync.bfly.b32	%r956|%p85, %r893, 8, 31, -1;
	xor.b32  	%r957, %r956, %r893;
	shfl.sync.bfly.b32	%r958|%p86, %r895, 8, 31, -1;
	xor.b32  	%r959, %r958, %r895;
	shfl.sync.bfly.b32	%r960|%p87, %r897, 8, 31, -1;
	xor.b32  	%r961, %r960, %r897;
	shfl.sync.bfly.b32	%r962|%p88, %r899, 8, 31, -1;
	xor.b32  	%r963, %r962, %r899;
	shfl.sync.bfly.b32	%r964|%p89, %r901, 4, 31, -1;
	xor.b32  	%r965, %r964, %r901;
	shfl.sync.bfly.b32	%r966|%p90, %r903, 4, 31, -1;
	xor.b32  	%r967, %r966, %r903;
	shfl.sync.bfly.b32	%r968|%p91, %r905, 4, 31, -1;
	xor.b32  	%r969, %r968, %r905;
	shfl.sync.bfly.b32	%r970|%p92, %r907, 4, 31, -1;
	xor.b32  	%r971, %r970, %r907;
	shfl.sync.bfly.b32	%r972|%p93, %r909, 4, 31, -1;
	xor.b32  	%r973, %r972, %r909;
	shfl.sync.bfly.b32	%r974|%p94, %r911, 4, 31, -1;
	xor.b32  	%r975, %r974, %r911;
	shfl.sync.bfly.b32	%r976|%p95, %r913, 4, 31, -1;
	xor.b32  	%r977, %r976, %r913;
	shfl.sync.bfly.b32	%r978|%p96, %r915, 4, 31, -1;
	xor.b32  	%r979, %r978, %r915;
	shfl.sync.bfly.b32	%r980|%p97, %r917, 4, 31, -1;
	xor.b32  	%r981, %r980, %r917;
	shfl.sync.bfly.b32	%r982|%p98, %r919, 4, 31, -1;
	xor.b32  	%r983, %r982, %r919;
	shfl.sync.bfly.b32	%r984|%p99, %r921, 4, 31, -1;
	xor.b32  	%r985, %r984, %r921;
	shfl.sync.bfly.b32	%r986|%p100, %r923, 4, 31, -1;
	xor.b32  	%r987, %r986, %r923;
	shfl.sync.bfly.b32	%r988|%p101, %r925, 4, 31, -1;
	xor.b32  	%r989, %r988, %r925;
	shfl.sync.bfly.b32	%r990|%p102, %r927, 4, 31, -1;
	xor.b32  	%r991, %r990, %r927;
	shfl.sync.bfly.b32	%r992|%p103, %r929, 4, 31, -1;
	xor.b32  	%r993, %r992, %r929;
	shfl.sync.bfly.b32	%r994|%p104, %r931, 4, 31, -1;
	xor.b32  	%r995, %r994, %r931;
	shfl.sync.bfly.b32	%r996|%p105, %r933, 4, 31, -1;
	xor.b32  	%r997, %r996, %r933;
	shfl.sync.bfly.b32	%r998|%p106, %r935, 4, 31, -1;
	xor.b32  	%r999, %r998, %r935;
	shfl.sync.bfly.b32	%r1000|%p107, %r937, 4, 31, -1;
	xor.b32  	%r1001, %r1000, %r937;
	shfl.sync.bfly.b32	%r1002|%p108, %r939, 4, 31, -1;
	xor.b32  	%r1003, %r1002, %r939;
	shfl.sync.bfly.b32	%r1004|%p109, %r941, 4, 31, -1;
	xor.b32  	%r1005, %r1004, %r941;
	shfl.sync.bfly.b32	%r1006|%p110, %r943, 4, 31, -1;
	xor.b32  	%r1007, %r1006, %r943;
	shfl.sync.bfly.b32	%r1008|%p111, %r945, 4, 31, -1;
	xor.b32  	%r1009, %r1008, %r945;
	shfl.sync.bfly.b32	%r1010|%p112, %r947, 4, 31, -1;
	xor.b32  	%r1011, %r1010, %r947;
	shfl.sync.bfly.b32	%r1012|%p113, %r949, 4, 31, -1;
	xor.b32  	%r1013, %r1012, %r949;
	shfl.sync.bfly.b32	%r1014|%p114, %r951, 4, 31, -1;
	xor.b32  	%r1015, %r1014, %r951;
	shfl.sync.bfly.b32	%r1016|%p115, %r953, 4, 31, -1;
	xor.b32  	%r1017, %r1016, %r953;
	shfl.sync.bfly.b32	%r1018|%p116, %r955, 4, 31, -1;
	xor.b32  	%r1019, %r1018, %r955;
	shfl.sync.bfly.b32	%r1020|%p117, %r957, 4, 31, -1;
	xor.b32  	%r1021, %r1020, %r957;
	shfl.sync.bfly.b32	%r1022|%p118, %r959, 4, 31, -1;
	xor.b32  	%r1023, %r1022, %r959;
	shfl.sync.bfly.b32	%r1024|%p119, %r961, 4, 31, -1;
	xor.b32  	%r1025, %r1024, %r961;
	shfl.sync.bfly.b32	%r1026|%p120, %r963, 4, 31, -1;
	xor.b32  	%r1027, %r1026, %r963;
	shfl.sync.bfly.b32	%r1028|%p121, %r965, 2, 31, -1;
	xor.b32  	%r1029, %r1028, %r965;
	shfl.sync.bfly.b32	%r1030|%p122, %r967, 2, 31, -1;
	xor.b32  	%r1031, %r1030, %r967;
	shfl.sync.bfly.b32	%r1032|%p123, %r969, 2, 31, -1;
	xor.b32  	%r1033, %r1032, %r969;
	shfl.sync.bfly.b32	%r1034|%p124, %r971, 2, 31, -1;
	xor.b32  	%r1035, %r1034, %r971;
	shfl.sync.bfly.b32	%r1036|%p125, %r973, 2, 31, -1;
	xor.b32  	%r1037, %r1036, %r973;
	shfl.sync.bfly.b32	%r1038|%p126, %r975, 2, 31, -1;
	xor.b32  	%r1039, %r1038, %r975;
	shfl.sync.bfly.b32	%r1040|%p127, %r977, 2, 31, -1;
	xor.b32  	%r1041, %r1040, %r977;
	shfl.sync.bfly.b32	%r1042|%p128, %r979, 2, 31, -1;
	xor.b32  	%r1043, %r1042, %r979;
	shfl.sync.bfly.b32	%r1044|%p129, %r981, 2, 31, -1;
	xor.b32  	%r1045, %r1044, %r981;
	shfl.sync.bfly.b32	%r1046|%p130, %r983, 2, 31, -1;
	xor.b32  	%r1047, %r1046, %r983;
	shfl.sync.bfly.b32	%r1048|%p131, %r985, 2, 31, -1;
	xor.b32  	%r1049, %r1048, %r985;
	shfl.sync.bfly.b32	%r1050|%p132, %r987, 2, 31, -1;
	xor.b32  	%r1051, %r1050, %r987;
	shfl.sync.bfly.b32	%r1052|%p133, %r989, 2, 31, -1;
	xor.b32  	%r1053, %r1052, %r989;
	shfl.sync.bfly.b32	%r1054|%p134, %r991, 2, 31, -1;
	xor.b32  	%r1055, %r1054, %r991;
	shfl.sync.bfly.b32	%r1056|%p135, %r993, 2, 31, -1;
	xor.b32  	%r1057, %r1056, %r993;
	shfl.sync.bfly.b32	%r1058|%p136, %r995, 2, 31, -1;
	xor.b32  	%r1059, %r1058, %r995;
	shfl.sync.bfly.b32	%r1060|%p137, %r997, 2, 31, -1;
	xor.b32  	%r1061, %r1060, %r997;
	shfl.sync.bfly.b32	%r1062|%p138, %r999, 2, 31, -1;
	xor.b32  	%r1063, %r1062, %r999;
	shfl.sync.bfly.b32	%r1064|%p139, %r1001, 2, 31, -1;
	xor.b32  	%r1065, %r1064, %r1001;
	shfl.sync.bfly.b32	%r1066|%p140, %r1003, 2, 31, -1;
	xor.b32  	%r1067, %r1066, %r1003;
	shfl.sync.bfly.b32	%r1068|%p141, %r1005, 2, 31, -1;
	xor.b32  	%r1069, %r1068, %r1005;
	shfl.sync.bfly.b32	%r1070|%p142, %r1007, 2, 31, -1;
	xor.b32  	%r1071, %r1070, %r1007;
	shfl.sync.bfly.b32	%r1072|%p143, %r1009, 2, 31, -1;
	xor.b32  	%r1073, %r1072, %r1009;
	shfl.sync.bfly.b32	%r1074|%p144, %r1011, 2, 31, -1;
	xor.b32  	%r1075, %r1074, %r1011;
	shfl.sync.bfly.b32	%r1076|%p145, %r1013, 2, 31, -1;
	xor.b32  	%r1077, %r1076, %r1013;
	shfl.sync.bfly.b32	%r1078|%p146, %r1015, 2, 31, -1;
	xor.b32  	%r1079, %r1078, %r1015;
	shfl.sync.bfly.b32	%r1080|%p147, %r1017, 2, 31, -1;
	xor.b32  	%r1081, %r1080, %r1017;
	shfl.sync.bfly.b32	%r1082|%p148, %r1019, 2, 31, -1;
	xor.b32  	%r1083, %r1082, %r1019;
	shfl.sync.bfly.b32	%r1084|%p149, %r1021, 2, 31, -1;
	xor.b32  	%r1085, %r1084, %r1021;
	shfl.sync.bfly.b32	%r1086|%p150, %r1023, 2, 31, -1;
	xor.b32  	%r1087, %r1086, %r1023;
	shfl.sync.bfly.b32	%r1088|%p151, %r1025, 2, 31, -1;
	xor.b32  	%r1089, %r1088, %r1025;
	shfl.sync.bfly.b32	%r1090|%p152, %r1027, 2, 31, -1;
	xor.b32  	%r1091, %r1090, %r1027;
	shfl.sync.bfly.b32	%r1092|%p153, %r1029, 1, 31, -1;
	xor.b32  	%r340, %r1092, %r1029;
	shfl.sync.bfly.b32	%r1093|%p154, %r1031, 1, 31, -1;
	xor.b32  	%r341, %r1093, %r1031;
	shfl.sync.bfly.b32	%r1094|%p155, %r1033, 1, 31, -1;
	xor.b32  	%r342, %r1094, %r1033;
	shfl.sync.bfly.b32	%r1095|%p156, %r1035, 1, 31, -1;
	xor.b32  	%r343, %r1095, %r1035;
	shfl.sync.bfly.b32	%r1096|%p157, %r1037, 1, 31, -1;
	xor.b32  	%r344, %r1096, %r1037;
	shfl.sync.bfly.b32	%r1097|%p158, %r1039, 1, 31, -1;
	xor.b32  	%r345, %r1097, %r1039;
	shfl.sync.bfly.b32	%r1098|%p159, %r1041, 1, 31, -1;
	xor.b32  	%r346, %r1098, %r1041;
	shfl.sync.bfly.b32	%r1099|%p160, %r1043, 1, 31, -1;
	xor.b32  	%r347, %r1099, %r1043;
	shfl.sync.bfly.b32	%r1100|%p161, %r1045, 1, 31, -1;
	xor.b32  	%r348, %r1100, %r1045;
	shfl.sync.bfly.b32	%r1101|%p162, %r1047, 1, 31, -1;
	xor.b32  	%r349, %r1101, %r1047;
	shfl.sync.bfly.b32	%r1102|%p163, %r1049, 1, 31, -1;
	xor.b32  	%r350, %r1102, %r1049;
	shfl.sync.bfly.b32	%r1103|%p164, %r1051, 1, 31, -1;
	xor.b32  	%r351, %r1103, %r1051;
	shfl.sync.bfly.b32	%r1104|%p165, %r1053, 1, 31, -1;
	xor.b32  	%r352, %r1104, %r1053;
	shfl.sync.bfly.b32	%r1105|%p166, %r1055, 1, 31, -1;
	xor.b32  	%r353, %r1105, %r1055;
	shfl.sync.bfly.b32	%r1106|%p167, %r1057, 1, 31, -1;
	xor.b32  	%r354, %r1106, %r1057;
	shfl.sync.bfly.b32	%r1107|%p168, %r1059, 1, 31, -1;
	xor.b32  	%r355, %r1107, %r1059;
	shfl.sync.bfly.b32	%r1108|%p169, %r1061, 1, 31, -1;
	xor.b32  	%r356, %r1108, %r1061;
	shfl.sync.bfly.b32	%r1109|%p170, %r1063, 1, 31, -1;
	xor.b32  	%r357, %r1109, %r1063;
	shfl.sync.bfly.b32	%r1110|%p171, %r1065, 1, 31, -1;
	xor.b32  	%r358, %r1110, %r1065;
	shfl.sync.bfly.b32	%r1111|%p172, %r1067, 1, 31, -1;
	xor.b32  	%r359, %r1111, %r1067;
	shfl.sync.bfly.b32	%r1112|%p173, %r1069, 1, 31, -1;
	xor.b32  	%r360, %r1112, %r1069;
	shfl.sync.bfly.b32	%r1113|%p174, %r1071, 1, 31, -1;
	xor.b32  	%r361, %r1113, %r1071;
	shfl.sync.bfly.b32	%r1114|%p175, %r1073, 1, 31, -1;
	xor.b32  	%r362, %r1114, %r1073;
	shfl.sync.bfly.b32	%r1115|%p176, %r1075, 1, 31, -1;
	xor.b32  	%r363, %r1115, %r1075;
	shfl.sync.bfly.b32	%r1116|%p177, %r1077, 1, 31, -1;
	xor.b32  	%r364, %r1116, %r1077;
	shfl.sync.bfly.b32	%r1117|%p178, %r1079, 1, 31, -1;
	xor.b32  	%r365, %r1117, %r1079;
	shfl.sync.bfly.b32	%r1118|%p179, %r1081, 1, 31, -1;
	xor.b32  	%r366, %r1118, %r1081;
	shfl.sync.bfly.b32	%r1119|%p180, %r1083, 1, 31, -1;
	xor.b32  	%r367, %r1119, %r1083;
	shfl.sync.bfly.b32	%r1120|%p181, %r1085, 1, 31, -1;
	xor.b32  	%r368, %r1120, %r1085;
	shfl.sync.bfly.b32	%r1121|%p182, %r1087, 1, 31, -1;
	xor.b32  	%r369, %r1121, %r1087;
	shfl.sync.bfly.b32	%r1122|%p183, %r1089, 1, 31, -1;
	xor.b32  	%r370, %r1122, %r1089;
	shfl.sync.bfly.b32	%r1123|%p184, %r1091, 1, 31, -1;
	xor.b32  	%r371, %r1123, %r1091;
	@%p24 bra 	$L__BB2_34;
	ld.param.u64 	%rd33, [fused_batch_pir_kernel_v2_4_param_2];
	shl.b32 	%r1124, %r1212, 8;
	mov.u32 	%r1125, %tid.x;
	shr.u32 	%r1126, %r1125, 2;
	and.b32  	%r1127, %r1126, 248;
	or.b32  	%r1128, %r1124, %r1127;
	cvta.to.global.u64 	%rd29, %rd33;
	mul.wide.u32 	%rd30, %r1128, 16;
	add.s64 	%rd31, %rd29, %rd30;
	atom.global.xor.b32 	%r1129, [%rd31], %r340;
	atom.global.xor.b32 	%r1130, [%rd31+4], %r341;
	atom.global.xor.b32 	%r1131, [%rd31+8], %r342;
	atom.global.xor.b32 	%r1132, [%rd31+12], %r343;
	atom.global.xor.b32 	%r1133, [%rd31+16], %r344;
	atom.global.xor.b32 	%r1134, [%rd31+20], %r345;
	atom.global.xor.b32 	%r1135, [%rd31+24], %r346;
	atom.global.xor.b32 	%r1136, [%rd31+28], %r347;
	atom.global.xor.b32 	%r1137, [%rd31+32], %r348;
	atom.global.xor.b32 	%r1138, [%rd31+36], %r349;
	atom.global.xor.b32 	%r1139, [%rd31+40], %r350;
	atom.global.xor.b32 	%r1140, [%rd31+44], %r351;
	atom.global.xor.b32 	%r1141, [%rd31+48], %r352;
	atom.global.xor.b32 	%r1142, [%rd31+52], %r353;
	atom.global.xor.b32 	%r1143, [%rd31+56], %r354;
	atom.global.xor.b32 	%r1144, [%rd31+60], %r355;
	atom.global.xor.b32 	%r1145, [%rd31+64], %r356;
	atom.global.xor.b32 	%r1146, [%rd31+68], %r357;
	atom.global.xor.b32 	%r1147, [%rd31+72], %r358;
	atom.global.xor.b32 	%r1148, [%rd31+76], %r359;
	atom.global.xor.b32 	%r1149, [%rd31+80], %r360;
	atom.global.xor.b32 	%r1150, [%rd31+84], %r361;
	atom.global.xor.b32 	%r1151, [%rd31+88], %r362;
	atom.global.xor.b32 	%r1152, [%rd31+92], %r363;
	atom.global.xor.b32 	%r1153, [%rd31+96], %r364;
	atom.global.xor.b32 	%r1154, [%rd31+100], %r365;
	atom.global.xor.b32 	%r1155, [%rd31+104], %r366;
	atom.global.xor.b32 	%r1156, [%rd31+108], %r367;
	atom.global.xor.b32 	%r1157, [%rd31+112], %r368;
	atom.global.xor.b32 	%r1158, [%rd31+116], %r369;
	atom.global.xor.b32 	%r1159, [%rd31+120], %r370;
	atom.global.xor.b32 	%r1160, [%rd31+124], %r371;
$L__BB2_34:
	add.s32 	%r1212, %r1212, 1;
	setp.ne.s32 	%p185, %r1212, 12;
	@%p185 bra 	$L__BB2_12;
	ret;

}
	// .globl	fused_batch_pir_kernel_v2_8
.visible .entry fused_batch_pir_kernel_v2_8(
	.param .u64 .ptr .align 1 fused_batch_pir_kernel_v2_8_param_0,
	.param .u64 .ptr .align 1 fused_batch_pir_kernel_v2_8_param_1,
	.param .u64 .ptr .align 1 fused_batch_pir_kernel_v2_8_param_2,
	.param .u64 .ptr .align 1 fused_batch_pir_kernel_v2_8_param_3,
	.param .u32 fused_batch_pir_kernel_v2_8_param_4,
	.param .u32 fused_batch_pir_kernel_v2_8_param_5
)
{
	.reg .pred 	%p<186>;
	.reg .b16 	%rs<38>;
	.reg .b32 	%r<1333>;
	.reg .b64 	%rd<34>;
	// demoted variable
	.shared .align 4 .b8 _ZZ13fused_v2_tmplILi8EEvPK5uint4PK9DpfKeyGpuPS0_S6_iiE5seeds[480];
	ld.param.u64 	%rd6, [fused_batch_pir_kernel_v2_8_param_0];
	ld.param.u64 	%rd7, [fused_batch_pir_kernel_v2_8_param_1];
	ld.param.u32 	%r373, [fused_batch_pir_kernel_v2_8_param_4];
	cvta.to.global.u64 	%rd1, %rd7;
	mov.u32 	%r1, %tid.x;
	and.b32  	%r2, %r1, 31;
	mov.u32 	%r374, %ctaid.x;
	shl.b32 	%r3, %r374, 11;
	setp.gt.u32 	%p1, %r1, 23;
	@%p1 bra 	$L__BB3_11;
	mul.wide.u32 	%rd9, %r1, 488;
	add.s64 	%rd2, %rd1, %rd9;
	ld.global.v2.u8 	{%rs32, %rs2}, [%rd2+16];
	ld.global.u32 	%r1211, [%rd2];
	ld.global.u32 	%r1210, [%rd2+4];
	ld.global.u32 	%r1209, [%rd2+8];
	ld.global.u32 	%r1208, [%rd2+12];
	setp.lt.u16 	%p2, %rs2, 12;
	@%p2 bra 	$L__BB3_10;
	cvt.u32.u16 	%r376, %rs2;
	and.b32  	%r8, %r376, 255;
	add.s32 	%r9, %r8, -12;
	mov.b32 	%r1165, 0;
$L__BB3_3:
	mov.u32 	%r14, %r1165;
	mov.b32 	%r1170, 1797285236;
	mov.b32 	%r1169, 2036477234;
	mov.b32 	%r1168, 857760878;
	mov.b32 	%r1167, 1634760805;
	mov.b32 	%r1166, 0;
	mov.u32 	%r1171, %r1211;
	mov.u32 	%r1172, %r1210;
	mov.u32 	%r1173, %r1209;
	mov.u32 	%r1174, %r1208;
	mov.u32 	%r1175, %r1211;
	mov.u32 	%r1176, %r1210;
	mov.u32 	%r1177, %r1209;
	mov.u32 	%r1178, %r1208;
	mov.u32 	%r1179, %r1166;
	mov.u32 	%r1180, %r1166;
	mov.u32 	%r1181, %r1166;
	mov.u32 	%r1182, %r1166;
$L__BB3_4:
	add.s32 	%r382, %r1167, %r1171;
	xor.b32  	%r383, %r382, %r1179;
	shf.l.wrap.b32 	%r384, %r383, %r383, 16;
	add.s32 	%r385, %r384, %r1175;
	xor.b32  	%r386, %r385, %r1171;
	shf.l.wrap.b32 	%r387, %r386, %r386, 12;
	add.s32 	%r388, %r387, %r382;
	xor.b32  	%r389, %r388, %r384;
	shf.l.wrap.b32 	%r390, %r389, %r389, 8;
	add.s32 	%r391, %r390, %r385;
	xor.b32  	%r392, %r391, %r387;
	shf.l.wrap.b32 	%r393, %r392, %r392, 7;
	add.s32 	%r394, %r1168, %r1172;
	xor.b32  	%r395, %r394, %r1180;
	shf.l.wrap.b32 	%r396, %r395, %r395, 16;
	add.s32 	%r397, %r396, %r1176;
	xor.b32  	%r398, %r397, %r1172;
	shf.l.wrap.b32 	%r399, %r398, %r398, 12;
	add.s32 	%r400, %r399, %r394;
	xor.b32  	%r401, %r400, %r396;
	shf.l.wrap.b32 	%r402, %r401, %r401, 8;
	add.s32 	%r403, %r402, %r397;
	xor.b32  	%r404, %r403, %r399;
	shf.l.wrap.b32 	%r405, %r404, %r404, 7;
	add.s32 	%r406, %r1169, %r1173;
	xor.b32  	%r407, %r406, %r1181;
	shf.l.wrap.b32 	%r408, %r407, %r407, 16;
	add.s32 	%r409, %r408, %r1177;
	xor.b32  	%r410, %r409, %r1173;
	shf.l.wrap.b32 	%r411, %r410, %r410, 12;
	add.s32 	%r412, %r411, %r406;
	xor.b32  	%r413, %r412, %r408;
	shf.l.wrap.b32 	%r414, %r413, %r413, 8;
	add.s32 	%r415, %r414, %r409;
	xor.b32  	%r416, %r415, %r411;
	shf.l.wrap.b32 	%r417, %r416, %r416, 7;
	add.s32 	%r418, %r1170, %r1174;
	xor.b32  	%r419, %r418, %r1182;
	shf.l.wrap.b32 	%r420, %r419, %r419, 16;
	add.s32 	%r421, %r420, %r1178;
	xor.b32  	%r422, %r421, %r1174;
	shf.l.wrap.b32 	%r423, %r422, %r422, 12;
	add.s32 	%r424, %r423, %r418;
	xor.b32  	%r425, %r424, %r420;
	shf.l.wrap.b32 	%r426, %r425, %r425, 8;
	add.s32 	%r427, %r426, %r421;
	xor.b32  	%r428, %r427, %r423;
	shf.l.wrap.b32 	%r429, %r428, %r428, 7;
	add.s32 	%r430, %r405, %r388;
	xor.b32  	%r431, %r430, %r426;
	shf.l.wrap.b32 	%r432, %r431, %r431, 16;
	add.s32 	%r433, %r432, %r415;
	xor.b32  	%r434, %r433, %r405;
	shf.l.wrap.b32 	%r435, %r434, %r434, 12;
	add.s32 	%r1167, %r435, %r430;
	xor.b32  	%r436, %r1167, %r432;
	shf.l.wrap.b32 	%r1182, %r436, %r436, 8;
	add.s32 	%r1177, %r1182, %r433;
	xor.b32  	%r437, %r1177, %r435;
	shf.l.wrap.b32 	%r1172, %r437, %r437, 7;
	add.s32 	%r438, %r417, %r400;
	xor.b32  	%r439, %r438, %r390;
	shf.l.wrap.b32 	%r440, %r439, %r439, 16;
	add.s32 	%r441, %r440, %r427;
	xor.b32  	%r442, %r441, %r417;
	shf.l.wrap.b32 	%r443, %r442, %r442, 12;
	add.s32 	%r1168, %r443, %r438;
	xor.b32  	%r444, %r1168, %r440;
	shf.l.wrap.b32 	%r1179, %r444, %r444, 8;
	add.s32 	%r1178, %r1179, %r441;
	xor.b32  	%r445, %r1178, %r443;
	shf.l.wrap.b32 	%r1173, %r445, %r445, 7;
	add.s32 	%r446, %r429, %r412;
	xor.b32  	%r447, %r446, %r402;
	shf.l.wrap.b32 	%r448, %r447, %r447, 16;
	add.s32 	%r449, %r448, %r391;
	xor.b32  	%r450, %r449, %r429;
	shf.l.wrap.b32 	%r451, %r450, %r450, 12;
	add.s32 	%r1169, %r451, %r446;
	xor.b32  	%r452, %r1169, %r448;
	shf.l.wrap.b32 	%r1180, %r452, %r452, 8;
	add.s32 	%r1175, %r1180, %r449;
	xor.b32  	%r453, %r1175, %r451;
	shf.l.wrap.b32 	%r1174, %r453, %r453, 7;
	add.s32 	%r454, %r393, %r424;
	xor.b32  	%r455, %r454, %r414;
	shf.l.wrap.b32 	%r456, %r455, %r455, 16;
	add.s32 	%r457, %r456, %r403;
	xor.b32  	%r458, %r457, %r393;
	shf.l.wrap.b32 	%r459, %r458, %r458, 12;
	add.s32 	%r1170, %r459, %r454;
	xor.b32  	%r460, %r1170, %r456;
	shf.l.wrap.b32 	%r1181, %r460, %r460, 8;
	add.s32 	%r1176, %r1181, %r457;
	xor.b32  	%r461, %r1176, %r459;
	shf.l.wrap.b32 	%r1171, %r461, %r461, 7;
	add.s32 	%r1166, %r1166, 1;
	setp.ne.s32 	%p3, %r1166, 4;
	@%p3 bra 	$L__BB3_4;
	add.s32 	%r1203, %r1167, 1634760805;
	add.s32 	%r1202, %r1168, 857760878;
	add.s32 	%r1201, %r1169, 2036477234;
	add.s32 	%r1200, %r1170, 1797285236;
	add.s32 	%r1204, %r1171, %r1211;
	add.s32 	%r1205, %r1172, %r1210;
	add.s32 	%r1206, %r1173, %r1209;
	add.s32 	%r1207, %r1174, %r1208;
	mov.b32 	%r1196, 1;
	mov.b32 	%r1187, 1797285236;
	mov.b32 	%r1186, 2036477234;
	mov.b32 	%r1185, 857760878;
	mov.b32 	%r1184, 1634760805;
	mov.b32 	%r1183, 0;
	mov.u32 	%r1192, %r1211;
	mov.u32 	%r1193, %r1210;
	mov.u32 	%r1194, %r1209;
	mov.u32 	%r1195, %r1208;
	mov.u32 	%r1197, %r1183;
	mov.u32 	%r1198, %r1183;
	mov.u32 	%r1199, %r1183;
$L__BB3_6:
	add.s32 	%r468, %r1184, %r1211;
	xor.b32  	%r469, %r468, %r1196;
	shf.l.wrap.b32 	%r470, %r469, %r469, 16;
	add.s32 	%r471, %r470, %r1192;
	xor.b32  	%r472, %r471, %r1211;
	shf.l.wrap.b32 	%r473, %r472, %r472, 12;
	add.s32 	%r474, %r473, %r468;
	xor.b32  	%r475, %r474, %r470;
	shf.l.wrap.b32 	%r476, %r475, %r475, 8;
	add.s32 	%r477, %r476, %r471;
	xor.b32  	%r478, %r477, %r473;
	shf.l.wrap.b32 	%r479, %r478, %r478, 7;
	add.s32 	%r480, %r1185, %r1210;
	xor.b32  	%r481, %r480, %r1197;
	shf.l.wrap.b32 	%r482, %r481, %r481, 16;
	add.s32 	%r483, %r482, %r1193;
	xor.b32  	%r484, %r483, %r1210;
	shf.l.wrap.b32 	%r485, %r484, %r484, 12;
	add.s32 	%r486, %r485, %r480;
	xor.b32  	%r487, %r486, %r482;
	shf.l.wrap.b32 	%r488, %r487, %r487, 8;
	add.s32 	%r489, %r488, %r483;
	xor.b32  	%r490, %r489, %r485;
	shf.l.wrap.b32 	%r491, %r490, %r490, 7;
	add.s32 	%r492, %r1186, %r1209;
	xor.b32  	%r493, %r492, %r1198;
	shf.l.wrap.b32 	%r494, %r493, %r493, 16;
	add.s32 	%r495, %r494, %r1194;
	xor.b32  	%r496, %r495, %r1209;
	shf.l.wrap.b32 	%r497, %r496, %r496, 12;
	add.s32 	%r498, %r497, %r492;
	xor.b32  	%r499, %r498, %r494;
	shf.l.wrap.b32 	%r500, %r499, %r499, 8;
	add.s32 	%r501, %r500, %r495;
	xor.b32  	%r502, %r501, %r497;
	shf.l.wrap.b32 	%r503, %r502, %r502, 7;
	add.s32 	%r504, %r1187, %r1208;
	xor.b32  	%r505, %r504, %r1199;
	shf.l.wrap.b32 	%r506, %r505, %r505, 16;
	add.s32 	%r507, %r506, %r1195;
	xor.b32  	%r508, %r507, %r1208;
	shf.l.wrap.b32 	%r509, %r508, %r508, 12;
	add.s32 	%r510, %r509, %r504;
	xor.b32  	%r511, %r510, %r506;
	shf.l.wrap.b32 	%r512, %r511, %r511, 8;
	add.s32 	%r513, %r512, %r507;
	xor.b32  	%r514, %r513, %r509;
	shf.l.wrap.b32 	%r515, %r514, %r514, 7;
	add.s32 	%r516, %r491, %r474;
	xor.b32  	%r517, %r516, %r512;
	shf.l.wrap.b32 	%r518, %r517, %r517, 16;
	add.s32 	%r519, %r518, %r501;
	xor.b32  	%r520, %r519, %r491;
	shf.l.wrap.b32 	%r521, %r520, %r520, 12;
	add.s32 	%r1184, %r521, %r516;
	xor.b32  	%r522, %r1184, %r518;
	shf.l.wrap.b32 	%r1199, %r522, %r522, 8;
	add.s32 	%r1194, %r1199, %r519;
	xor.b32  	%r523, %r1194, %r521;
	shf.l.wrap.b32 	%r1210, %r523, %r523, 7;
	add.s32 	%r524, %r503, %r486;
	xor.b32  	%r525, %r524, %r476;
	shf.l.wrap.b32 	%r526, %r525, %r525, 16;
	add.s32 	%r527, %r526, %r513;
	xor.b32  	%r528, %r527, %r503;
	shf.l.wrap.b32 	%r529, %r528, %r528, 12;
	add.s32 	%r1185, %r529, %r524;
	xor.b32  	%r530, %r1185, %r526;
	shf.l.wrap.b32 	%r1196, %r530, %r530, 8;
	add.s32 	%r1195, %r1196, %r527;
	xor.b32  	%r531, %r1195, %r529;
	shf.l.wrap.b32 	%r1209, %r531, %r531, 7;
	add.s32 	%r532, %r515, %r498;
	xor.b32  	%r533, %r532, %r488;
	shf.l.wrap.b32 	%r534, %r533, %r533, 16;
	add.s32 	%r535, %r534, %r477;
	xor.b32  	%r536, %r535, %r515;
	shf.l.wrap.b32 	%r537, %r536, %r536, 12;
	add.s32 	%r1186, %r537, %r532;
	xor.b32  	%r538, %r1186, %r534;
	shf.l.wrap.b32 	%r1197, %r538, %r538, 8;
	add.s32 	%r1192, %r1197, %r535;
	xor.b32  	%r539, %r1192, %r537;
	shf.l.wrap.b32 	%r1208, %r539, %r539, 7;
	add.s32 	%r540, %r479, %r510;
	xor.b32  	%r541, %r540, %r500;
	shf.l.wrap.b32 	%r542, %r541, %r541, 16;
	add.s32 	%r543, %r542, %r489;
	xor.b32  	%r544, %r543, %r479;
	shf.l.wrap.b32 	%r545, %r544, %r544, 12;
	add.s32 	%r1187, %r545, %r540;
	xor.b32  	%r546, %r1187, %r542;
	shf.l.wrap.b32 	%r1198, %r546, %r546, 8;
	add.s32 	%r1193, %r1198, %r543;
	xor.b32  	%r547, %r1193, %r545;
	shf.l.wrap.b32 	%r1211, %r547, %r547, 7;
	add.s32 	%r1183, %r1183, 1;
	setp.ne.s32 	%p4, %r1183, 4;
	@%p4 bra 	$L__BB3_6;
	cvt.u16.u32 	%rs15, %r1184;
	not.b16 	%rs16, %rs15;
	cvt.u16.u32 	%rs17, %r1185;
	not.b32 	%r548, %r14;
	add.s32 	%r549, %r8, %r548;
	mov.b32 	%r550, 1;
	shl.b32 	%r551, %r550, %r549;
	and.b32  	%r91, %r551, %r3;
	setp.eq.s32 	%p5, %r91, 0;
	selp.b16 	%rs18, %rs16, %rs17, %p5;
	and.b16  	%rs4, %rs18, 1;
	and.b16  	%rs19, %rs32, 255;
	setp.ne.s16 	%p6, %rs19, 1;
	mov.u16 	%rs32, %rs4;
	@%p6 bra 	$L__BB3_9;
	setp.eq.s32 	%p7, %r91, 0;
	mul.wide.u32 	%rd10, %r14, 16;
	add.s64 	%rd11, %rd2, %rd10;
	ld.global.u32 	%r552, [%rd11+20];
	selp.b32 	%r553, %r1203, %r1204, %p7;
	xor.b32  	%r554, %r553, %r552;
	selp.b32 	%r555, %r1202, %r1205, %p7;
	selp.b32 	%r1203, %r554, %r1203, %p7;
	selp.b32 	%r1204, %r1204, %r554, %p7;
	ld.global.u32 	%r556, [%rd11+24];
	xor.b32  	%r557, %r555, %r556;
	selp.b32 	%r558, %r1201, %r1206, %p7;
	selp.b32 	%r1202, %r557, %r1202, %p7;
	selp.b32 	%r1205, %r1205, %r557, %p7;
	ld.global.u32 	%r559, [%rd11+28];
	xor.b32  	%r560, %r558, %r559;
	selp.b32 	%r561, %r1200, %r1207, %p7;
	selp.b32 	%r1201, %r560, %r1201, %p7;
	selp.b32 	%r1206, %r1206, %r560, %p7;
	ld.global.u32 	%r562, [%rd11+32];
	xor.b32  	%r563, %r561, %r562;
	selp.b32 	%r564, 420, 445, %p7;
	selp.b32 	%r1200, %r563, %r1200, %p7;
	selp.b32 	%r1207, %r1207, %r563, %p7;
	add.s32 	%r565, %r564, %r14;
	cvt.u64.u32 	%rd12, %r565;
	add.s64 	%rd13, %rd2, %rd12;
	ld.global.u8 	%rs20, [%rd13];
	xor.b16  	%rs32, %rs20, %rs4;
$L__BB3_9:
	setp.eq.s32 	%p8, %r91, 0;
	selp.b32 	%r1211, %r1203, %r1204, %p8;
	selp.b32 	%r1210, %r1202, %r1205, %p8;
	selp.b32 	%r1209, %r1201, %r1206, %p8;
	selp.b32 	%r1208, %r1200, %r1207, %p8;
	add.s32 	%r1165, %r14, 1;
	setp.ne.s32 	%p9, %r14, %r9;
	@%p9 bra 	$L__BB3_3;
$L__BB3_10:
	mov.u32 	%r566, _ZZ13fused_v2_tmplILi8EEvPK5uint4PK9DpfKeyGpuPS0_S6_iiE5seeds;
	mad.lo.s32 	%r567, %r1, 20, %r566;
	st.shared.u32 	[%r567], %r1211;
	st.shared.u32 	[%r567+4], %r1210;
	st.shared.u32 	[%r567+8], %r1209;
	st.shared.u32 	[%r567+12], %r1208;
	st.shared.u8 	[%r567+16], %rs32;
$L__BB3_11:
	bar.sync 	0;
	shl.b32 	%r569, %r1, 3;
	and.b32  	%r570, %r569, 7936;
	add.s32 	%r117, %r570, %r3;
	add.s32 	%r571, %r117, 256;
	add.s32 	%r572, %r3, 2048;
	min.s32 	%r573, %r571, %r572;
	min.s32 	%r118, %r573, %r373;
	cvta.to.global.u64 	%rd3, %rd6;
	mov.b32 	%r1212, 0;
	mul.wide.u32 	%rd27, %r2, 16;
$L__BB3_12:
	setp.ge.s32 	%p10, %r117, %r118;
	mov.b32 	%r1301, 0;
	mov.u32 	%r1302, %r1301;
	mov.u32 	%r1303, %r1301;
	mov.u32 	%r1304, %r1301;
	mov.u32 	%r1305, %r1301;
	mov.u32 	%r1306, %r1301;
	mov.u32 	%r1307, %r1301;
	mov.u32 	%r1308, %r1301;
	mov.u32 	%r1309, %r1301;
	mov.u32 	%r1310, %r1301;
	mov.u32 	%r1311, %r1301;
	mov.u32 	%r1312, %r1301;
	mov.u32 	%r1313, %r1301;
	mov.u32 	%r1314, %r1301;
	mov.u32 	%r1315, %r1301;
	mov.u32 	%r1316, %r1301;
	mov.u32 	%r1317, %r1301;
	mov.u32 	%r1318, %r1301;
	mov.u32 	%r1319, %r1301;
	mov.u32 	%r1320, %r1301;
	mov.u32 	%r1321, %r1301;
	mov.u32 	%r1322, %r1301;
	mov.u32 	%r1323, %r1301;
	mov.u32 	%r1324, %r1301;
	mov.u32 	%r1325, %r1301;
	mov.u32 	%r1326, %r1301;
	mov.u32 	%r1327, %r1301;
	mov.u32 	%r1328, %r1301;
	mov.u32 	%r1329, %r1301;
	mov.u32 	%r1330, %r1301;
	mov.u32 	%r1331, %r1301;
	mov.u32 	%r1332, %r1301;
	@%p10 bra 	$L__BB3_32;
	ld.param.u64 	%rd32, [fused_batch_pir_kernel_v2_8_param_1];
	cvta.to.global.u64 	%rd14, %rd32;
	mul.wide.u32 	%rd15, %r1212, 488;
	add.s64 	%rd16, %rd14, %rd15;
	add.s64 	%rd4, %rd16, 17;
	ld.global.u8 	%rs21, [%rd16+17];
	max.u16 	%rs8, %rs21, 11;
	cvt.u32.u16 	%r576, %rs8;
	add.s32 	%r120, %r576, -11;
	mov.u32 	%r577, _ZZ13fused_v2_tmplILi8EEvPK5uint4PK9DpfKeyGpuPS0_S6_iiE5seeds;
	mad.lo.s32 	%r578, %r1212, 20, %r577;
	ld.shared.u8 	%rs9, [%r578+16];
	cvt.u32.u16 	%r121, %rs21;
	sub.s32 	%r122, %r121, %r120;
	add.s64 	%rd5, %rd16, 20;
	ld.shared.u32 	%r123, [%r578];
	ld.shared.u32 	%r124, [%r578+4];
	ld.shared.u32 	%r125, [%r578+8];
	ld.shared.u32 	%r126, [%r578+12];
	mov.b32 	%r1301, 0;
	cvt.u64.u16 	%rd18, %rs8;
	mov.u32 	%r1245, %r117;
$L__BB3_14:
	setp.lt.s32 	%p11, %r122, 1;
	mov.u32 	%r1250, %r123;
	mov.u32 	%r1251, %r124;
	mov.u32 	%r1252, %r125;
	mov.u32 	%r1253, %r126;
	mov.u16 	%rs35, %rs9;
	@%p11 bra 	$L__BB3_23;
	mov.b32 	%r1254, 0;
	mov.u32 	%r1250, %r123;
	mov.u32 	%r1251, %r124;
	mov.u32 	%r1252, %r125;
	mov.u32 	%r1253, %r126;
	mov.u16 	%rs35, %rs9;
$L__BB3_16:
	mov.b32 	%r1271, 1797285236;
	mov.b32 	%r1270, 2036477234;
	mov.b32 	%r1269, 857760878;
	mov.b32 	%r1268, 1634760805;
	mov.b32 	%r1255, 0;
	mov.u32 	%r1256, %r1255;
	mov.u32 	%r1257, %r1255;
	mov.u32 	%r1258, %r1255;
	mov.u32 	%r1259, %r1255;
	mov.u32 	%r1260, %r1253;
	mov.u32 	%r1261, %r1252;
	mov.u32 	%r1262, %r1251;
	mov.u32 	%r1263, %r1250;
	mov.u32 	%r1264, %r1253;
	mov.u32 	%r1265, %r1252;
	mov.u32 	%r1266, %r1251;
	mov.u32 	%r1267, %r1250;
$L__BB3_17:
	add.s32 	%r585, %r1267, %r1268;
	xor.b32  	%r586, %r1259, %r585;
	shf.l.wrap.b32 	%r587, %r586, %r586, 16;
	add.s32 	%r588, %r587, %r1263;
	xor.b32  	%r589, %r588, %r1267;
	shf.l.wrap.b32 	%r590, %r589, %r589, 12;
	add.s32 	%r591, %r590, %r585;
	xor.b32  	%r592, %r591, %r587;
	shf.l.wrap.b32 	%r593, %r592, %r592, 8;
	add.s32 	%r594, %r593, %r588;
	xor.b32  	%r595, %r594, %r590;
	shf.l.wrap.b32 	%r596, %r595, %r595, 7;
	add.s32 	%r597, %r1266, %r1269;
	xor.b32  	%r598, %r1258, %r597;
	shf.l.wrap.b32 	%r599, %r598, %r598, 16;
	add.s32 	%r600, %r599, %r1262;
	xor.b32  	%r601, %r600, %r1266;
	shf.l.wrap.b32 	%r602, %r601, %r601, 12;
	add.s32 	%r603, %r602, %r597;
	xor.b32  	%r604, %r603, %r599;
	shf.l.wrap.b32 	%r605, %r604, %r604, 8;
	add.s32 	%r606, %r605, %r600;
	xor.b32  	%r607, %r606, %r602;
	shf.l.wrap.b32 	%r608, %r607, %r607, 7;
	add.s32 	%r609, %r1265, %r1270;
	xor.b32  	%r610, %r1257, %r609;
	shf.l.wrap.b32 	%r611, %r610, %r610, 16;
	add.s32 	%r612, %r611, %r1261;
	xor.b32  	%r613, %r612, %r1265;
	shf.l.wrap.b32 	%r614, %r613, %r613, 12;
	add.s32 	%r615, %r614, %r609;
	xor.b32  	%r616, %r615, %r611;
	shf.l.wrap.b32 	%r617, %r616, %r616, 8;
	add.s32 	%r618, %r617, %r612;
	xor.b32  	%r619, %r618, %r614;
	shf.l.wrap.b32 	%r620, %r619, %r619, 7;
	add.s32 	%r621, %r1264, %r1271;
	xor.b32  	%r622, %r1256, %r621;
	shf.l.wrap.b32 	%r623, %r622, %r622, 16;
	add.s32 	%r624, %r623, %r1260;
	xor.b32  	%r625, %r624, %r1264;
	shf.l.wrap.b32 	%r626, %r625, %r625, 12;
	add.s32 	%r627, %r626, %r621;
	xor.b32  	%r628, %r627, %r623;
	shf.l.wrap.b32 	%r629, %r628, %r628, 8;
	add.s32 	%r630, %r629, %r624;
	xor.b32  	%r631, %r630, %r626;
	shf.l.wrap.b32 	%r632, %r631, %r631, 7;
	add.s32 	%r633, %r608, %r591;
	xor.b32  	%r634, %r633, %r629;
	shf.l.wrap.b32 	%r635, %r634, %r634, 16;
	add.s32 	%r636, %r635, %r618;
	xor.b32  	%r637, %r636, %r608;
	shf.l.wrap.b32 	%r638, %r637, %r637, 12;
	add.s32 	%r1268, %r638, %r633;
	xor.b32  	%r639, %r1268, %r635;
	shf.l.wrap.b32 	%r1256, %r639, %r639, 8;
	add.s32 	%r1261, %r1256, %r636;
	xor.b32  	%r640, %r1261, %r638;
	shf.l.wrap.b32 	%r1266, %r640, %r640, 7;
	add.s32 	%r641, %r620, %r603;
	xor.b32  	%r642, %r641, %r593;
	shf.l.wrap.b32 	%r643, %r642, %r642, 16;
	add.s32 	%r644, %r643, %r630;
	xor.b32  	%r645, %r644, %r620;
	shf.l.wrap.b32 	%r646, %r645, %r645, 12;
	add.s32 	%r1269, %r646, %r641;
	xor.b32  	%r647, %r1269, %r643;
	shf.l.wrap.b32 	%r1259, %r647, %r647, 8;
	add.s32 	%r1260, %r1259, %r644;
	xor.b32  	%r648, %r1260, %r646;
	shf.l.wrap.b32 	%r1265, %r648, %r648, 7;
	add.s32 	%r649, %r632, %r615;
	xor.b32  	%r650, %r649, %r605;
	shf.l.wrap.b32 	%r651, %r650, %r650, 16;
	add.s32 	%r652, %r651, %r594;
	xor.b32  	%r653, %r652, %r632;
	shf.l.wrap.b32 	%r654, %r653, %r653, 12;
	add.s32 	%r1270, %r654, %r649;
	xor.b32  	%r655, %r1270, %r651;
	shf.l.wrap.b32 	%r1258, %r655, %r655, 8;
	add.s32 	%r1263, %r1258, %r652;
	xor.b32  	%r656, %r1263, %r654;
	shf.l.wrap.b32 	%r1264, %r656, %r656, 7;
	add.s32 	%r657, %r596, %r627;
	xor.b32  	%r658, %r657, %r617;
	shf.l.wrap.b32 	%r659, %r658, %r658, 16;
	add.s32 	%r660, %r659, %r606;
	xor.b32  	%r661, %r660, %r596;
	shf.l.wrap.b32 	%r662, %r661, %r661, 12;
	add.s32 	%r1271, %r662, %r657;
	xor.b32  	%r663, %r1271, %r659;
	shf.l.wrap.b32 	%r1257, %r663, %r663, 8;
	add.s32 	%r1262, %r1257, %r660;
	xor.b32  	%r664, %r1262, %r662;
	shf.l.wrap.b32 	%r1267, %r664, %r664, 7;
	add.s32 	%r1255, %r1255, 1;
	setp.ne.s32 	%p12, %r1255, 4;
	@%p12 bra 	$L__BB3_17;
	add.s32 	%r1293, %r1268, 1634760805;
	add.s32 	%r1294, %r1269, 857760878;
	add.s32 	%r1295, %r1270, 2036477234;
	add.s32 	%r1296, %r1271, 1797285236;
	add.s32 	%r1289, %r1267, %r1250;
	add.s32 	%r1290, %r1266, %r1251;
	add.s32 	%r1291, %r1265, %r1252;
	add.s32 	%r1292, %r1264, %r1253;
	mov.b32 	%r1285, 1;
	mov.b32 	%r1276, 1797285236;
	mov.b32 	%r1275, 2036477234;
	mov.b32 	%r1274, 857760878;
	mov.b32 	%r1273, 1634760805;
	mov.b32 	%r1272, 0;
	mov.u32 	%r1281, %r1250;
	mov.u32 	%r1282, %r1251;
	mov.u32 	%r1283, %r1252;
	mov.u32 	%r1284, %r1253;
	mov.u32 	%r1286, %r1272;
	mov.u32 	%r1287, %r1272;
	mov.u32 	%r1288, %r1272;
$L__BB3_19:
	add.s32 	%r671, %r1273, %r1250;
	xor.b32  	%r672, %r671, %r1285;
	shf.l.wrap.b32 	%r673, %r672, %r672, 16;
	add.s32 	%r674, %r673, %r1281;
	xor.b32  	%r675, %r674, %r1250;
	shf.l.wrap.b32 	%r676, %r675, %r675, 12;
	add.s32 	%r677, %r676, %r671;
	xor.b32  	%r678, %r677, %r673;
	shf.l.wrap.b32 	%r679, %r678, %r678, 8;
	add.s32 	%r680, %r679, %r674;
	xor.b32  	%r681, %r680, %r676;
	shf.l.wrap.b32 	%r682, %r681, %r681, 7;
	add.s32 	%r683, %r1274, %r1251;
	xor.b32  	%r684, %r683, %r1286;
	shf.l.wrap.b32 	%r685, %r684, %r684, 16;
	add.s32 	%r686, %r685, %r1282;
	xor.b32  	%r687, %r686, %r1251;
	shf.l.wrap.b32 	%r688, %r687, %r687, 12;
	add.s32 	%r689, %r688, %r683;
	xor.b32  	%r690, %r689, %r685;
	shf.l.wrap.b32 	%r691, %r690, %r690, 8;
	add.s32 	%r692, %r691, %r686;
	xor.b32  	%r693, %r692, %r688;
	shf.l.wrap.b32 	%r694, %r693, %r693, 7;
	add.s32 	%r695, %r1275, %r1252;
	xor.b32  	%r696, %r695, %r1287;
	shf.l.wrap.b32 	%r697, %r696, %r696, 16;
	add.s32 	%r698, %r697, %r1283;
	xor.b32  	%r699, %r698, %r1252;
	shf.l.wrap.b32 	%r700, %r699, %r699, 12;
	add.s32 	%r701, %r700, %r695;
	xor.b32  	%r702, %r701, %r697;
	shf.l.wrap.b32 	%r703, %r702, %r702, 8;
	add.s32 	%r704, %r703, %r698;
	xor.b32  	%r705, %r704, %r700;
	shf.l.wrap.b32 	%r706, %r705, %r705, 7;
	add.s32 	%r707, %r1276, %r1253;
	xor.b32  	%r708, %r707, %r1288;
	shf.l.wrap.b32 	%r709, %r708, %r708, 16;
	add.s32 	%r710, %r709, %r1284;
	xor.b32  	%r711, %r710, %r1253;
	shf.l.wrap.b32 	%r712, %r711, %r711, 12;
	add.s32 	%r713, %r712, %r707;
	xor.b32  	%r714, %r713, %r709;
	shf.l.wrap.b32 	%r715, %r714, %r714, 8;
	add.s32 	%r716, %r715, %r710;
	xor.b32  	%r717, %r716, %r712;
	shf.l.wrap.b32 	%r718, %r717, %r717, 7;
	add.s32 	%r719, %r694, %r677;
	xor.b32  	%r720, %r719, %r715;
	shf.l.wrap.b32 	%r721, %r720, %r720, 16;
	add.s32 	%r722, %r721, %r704;
	xor.b32  	%r723, %r722, %r694;
	shf.l.wrap.b32 	%r724, %r723, %r723, 12;
	add.s32 	%r1273, %r724, %r719;
	xor.b32  	%r725, %r1273, %r721;
	shf.l.wrap.b32 	%r1288, %r725, %r725, 8;
	add.s32 	%r1283, %r1288, %r722;
	xor.b32  	%r726, %r1283, %r724;
	shf.l.wrap.b32 	%r1251, %r726, %r726, 7;
	add.s32 	%r727, %r706, %r689;
	xor.b32  	%r728, %r727, %r679;
	shf.l.wrap.b32 	%r729, %r728, %r728, 16;
	add.s32 	%r730, %r729, %r716;
	xor.b32  	%r731, %r730, %r706;
	shf.l.wrap.b32 	%r732, %r731, %r731, 12;
	add.s32 	%r1274, %r732, %r727;
	xor.b32  	%r733, %r1274, %r729;
	shf.l.wrap.b32 	%r1285, %r733, %r733, 8;
	add.s32 	%r1284, %r1285, %r730;
	xor.b32  	%r734, %r1284, %r732;
	shf.l.wrap.b32 	%r1252, %r734, %r734, 7;
	add.s32 	%r735, %r718, %r701;
	xor.b32  	%r736, %r735, %r691;
	shf.l.wrap.b32 	%r737, %r736, %r736, 16;
	add.s32 	%r738, %r737, %r680;
	xor.b32  	%r739, %r738, %r718;
	shf.l.wrap.b32 	%r740, %r739, %r739, 12;
	add.s32 	%r1275, %r740, %r735;
	xor.b32  	%r741, %r1275, %r737;
	shf.l.wrap.b32 	%r1286, %r741, %r741, 8;
	add.s32 	%r1281, %r1286, %r738;
	xor.b32  	%r742, %r1281, %r740;
	shf.l.wrap.b32 	%r1253, %r742, %r742, 7;
	add.s32 	%r743, %r682, %r713;
	xor.b32  	%r744, %r743, %r703;
	shf.l.wrap.b32 	%r745, %r744, %r744, 16;
	add.s32 	%r746, %r745, %r692;
	xor.b32  	%r747, %r746, %r682;
	shf.l.wrap.b32 	%r748, %r747, %r747, 12;
	add.s32 	%r1276, %r748, %r743;
	xor.b32  	%r749, %r1276, %r745;
	shf.l.wrap.b32 	%r1287, %r749, %r749, 8;
	add.s32 	%r1282, %r1287, %r746;
	xor.b32  	%r750, %r1282, %r748;
	shf.l.wrap.b32 	%r1250, %r750, %r750, 7;
	add.s32 	%r1272, %r1272, 1;
	setp.ne.s32 	%p13, %r1272, 4;
	@%p13 bra 	$L__BB3_19;
	cvt.u16.u32 	%rs22, %r1273;
	not.b16 	%rs23, %rs22;
	cvt.u16.u32 	%rs24, %r1274;
	add.s32 	%r751, %r1254, %r120;
	not.b32 	%r752, %r751;
	add.s32 	%r753, %r752, %r121;
	mov.b32 	%r754, 1;
	shl.b32 	%r755, %r754, %r753;
	and.b32  	%r245, %r755, %r1245;
	setp.eq.s32 	%p14, %r245, 0;
	selp.b16 	%rs25, %rs23, %rs24, %p14;
	and.b16  	%rs12, %rs25, 1;
	and.b16  	%rs26, %rs35, 255;
	setp.ne.s16 	%p15, %rs26, 1;
	mov.u16 	%rs35, %rs12;
	@%p15 bra 	$L__BB3_22;
	cvt.u64.u32 	%rd17, %r1254;
	add.s64 	%rd19, %rd17, %rd18;
	shl.b64 	%rd20, %rd19, 4;
	add.s64 	%rd21, %rd5, %rd20;
	ld.global.u32 	%r756, [%rd21+-176];
	selp.b32 	%r757, %r1293, %r1289, %p14;
	xor.b32  	%r758, %r757, %r756;
	selp.b32 	%r759, %r1294, %r1290, %p14;
	selp.b32 	%r1289, %r1289, %r758, %p14;
	selp.b32 	%r1293, %r758, %r1293, %p14;
	ld.global.u32 	%r760, [%rd21+-172];
	xor.b32  	%r761, %r759, %r760;
	selp.b32 	%r762, %r1295, %r1291, %p14;
	selp.b32 	%r1290, %r1290, %r761, %p14;
	selp.b32 	%r1294, %r761, %r1294, %p14;
	ld.global.u32 	%r763, [%rd21+-168];
	xor.b32  	%r764, %r762, %r763;
	selp.b32 	%r765, %r1296, %r1292, %p14;
	selp.b32 	%r1291, %r1291, %r764, %p14;
	selp.b32 	%r1295, %r764, %r1295, %p14;
	ld.global.u32 	%r766, [%rd21+-164];
	xor.b32  	%r767, %r765, %r766;
	selp.b64 	%rd22, 420, 445, %p14;
	selp.b32 	%r1292, %r1292, %r767, %p14;
	selp.b32 	%r1296, %r767, %r1296, %p14;
	add.s64 	%rd23, %rd22, %rd19;
	add.s64 	%rd24, %rd23, %rd4;
	ld.global.u8 	%rs27, [%rd24+-28];
	xor.b16  	%rs35, %rs27, %rs12;
$L__BB3_22:
	selp.b32 	%r1250, %r1293, %r1289, %p14;
	selp.b32 	%r1251, %r1294, %r1290, %p14;
	selp.b32 	%r1252, %r1295, %r1291, %p14;
	selp.b32 	%r1253, %r1296, %r1292, %p14;
	add.s32 	%r1254, %r1254, 1;
	setp.eq.s32 	%p18, %r1254, %r122;
	@%p18 bra 	$L__BB3_23;
	bra.uni 	$L__BB3_16;
$L__BB3_23:
	and.b16  	%rs28, %rs35, 255;
	setp.eq.s16 	%p19, %rs28, 1;
	@%p19 bra 	$L__BB3_24;
	bra.uni 	$L__BB3_25;
$L__BB3_24:
	ld.global.u32 	%r768, [%rd4+455];
	xor.b32  	%r1250, %r1250, %r768;
$L__BB3_25:
	setp.ne.s16 	%p20, %rs28, 1;
	@%p20 bra 	$L__BB3_27;
	ld.global.u32 	%r769, [%rd4+459];
	xor.b32  	%r1251, %r1251, %r769;
$L__BB3_27:
	setp.ne.s16 	%p21, %rs28, 1;
	@%p21 bra 	$L__BB3_29;
	ld.global.u32 	%r770, [%rd4+463];
	xor.b32  	%r1252, %r1252, %r770;
$L__BB3_29:
	setp.ne.s16 	%p22, %rs28, 1;
	@%p22 bra 	$L__BB3_31;
	ld.global.u32 	%r771, [%rd4+467];
	xor.b32  	%r1253, %r1253, %r771;
$L__BB3_31:
	mul.wide.s32 	%rd25, %r1245, 4096;
	add.s64 	%rd26, %rd3, %rd25;
	add.s64 	%rd28, %rd26, %rd27;
	ld.global.v4.u32 	{%r772, %r773, %r774, %r775}, [%rd28];
	and.b32  	%r776, %r772, %r1250;
	xor.b32  	%r1332, %r1332, %r776;
	and.b32  	%r777, %r773, %r1251;
	xor.b32  	%r1331, %r1331, %r777;
	and.b32  	%r778, %r774, %r1252;
	xor.b32  	%r1330, %r1330, %r778;
	and.b32  	%r779, %r775, %r1253;
	xor.b32  	%r1329, %r1329, %r779;
	ld.global.v4.u32 	{%r780, %r781, %r782, %r783}, [%rd28+512];
	and.b32  	%r784, %r780, %r1250;
	xor.b32  	%r1328, %r1328, %r784;
	and.b32  	%r785, %r781, %r1251;
	xor.b32  	%r1327, %r1327, %r785;
	and.b32  	%r786, %r782, %r1252;
	xor.b32  	%r1326, %r1326, %r786;
	and.b32  	%r787, %r783, %r1253;
	xor.b32  	%r1325, %r1325, %r787;
	ld.global.v4.u32 	{%r788, %r789, %r790, %r791}, [%rd28+1024];
	and.b32  	%r792, %r788, %r1250;
	xor.b32  	%r1324, %r1324, %r792;
	and.b32  	%r793, %r789, %r1251;
	xor.b32  	%r1323, %r1323, %r793;
	and.b32  	%r794, %r790, %r1252;
	xor.b32  	%r1322, %r1322, %r794;
	and.b32  	%r795, %r791, %r1253;
	xor.b32  	%r1321, %r1321, %r795;
	ld.global.v4.u32 	{%r796, %r797, %r798, %r799}, [%rd28+1536];
	and.b32  	%r800, %r796, %r1250;
	xor.b32  	%r1320, %r1320, %r800;
	and.b32  	%r801, %r797, %r1251;
	xor.b32  	%r1319, %r1319, %r801;
	and.b32  	%r802, %r798, %r1252;
	xor.b32  	%r1318, %r1318, %r802;
	and.b32  	%r803, %r799, %r1253;
	xor.b32  	%r1317, %r1317, %r803;
	ld.global.v4.u32 	{%r804, %r805, %r806, %r807}, [%rd28+2048];
	and.b32  	%r808, %r804, %r1250;
	xor.b32  	%r1316, %r1316, %r808;
	and.b32  	%r809, %r805, %r1251;
	xor.b32  	%r1315, %r1315, %r809;
	and.b32  	%r810, %r806, %r1252;
	xor.b32  	%r1314, %r1314, %r810;
	and.b32  	%r811, %r807, %r1253;
	xor.b32  	%r1313, %r1313, %r811;
	ld.global.v4.u32 	{%r812, %r813, %r814, %r815}, [%rd28+2560];
	and.b32  	%r816, %r812, %r1250;
	xor.b32  	%r1312, %r1312, %r816;
	and.b32  	%r817, %r813, %r1251;
	xor.b32  	%r1311, %r1311, %r817;
	and.b32  	%r818, %r814, %r1252;
	xor.b32  	%r1310, %r1310, %r818;
	and.b32  	%r819, %r815, %r1253;
	xor.b32  	%r1309, %r1309, %r819;
	ld.global.v4.u32 	{%r820, %r821, %r822, %r823}, [%rd28+3072];
	and.b32  	%r824, %r820, %r1250;
	xor.b32  	%r1308, %r1308, %r824;
	and.b32  	%r825, %r821, %r1251;
	xor.b32  	%r1307, %r1307, %r825;
	and.b32  	%r826, %r822, %r1252;
	xor.b32  	%r1306, %r1306, %r826;
	and.b32  	%r827, %r823, %r1253;
	xor.b32  	%r1305, %r1305, %r827;
	ld.global.v4.u32 	{%r828, %r829, %r830, %r831}, [%rd28+3584];
	and.b32  	%r832, %r828, %r1250;
	xor.b32  	%r1304, %r1304, %r832;
	and.b32  	%r833, %r829, %r1251;
	xor.b32  	%r1303, %r1303, %r833;
	and.b32  	%r834, %r830, %r1252;
	xor.b32  	%r1302, %r1302, %r834;
	and.b32  	%r835, %r831, %r1253;
	xor.b32  	%r1301, %r1301, %r835;
	add.s32 	%r1245, %r1245, 1;
	setp.lt.s32 	%p23, %r1245, %r118;
	@%p23 bra 	$L__BB3_14;
$L__BB3_32:
	setp.ne.s32 	%p24, %r2, 0;
	shfl.sync.bfly.b32	%r836|%p25, %r1332, 16, 31, -1;
	xor.b32  	%r837, %r836, %r1332;
	shfl.sync.bfly.b32	%r838|%p26, %r1331, 16, 31, -1;
	xor.b32  	%r839, %r838, %r1331;
	shfl.sync.bfly.b32	%r840|%p27, %r1330, 16, 31, -1;
	xor.b32  	%r841, %r840, %r1330;
	shfl.sync.bfly.b32	%r842|%p28, %r1329, 16, 31, -1;
	xor.b32  	%r843, %r842, %r1329;
	shfl.sync.bfly.b32	%r844|%p29, %r1328, 16, 31, -1;
	xor.b32  	%r845, %r844, %r1328;
	shfl.sync.bfly.b32	%r846|%p30, %r1327, 16, 31, -1;
	xor.b32  	%r847, %r846, %r1327;
	shfl.sync.bfly.b32	%r848|%p31, %r1326, 16, 31, -1;
	xor.b32  	%r849, %r848, %r1326;
	shfl.sync.bfly.b32	%r850|%p32, %r1325, 16, 31, -1;
	xor.b32  	%r851, %r850, %r1325;
	shfl.sync.bfly.b32	%r852|%p33, %r1324, 16, 31, -1;
	xor.b32  	%r853, %r852, %r1324;
	shfl.sync.bfly.b32	%r854|%p34, %r1323, 16, 31, -1;
	xor.b32  	%r855, %r854, %r1323;
	shfl.sync.bfly.b32	%r856|%p35, %r1322, 16, 31, -1;
	xor.b32  	%r857, %r856, %r1322;
	shfl.sync.bfly.b32	%r858|%p36, %r1321, 16, 31, -1;
	xor.b32  	%r859, %r858, %r1321;
	shfl.sync.bfly.b32	%r860|%p37, %r1320, 16, 31, -1;
	xor.b32  	%r861, %r860, %r1320;
	shfl.sync.bfly.b32	%r862|%p38, %r1319, 16, 31, -1;
	xor.b32  	%r863, %r862, %r1319;
	shfl.sync.bfly.b32	%r864|%p39, %r1318, 16, 31, -1;
	xor.b32  	%r865, %r864, %r1318;
	shfl.sync.bfly.b32	%r866|%p40, %r1317, 16, 31, -1;
	xor.b32  	%r867, %r866, %r1317;
	shfl.sync.bfly.b32	%r868|%p41, %r1316, 16, 31, -1;
	xor.b32  	%r869, %r868, %r1316;
	shfl.sync.bfly.b32	%r870|%p42, %r1315, 16, 31, -1;
	xor.b32  	%r871, %r870, %r1315;
	shfl.sync.bfly.b32	%r872|%p43, %r1314, 16, 31, -1;
	xor.b32  	%r873, %r872, %r1314;
	shfl.sync.bfly.b32	%r874|%p44, %r1313, 16, 31, -1;
	xor.b32  	%r875, %r874, %r1313;
	shfl.sync.bfly.b32	%r876|%p45, %r1312, 16, 31, -1;
	xor.b32  	%r877, %r876, %r1312;
	shfl.sync.bfly.b32	%r878|%p46, %r1311, 16, 31, -1;
	xor.b32  	%r879, %r878, %r1311;
	shfl.sync.bfly.b32	%r880|%p47, %r1310, 16, 31, -1;
	xor.b32  	%r881, %r880, %r1310;
	shfl.sync.bfly.b32	%r882|%p48, %r1309, 16, 31, -1;
	xor.b32  	%r883, %r882, %r1309;
	shfl.sync.bfly.b32	%r884|%p49, %r1308, 16, 31, -1;
	xor.b32  	%r885, %r884, %r1308;
	shfl.sync.bfly.b32	%r886|%p50, %r1307, 16, 31, -1;
	xor.b32  	%r887, %r886, %r1307;
	shfl.sync.bfly.b32	%r888|%p51, %r1306, 16, 31, -1;
	xor.b32  	%r889, %r888, %r1306;
	shfl.sync.bfly.b32	%r890|%p52, %r1305, 16, 31, -1;
	xor.b32  	%r891, %r890, %r1305;
	shfl.sync.bfly.b32	%r892|%p53, %r1304, 16, 31, -1;
	xor.b32  	%r893, %r892, %r1304;
	shfl.sync.bfly.b32	%r894|%p54, %r1303, 16, 31, -1;
	xor.b32  	%r895, %r894, %r1303;
	shfl.sync.bfly.b32	%r896|%p55, %r1302, 16, 31, -1;
	xor.b32  	%r897, %r896, %r1302;
	shfl.sync.bfly.b32	%r898|%p56, %r1301, 16, 31, -1;
	xor.b32  	%r899, %r898, %r1301;
	shfl.sync.bfly.b32	%r900|%p57, %r837, 8, 31, -1;
	xor.b32  	%r901, %r900, %r837;
	shfl.sync.bfly.b32	%r902|%p58, %r839, 8, 31, -1;
	xor.b32  	%r903, %r902, %r839;
	shfl.sync.bfly.b32	%r904|%p59, %r841, 8, 31, -1;
	xor.b32  	%r905, %r904, %r841;
	shfl.sync.bfly.b32	%r906|%p60, %r843, 8, 31, -1;
	xor.b32  	%r907, %r906, %r843;
	shfl.sync.bfly.b32	%r908|%p61, %r845, 8, 31, -1;
	xor.b32  	%r909, %r908, %r845;
	shfl.sync.bfly.b32	%r910|%p62, %r847, 8, 31, -1;
	xor.b32  	%r911, %r910, %r847;
	shfl.sync.bfly.b32	%r912|%p63, %r849, 8, 31, -1;
	xor.b32  	%r913, %r912, %r849;
	shfl.sync.bfly.b32	%r914|%p64, %r851, 8, 31, -1;
	xor.b32  	%r915, %r914, %r851;
	shfl.sync.bfly.b32	%r916|%p65, %r853, 8, 31, -1;
	xor.b32  	%r917, %r916, %r853;
	shfl.sync.bfly.b32	%r918|%p66, %r855, 8, 31, -1;
	xor.b32  	%r919, %r918, %r855;
	shfl.sync.bfly.b32	%r920|%p67, %r857, 8, 31, -1;
	xor.b32  	%r921, %r920, %r857;
	shfl.sync.bfly.b32	%r922|%p68, %r859, 8, 31, -1;
	xor.b32  	%r923, %r922, %r859;
	shfl.sync.bfly.b32	%r924|%p69, %r861, 8, 31, -1;
	xor.b32  	%r925, %r924, %r861;
	shfl.sync.bfly.b32	%r926|%p70, %r863, 8, 31, -1;
	xor.b32  	%r927, %r926, %r863;
	shfl.sync.bfly.b32	%r928|%p71, %r865, 8, 31, -1;
	xor.b32  	%r929, %r928, %r865;
	shfl.sync.bfly.b32	%r930|%p72, %r867, 8, 31, -1;
	xor.b32  	%r931, %r930, %r867;
	shfl.sync.bfly.b32	%r932|%p73, %r869, 8, 31, -1;
	xor.b32  	%r933, %r932, %r869;
	shfl.sync.bfly.b32	%r934|%p74, %r871, 8, 31, -1;
	xor.b32  	%r935, %r934, %r871;
	shfl.sync.bfly.b32	%r936|%p75, %r873, 8, 31, -1;
	xor.b32  	%r937, %r936, %r873;
	shfl.sync.bfly.b32	%r938|%p76, %r875, 8, 31, -1;
	xor.b32  	%r939, %r938, %r875;
	shfl.sync.bfly.b32	%r940|%p77, %r877, 8, 31, -1;
	xor.b32  	%r941, %r940, %r877;
	shfl.sync.bfly.b32	%r942|%p78, %r879, 8, 31, -1;
	xor.b32  	%r943, %r942, %r879;
	shfl.sync.bfly.b32	%r944|%p79, %r881, 8, 31, -1;
	xor.b32  	%r945, %r944, %r881;
	shfl.sync.bfly.b32	%r946|%p80, %r883, 8, 31, -1;
	xor.b32  	%r947, %r946, %r883;
	shfl.sync.bfly.b32	%r948|%p81, %r885, 8, 31, -1;
	xor.b32  	%r949, %r948, %r885;
	shfl.sync.bfly.b32	%r950|%p82, %r887, 8, 31, -1;
	xor.b32  	%r951, %r950, %r887;
	shfl.sync.bfly.b32	%r952|%p83, %r889, 8, 31, -1;
	xor.b32  	%r953, %r952, %r889;
	shfl.sync.bfly.b32	%r954|%p84, %r891, 8, 31, -1;
	xor.b32  	%r955, %r954, %r891;
	shfl.sync.bfly.b32	%r956|%p85, %r893, 8, 31, -1;
	xor.b32  	%r957, %r956, %r893;
	shfl.sync.bfly.b32	%r958|%p86, %r895, 8, 31, -1;
	xor.b32  	%r959, %r958, %r895;
	shfl.sync.bfly.b32	%r960|%p87, %r897, 8, 31, -1;
	xor.b32  	%r961, %r960, %r897;
	shfl.sync.bfly.b32	%r962|%p88, %r899, 8, 31, -1;
	xor.b32  	%r963, %r962, %r899;
	shfl.sync.bfly.b32	%r964|%p89, %r901, 4, 31, -1;
	xor.b32  	%r965, %r964, %r901;
	shfl.sync.bfly.b32	%r966|%p90, %r903, 4, 31, -1;
	xor.b32  	%r967, %r966, %r903;
	shfl.sync.bfly.b32	%r968|%p91, %r905, 4, 31, -1;
	xor.b32  	%r969, %r968, %r905;
	shfl.sync.bfly.b32	%r970|%p92, %r907, 4, 31, -1;
	xor.b32  	%r971, %r970, %r907;
	shfl.sync.bfly.b32	%r972|%p93, %r909, 4, 31, -1;
	xor.b32  	%r973, %r972, %r909;
	shfl.sync.bfly.b32	%r974|%p94, %r911, 4, 31, -1;
	xor.b32  	%r975, %r974, %r911;
	shfl.sync.bfly.b32	%r976|%p95, %r913, 4, 31, -1;
	xor.b32  	%r977, %r976, %r913;
	shfl.sync.bfly.b32	%r978|%p96, %r915, 4, 31, -1;
	xor.b32  	%r979, %r978, %r915;
	shfl.sync.bfly.b32	%r980|%p97, %r917, 4, 31, -1;
	xor.b32  	%r981, %r980, %r917;
	shfl.sync.bfly.b32	%r982|%p98, %r919, 4, 31, -1;
	xor.b32  	%r983, %r982, %r919;
	shfl.sync.bfly.b32	%r984|%p99, %r921, 4, 31, -1;
	xor.b32  	%r985, %r984, %r921;
	shfl.sync.bfly.b32	%r986|%p100, %r923, 4, 31, -1;
	xor.b32  	%r987, %r986, %r923;
	shfl.sync.bfly.b32	%r988|%p101, %r925, 4, 31, -1;
	xor.b32  	%r989, %r988, %r925;
	shfl.sync.bfly.b32	%r990|%p102, %r927, 4, 31, -1;
	xor.b32  	%r991, %r990, %r927;
	shfl.sync.bfly.b32	%r992|%p103, %r929, 4, 31, -1;
	xor.b32  	%r993, %r992, %r929;
	shfl.sync.bfly.b32	%r994|%p104, %r931, 4, 31, -1;
	xor.b32  	%r995, %r994, %r931;
	shfl.sync.bfly.b32	%r996|%p105, %r933, 4, 31, -1;
	xor.b32  	%r997, %r996, %r933;
	shfl.sync.bfly.b32	%r998|%p106, %r935, 4, 31, -1;
	xor.b32  	%r999, %r998, %r935;
	shfl.sync.bfly.b32	%r1000|%p107, %r937, 4, 31, -1;
	xor.b32  	%r1001, %r1000, %r937;
	shfl.sync.bfly.b32	%r1002|%p108, %r939, 4, 31, -1;
	xor.b32  	%r1003, %r1002, %r939;
	shfl.sync.bfly.b32	%r1004|%p109, %r941, 4, 31, -1;
	xor.b32  	%r1005, %r1004, %r941;
	shfl.sync.bfly.b32	%r1006|%p110, %r943, 4, 31, -1;
	xor.b32  	%r1007, %r1006, %r943;
	shfl.sync.bfly.b32	%r1008|%p111, %r945, 4, 31, -1;
	xor.b32  	%r1009, %r1008, %r945;
	shfl.sync.bfly.b32	%r1010|%p112, %r947, 4, 31, -1;
	xor.b32  	%r1011, %r1010, %r947;
	shfl.sync.bfly.b32	%r1012|%p113, %r949, 4, 31, -1;
	xor.b32  	%r1013, %r1012, %r949;
	shfl.sync.bfly.b32	%r1014|%p114, %r951, 4, 31, -1;
	xor.b32  	%r1015, %r1014, %r951;
	shfl.sync.bfly.b32	%r1016|%p115, %r953, 4, 31, -1;
	xor.b32  	%r1017, %r1016, %r953;
	shfl.sync.bfly.b32	%r1018|%p116, %r955, 4, 31, -1;
	xor.b32  	%r1019, %r1018, %r955;
	shfl.sync.bfly.b32	%r1020|%p117, %r957, 4, 31, -1;
	xor.b32  	%r1021, %r1020, %r957;
	shfl.sync.bfly.b32	%r1022|%p118, %r959, 4, 31, -1;
	xor.b32  	%r1023, %r1022, %r959;
	shfl.sync.bfly.b32	%r1024|%p119, %r961, 4, 31, -1;
	xor.b32  	%r1025, %r1024, %r961;
	shfl.sync.bfly.b32	%r1026|%p120, %r963, 4, 31, -1;
	xor.b32  	%r1027, %r1026, %r963;
	shfl.sync.bfly.b32	%r1028|%p121, %r965, 2, 31, -1;
	xor.b32  	%r1029, %r1028, %r965;
	shfl.sync.bfly.b32	%r1030|%p122, %r967, 2, 31, -1;
	xor.b32  	%r1031, %r1030, %r967;
	shfl.sync.bfly.b32	%r1032|%p123, %r969, 2, 31, -1;
	xor.b32  	%r1033, %r1032, %r969;
	shfl.sync.bfly.b32	%r1034|%p124, %r971, 2, 31, -1;
	xor.b32  	%r1035, %r1034, %r971;
	shfl.sync.bfly.b32	%r1036|%p125, %r973, 2, 31, -1;
	xor.b32  	%r1037, %r1036, %r973;
	shfl.sync.bfly.b32	%r1038|%p126, %r975, 2, 31, -1;
	xor.b32  	%r1039, %r1038, %r975;
	shfl.sync.bfly.b32	%r1040|%p127, %r977, 2, 31, -1;
	xor.b32  	%r1041, %r1040, %r977;
	shfl.sync.bfly.b32	%r1042|%p128, %r979, 2, 31, -1;
	xor.b32  	%r1043, %r1042, %r979;
	shfl.sync.bfly.b32	%r1044|%p129, %r981, 2, 31, -1;
	xor.b32  	%r1045, %r1044, %r981;
	shfl.sync.bfly.b32	%r1046|%p130, %r983, 2, 31, -1;
	xor.b32  	%r1047, %r1046, %r983;
	shfl.sync.bfly.b32	%r1048|%p131, %r985, 2, 31, -1;
	xor.b32  	%r1049, %r1048, %r985;
	shfl.sync.bfly.b32	%r1050|%p132, %r987, 2, 31, -1;
	xor.b32  	%r1051, %r1050, %r987;
	shfl.sync.bfly.b32	%r1052|%p133, %r989, 2, 31, -1;
	xor.b32  	%r1053, %r1052, %r989;
	shfl.sync.bfly.b32	%r1054|%p134, %r991, 2, 31, -1;
	xor.b32  	%r1055, %r1054, %r991;
	shfl.sync.bfly.b32	%r1056|%p135, %r993, 2, 31, -1;
	xor.b32  	%r1057, %r1056, %r993;
	shfl.sync.bfly.b32	%r1058|%p136, %r995, 2, 31, -1;
	xor.b32  	%r1059, %r1058, %r995;
	shfl.sync.bfly.b32	%r1060|%p137, %r997, 2, 31, -1;
	xor.b32  	%r1061, %r1060, %r997;
	shfl.sync.bfly.b32	%r1062|%p138, %r999, 2, 31, -1;
	xor.b32  	%r1063, %r1062, %r999;
	shfl.sync.bfly.b32	%r1064|%p139, %r1001, 2, 31, -1;
	xor.b32  	%r1065, %r1064, %r1001;
	shfl.sync.bfly.b32	%r1066|%p140, %r1003, 2, 31, -1;
	xor.b32  	%r1067, %r1066, %r1003;
	shfl.sync.bfly.b32	%r1068|%p141, %r1005, 2, 31, -1;
	xor.b32  	%r1069, %r1068, %r1005;
	shfl.sync.bfly.b32	%r1070|%p142, %r1007, 2, 31, -1;
	xor.b32  	%r1071, %r1070, %r1007;
	shfl.sync.bfly.b32	%r1072|%p143, %r1009, 2, 31, -1;
	xor.b32  	%r1073, %r1072, %r1009;
	shfl.sync.bfly.b32	%r1074|%p144, %r1011, 2, 31, -1;
	xor.b32  	%r1075, %r1074, %r1011;
	shfl.sync.bfly.b32	%r1076|%p145, %r1013, 2, 31, -1;
	xor.b32  	%r1077, %r1076, %r1013;
	shfl.sync.bfly.b32	%r1078|%p146, %r1015, 2, 31, -1;
	xor.b32  	%r1079, %r1078, %r1015;
	shfl.sync.bfly.b32	%r1080|%p147, %r1017, 2, 31, -1;
	xor.b32  	%r1081, %r1080, %r1017;
	shfl.sync.bfly.b32	%r1082|%p148, %r1019, 2, 31, -1;
	xor.b32  	%r1083, %r1082, %r1019;
	shfl.sync.bfly.b32	%r1084|%p149, %r1021, 2, 31, -1;
	xor.b32  	%r1085, %r1084, %r1021;
	shfl.sync.bfly.b32	%r1086|%p150, %r1023, 2, 31, -1;
	xor.b32  	%r1087, %r1086, %r1023;
	shfl.sync.bfly.b32	%r1088|%p151, %r1025, 2, 31, -1;
	xor.b32  	%r1089, %r1088, %r1025;
	shfl.sync.bfly.b32	%r1090|%p152, %r1027, 2, 31, -1;
	xor.b32  	%r1091, %r1090, %r1027;
	shfl.sync.bfly.b32	%r1092|%p153, %r1029, 1, 31, -1;
	xor.b32  	%r340, %r1092, %r1029;
	shfl.sync.bfly.b32	%r1093|%p154, %r1031, 1, 31, -1;
	xor.b32  	%r341, %r1093, %r1031;
	shfl.sync.bfly.b32	%r1094|%p155, %r1033, 1, 31, -1;
	xor.b32  	%r342, %r1094, %r1033;
	shfl.sync.bfly.b32	%r1095|%p156, %r1035, 1, 31, -1;
	xor.b32  	%r343, %r1095, %r1035;
	shfl.sync.bfly.b32	%r1096|%p157, %r1037, 1, 31, -1;
	xor.b32  	%r344, %r1096, %r1037;
	shfl.sync.bfly.b32	%r1097|%p158, %r1039, 1, 31, -1;
	xor.b32  	%r345, %r1097, %r1039;
	shfl.sync.bfly.b32	%r1098|%p159, %r1041, 1, 31, -1;
	xor.b32  	%r346, %r1098, %r1041;
	shfl.sync.bfly.b32	%r1099|%p160, %r1043, 1, 31, -1;
	xor.b32  	%r347, %r1099, %r1043;
	shfl.sync.bfly.b32	%r1100|%p161, %r1045, 1, 31, -1;
	xor.b32  	%r348, %r1100, %r1045;
	shfl.sync.bfly.b32	%r1101|%p162, %r1047, 1, 31, -1;
	xor.b32  	%r349, %r1101, %r1047;
	shfl.sync.bfly.b32	%r1102|%p163, %r1049, 1, 31, -1;
	xor.b32  	%r350, %r1102, %r1049;
	shfl.sync.bfly.b32	%r1103|%p164, %r1051, 1, 31, -1;
	xor.b32  	%r351, %r1103, %r1051;
	shfl.sync.bfly.b32	%r1104|%p165, %r1053, 1, 31, -1;
	xor.b32  	%r352, %r1104, %r1053;
	shfl.sync.bfly.b32	%r1105|%p166, %r1055, 1, 31, -1;
	xor.b32  	%r353, %r1105, %r1055;
	shfl.sync.bfly.b32	%r1106|%p167, %r1057, 1, 31, -1;
	xor.b32  	%r354, %r1106, %r1057;
	shfl.sync.bfly.b32	%r1107|%p168, %r1059, 1, 31, -1;
	xor.b32  	%r355, %r1107, %r1059;
	shfl.sync.bfly.b32	%r1108|%p169, %r1061, 1, 31, -1;
	xor.b32  	%r356, %r1108, %r1061;
	shfl.sync.bfly.b32	%r1109|%p170, %r1063, 1, 31, -1;
	xor.b32  	%r357, %r1109, %r1063;
	shfl.sync.bfly.b32	%r1110|%p171, %r1065, 1, 31, -1;
	xor.b32  	%r358, %r1110, %r1065;
	shfl.sync.bfly.b32	%r1111|%p172, %r1067, 1, 31, -1;
	xor.b32  	%r359, %r1111, %r1067;
	shfl.sync.bfly.b32	%r1112|%p173, %r1069, 1, 31, -1;
	xor.b32  	%r360, %r1112, %r1069;
	shfl.sync.bfly.b32	%r1113|%p174, %r1071, 1, 31, -1;
	xor.b32  	%r361, %r1113, %r1071;
	shfl.sync.bfly.b32	%r1114|%p175, %r1073, 1, 31, -1;
	xor.b32  	%r362, %r1114, %r1073;
	shfl.sync.bfly.b32	%r1115|%p176, %r1075, 1, 31, -1;
	xor.b32  	%r363, %r1115, %r1075;
	shfl.sync.bfly.b32	%r1116|%p177, %r1077, 1, 31, -1;
	xor.b32  	%r364, %r1116, %r1077;
	shfl.sync.bfly.b32	%r1117|%p178, %r1079, 1, 31, -1;
	xor.b32  	%r365, %r1117, %r1079;
	shfl.sync.bfly.b32	%r1118|%p179, %r1081, 1, 31, -1;
	xor.b32  	%r366, %r1118, %r1081;
	shfl.sync.bfly.b32	%r1119|%p180, %r1083, 1, 31, -1;
	xor.b32  	%r367, %r1119, %r1083;
	shfl.sync.bfly.b32	%r1120|%p181, %r1085, 1, 31, -1;
	xor.b32  	%r368, %r1120, %r1085;
	shfl.sync.bfly.b32	%r1121|%p182, %r1087, 1, 31, -1;
	xor.b32  	%r369, %r1121, %r1087;
	shfl.sync.bfly.b32	%r1122|%p183, %r1089, 1, 31, -1;
	xor.b32  	%r370, %r1122, %r1089;
	shfl.sync.bfly.b32	%r1123|%p184, %r1091, 1, 31, -1;
	xor.b32  	%r371, %r1123, %r1091;
	@%p24 bra 	$L__BB3_34;
	ld.param.u64 	%rd33, [fused_batch_pir_kernel_v2_8_param_2];
	shl.b32 	%r1124, %r1212, 8;
	mov.u32 	%r1125, %tid.x;
	shr.u32 	%r1126, %r1125, 2;
	and.b32  	%r1127, %r1126, 248;
	or.b32  	%r1128, %r1124, %r1127;
	cvta.to.global.u64 	%rd29, %rd33;
	mul.wide.u32 	%rd30, %r1128, 16;
	add.s64 	%rd31, %rd29, %rd30;
	atom.global.xor.b32 	%r1129, [%rd31], %r340;
	atom.global.xor.b32 	%r1130, [%rd31+4], %r341;
	atom.global.xor.b32 	%r1131, [%rd31+8], %r342;
	atom.global.xor.b32 	%r1132, [%rd31+12], %r343;
	atom.global.xor.b32 	%r1133, [%rd31+16], %r344;
	atom.global.xor.b32 	%r1134, [%rd31+20], %r345;
	atom.global.xor.b32 	%r1135, [%rd31+24], %r346;
	atom.global.xor.b32 	%r1136, [%rd31+28], %r347;
	atom.global.xor.b32 	%r1137, [%rd31+32], %r348;
	atom.global.xor.b32 	%r1138, [%rd31+36], %r349;
	atom.global.xor.b32 	%r1139, [%rd31+40], %r350;
	atom.global.xor.b32 	%r1140, [%rd31+44], %r351;
	atom.global.xor.b32 	%r1141, [%rd31+48], %r352;
	atom.global.xor.b32 	%r1142, [%rd31+52], %r353;
	atom.global.xor.b32 	%r1143, [%rd31+56], %r354;
	atom.global.xor.b32 	%r1144, [%rd31+60], %r355;
	atom.global.xor.b32 	%r1145, [%rd31+64], %r356;
	atom.global.xor.b32 	%r1146, [%rd31+68], %r357;
	atom.global.xor.b32 	%r1147, [%rd31+72], %r358;
	atom.global.xor.b32 	%r1148, [%rd31+76], %r359;
	atom.global.xor.b32 	%r1149, [%rd31+80], %r360;
	atom.global.xor.b32 	%r1150, [%rd31+84], %r361;
	atom.global.xor.b32 	%r1151, [%rd31+88], %r362;
	atom.global.xor.b32 	%r1152, [%rd31+92], %r363;
	atom.global.xor.b32 	%r1153, [%rd31+96], %r364;
	atom.global.xor.b32 	%r1154, [%rd31+100], %r365;
	atom.global.xor.b32 	%r1155, [%rd31+104], %r366;
	atom.global.xor.b32 	%r1156, [%rd31+108], %r367;
	atom.global.xor.b32 	%r1157, [%rd31+112], %r368;
	atom.global.xor.b32 	%r1158, [%rd31+116], %r369;
	atom.global.xor.b32 	%r1159, [%rd31+120], %r370;
	atom.global.xor.b32 	%r1160, [%rd31+124], %r371;
$L__BB3_34:
	add.s32 	%r1212, %r1212, 1;
	setp.ne.s32 	%p185, %r1212, 24;
	@%p185 bra 	$L__BB3_12;
	ret;

}
	// .globl	fused_batch_pir_kernel_v2_16
.visible .entry fused_batch_pir_kernel_v2_16(
	.param .u64 .ptr .align 1 fused_batch_pir_kernel_v2_16_param_0,
	.param .u64 .ptr .align 1 fused_batch_pir_kernel_v2_16_param_1,
	.param .u64 .ptr .align 1 fused_batch_pir_kernel_v2_16_param_2,
	.param .u64 .ptr .align 1 fused_batch_pir_kernel_v2_16_param_3,
	.param .u32 fused_batch_pir_kernel_v2_16_param_4,
	.param .u32 fused_batch_pir_kernel_v2_16_param_5
)
{
	.reg .pred 	%p<186>;
	.reg .b16 	%rs<38>;
	.reg .b32 	%r<1333>;
	.reg .b64 	%rd<34>;
	// demoted variable
	.shared .align 4 .b8 _ZZ13fused_v2_tmplILi16EEvPK5uint4PK9DpfKeyGpuPS0_S6_iiE5seeds[960];
	ld.param.u64 	%rd6, [fused_batch_pir_kernel_v2_16_param_0];
	ld.param.u64 	%rd7, [fused_batch_pir_kernel_v2_16_param_1];
	ld.param.u32 	%r373, [fused_batch_pir_kernel_v2_16_param_4];
	cvta.to.global.u64 	%rd1, %rd7;
	mov.u32 	%r1, %tid.x;
	and.b32  	%r2, %r1, 31;
	mov.u32 	%r374, %ctaid.x;
	shl.b32 	%r3, %r374, 11;
	setp.gt.u32 	%p1, %r1, 47;
	@%p1 bra 	$L__BB4_11;
	mul.wide.u32 	%rd9, %r1, 488;
	add.s64 	%rd2, %rd1, %rd9;
	ld.global.v2.u8 	{%rs32, %rs2}, [%rd2+16];
	ld.global.u32 	%r1211, [%rd2];
	ld.global.u32 	%r1210, [%rd2+4];
	ld.global.u32 	%r1209, [%rd2+8];
	ld.global.u32 	%r1208, [%rd2+12];
	setp.lt.u16 	%p2, %rs2, 12;
	@%p2 bra 	$L__BB4_10;
	cvt.u32.u16 	%r376, %rs2;
	and.b32  	%r8, %r376, 255;
	add.s32 	%r9, %r8, -12;
	mov.b32 	%r1165, 0;
$L__BB4_3:
	mov.u32 	%r14, %r1165;
	mov.b32 	%r1170, 1797285236;
	mov.b32 	%r1169, 2036477234;
	mov.b32 	%r1168, 857760878;
	mov.b32 	%r1167, 1634760805;
	mov.b32 	%r1166, 0;
	mov.u32 	%r1171, %r1211;
	mov.u32 	%r1172, %r1210;
	mov.u32 	%r1173, %r1209;
	mov.u32 	%r1174, %r1208;
	mov.u32 	%r1175, %r1211;
	mov.u32 	%r1176, %r1210;
	mov.u32 	%r1177, %r1209;
	mov.u32 	%r1178, %r1208;
	mov.u32 	%r1179, %r1166;
	mov.u32 	%r1180, %r1166;
	mov.u32 	%r1181, %r1166;
	mov.u32 	%r1182, %r1166;
$L__BB4_4:
	add.s32 	%r382, %r1167, %r1171;
	xor.b32  	%r383, %r382, %r1179;
	shf.l.wrap.b32 	%r384, %r383, %r383, 16;
	add.s32 	%r385, %r384, %r1175;
	xor.b32  	%r386, %r385, %r1171;
	shf.l.wrap.b32 	%r387, %r386, %r386, 12;
	add.s32 	%r388, %r387, %r382;
	xor.b32  	%r389, %r388, %r384;
	shf.l.wrap.b32 	%r390, %r389, %r389, 8;
	add.s32 	%r391, %r390, %r385;
	xor.b32  	%r392, %r391, %r387;
	shf.l.wrap.b32 	%r393, %r392, %r392, 7;
	add.s32 	%r394, %r1168, %r1172;
	xor.b32  	%r395, %r394, %r1180;
	shf.l.wrap.b32 	%r396, %r395, %r395, 16;
	add.s32 	%r397, %r396, %r1176;
	xor.b32  	%r398, %r397, %r1172;
	shf.l.wrap.b32 	%r399, %r398, %r398, 12;
	add.s32 	%r400, %r399, %r394;
	xor.b32  	%r401, %r400, %r396;
	shf.l.wrap.b32 	%r402, %r401, %r401, 8;
	add.s32 	%r403, %r402, %r397;
	xor.b32  	%r404, %r403, %r399;
	shf.l.wrap.b32 	%r405, %r404, %r404, 7;
	add.s32 	%r406, %r1169, %r1173;
	xor.b32  	%r407, %r406, %r1181;
	shf.l.wrap.b32 	%r408, %r407, %r407, 16;
	add.s32 	%r409, %r408, %r1177;
	xor.b32  	%r410, %r409, %r1173;
	shf.l.wrap.b32 	%r411, %r410, %r410, 12;
	add.s32 	%r412, %r411, %r406;
	xor.b32  	%r413, %r412, %r408;
	shf.l.wrap.b32 	%r414, %r413, %r413, 8;
	add.s32 	%r415, %r414, %r409;
	xor.b32  	%r416, %r415, %r411;
	shf.l.wrap.b32 	%r417, %r416, %r416, 7;
	add.s32 	%r418, %r1170, %r1174;
	xor.b32  	%r419, %r418, %r1182;
	shf.l.wrap.b32 	%r420, %r419, %r419, 16;
	add.s32 	%r421, %r420, %r1178;
	xor.b32  	%r422, %r421, %r1174;
	shf.l.wrap.b32 	%r423, %r422, %r422, 12;
	add.s32 	%r424, %r423, %r418;
	xor.b32  	%r425, %r424, %r420;
	shf.l.wrap.b32 	%r426, %r425, %r425, 8;
	add.s32 	%r427, %r426, %r421;
	xor.b32  	%r428, %r427, %r423;
	shf.l.wrap.b32 	%r429, %r428, %r428, 7;
	add.s32 	%r430, %r405, %r388;
	xor.b32  	%r431, %r430, %r426;
	shf.l.wrap.b32 	%r432, %r431, %r431, 16;
	add.s32 	%r433, %r432, %r415;
	xor.b32  	%r434, %r433, %r405;
	shf.l.wrap.b32 	%r435, %r434, %r434, 12;
	add.s32 	%r1167, %r435, %r430;
	xor.b32  	%r436, %r1167, %r432;
	shf.l.wrap.b32 	%r1182, %r436, %r436, 8;
	add.s32 	%r1177, %r1182, %r433;
	xor.b32  	%r437, %r1177, %r435;
	shf.l.wrap.b32 	%r1172, %r437, %r437, 7;
	add.s32 	%r438, %r417, %r400;
	xor.b32  	%r439, %r438, %r390;
	shf.l.wrap.b32 	%r440, %r439, %r439, 16;
	add.s32 	%r441, %r440, %r427;
	xor.b32  	%r442, %r441, %r417;
	shf.l.wrap.b32 	%r443, %r442, %r442, 12;
	add.s32 	%r1168, %r443, %r438;
	xor.b32  	%r444, %r1168, %r440;
	shf.l.wrap.b32 	%r1179, %r444, %r444, 8;
	add.s32 	%r1178, %r1179, %r441;
	xor.b32  	%r445, %r1178, %r443;
	shf.l.wrap.b32 	%r1173, %r445, %r445, 7;
	add.s32 	%r446, %r429, %r412;
	xor.b32  	%r447, %r446, %r402;
	shf.l.wrap.b32 	%r448, %r447, %r447, 16;
	add.s32 	%r449, %r448, %r391;
	xor.b32  	%r450, %r449, %r429;
	shf.l.wrap.b32 	%r451, %r450, %r450, 12;
	add.s32 	%r1169, %r451, %r446;
	xor.b32  	%r452, %r1169, %r448;
	shf.l.wrap.b32 	%r1180, %r452, %r452, 8;
	add.s32 	%r1175, %r1180, %r449;
	xor.b32  	%r453, %r1175, %r451;
	shf.l.wrap.b32 	%r1174, %r453, %r453, 7;
	add.s32 	%r454, %r393, %r424;
	xor.b32  	%r455, %r454, %r414;
	shf.l.wrap.b32 	%r456, %r455, %r455, 16;
	add.s32 	%r457, %r456, %r403;
	xor.b32  	%r458, %r457, %r393;
	shf.l.wrap.b32 	%r459, %r458, %r458, 12;
	add.s32 	%r1170, %r459, %r454;
	xor.b32  	%r460, %r1170, %r456;
	shf.l.wrap.b32 	%r1181, %r460, %r460, 8;
	add.s32 	%r1176, %r1181, %r457;
	xor.b32  	%r461, %r1176, %r459;
	shf.l.wrap.b32 	%r1171, %r461, %r461, 7;
	add.s32 	%r1166, %r1166, 1;
	setp.ne.s32 	%p3, %r1166, 4;
	@%p3 bra 	$L__BB4_4;
	add.s32 	%r1203, %r1167, 1634760805;
	add.s32 	%r1202, %r1168, 857760878;
	add.s32 	%r1201, %r1169, 2036477234;
	add.s32 	%r1200, %r1170, 1797285236;
	add.s32 	%r1204, %r1171, %r1211;
	add.s32 	%r1205, %r1172, %r1210;
	add.s32 	%r1206, %r1173, %r1209;
	add.s32 	%r1207, %r1174, %r1208;
	mov.b32 	%r1196, 1;
	mov.b32 	%r1187, 1797285236;
	mov.b32 	%r1186, 2036477234;
	mov.b32 	%r1185, 857760878;
	mov.b32 	%r1184, 1634760805;
	mov.b32 	%r1183, 0;
	mov.u32 	%r1192, %r1211;
	mov.u32 	%r1193, %r1210;
	mov.u32 	%r1194, %r1209;
	mov.u32 	%r1195, %r1208;
	mov.u32 	%r1197, %r1183;
	mov.u32 	%r1198, %r1183;
	mov.u32 	%r1199, %r1183;
$L__BB4_6:
	add.s32 	%r468, %r1184, %r1211;
	xor.b32  	%r469, %r468, %r1196;
	shf.l.wrap.b32 	%r470, %r469, %r469, 16;
	add.s32 	%r471, %r470, %r1192;
	xor.b32  	%r472, %r471, %r1211;
	shf.l.wrap.b32 	%r473, %r472, %r472, 12;
	add.s32 	%r474, %r473, %r468;
	xor.b32  	%r475, %r474, %r470;
	shf.l.wrap.b32 	%r476, %r475, %r475, 8;
	add.s32 	%r477, %r476, %r471;
	xor.b32  	%r478, %r477, %r473;
	shf.l.wrap.b32 	%r479, %r478, %r478, 7;
	add.s32 	%r480, %r1185, %r1210;
	xor.b32  	%r481, %r480, %r1197;
	shf.l.wrap.b32 	%r482, %r481, %r481, 16;
	add.s32 	%r483, %r482, %r1193;
	xor.b32  	%r484, %r483, %r1210;
	shf.l.wrap.b32 	%r485, %r484, %r484, 12;
	add.s32 	%r486, %r485, %r480;
	xor.b32  	%r487, %r486, %r482;
	shf.l.wrap.b32 	%r488, %r487, %r487, 8;
	add.s32 	%r489, %r488, %r483;
	xor.b32  	%r490, %r489, %r485;
	shf.l.wrap.b32 	%r491, %r490, %r490, 7;
	add.s32 	%r492, %r1186, %r1209;
	xor.b32  	%r493, %r492, %r1198;
	shf.l.wrap.b32 	%r494, %r493, %r493, 16;
	add.s32 	%r495, %r494, %r1194;
	xor.b32  	%r496, %r495, %r1209;
	shf.l.wrap.b32 	%r497, %r496, %r496, 12;
	add.s32 	%r498, %r497, %r492;
	xor.b32  	%r499, %r498, %r494;
	shf.l.wrap.b32 	%r500, %r499, %r499, 8;
	add.s32 	%r501, %r500, %r495;
	xor.b32  	%r502, %r501, %r497;
	shf.l.wrap.b32 	%r503, %r502, %r502, 7;
	add.s32 	%r504, %r1187, %r1208;
	xor.b32  	%r505, %r504, %r1199;
	shf.l.wrap.b32 	%r506, %r505, %r505, 16;
	add.s32 	%r507, %r506, %r1195;
	xor.b32  	%r508, %r507, %r1208;
	shf.l.wrap.b32 	%r509, %r508, %r508, 12;
	add.s32 	%r510, %r509, %r504;
	xor.b32  	%r511, %r510, %r506;
	shf.l.wrap.b32 	%r512, %r511, %r511, 8;
	add.s32 	%r513, %r512, %r507;
	xor.b32  	%r514, %r513, %r509;
	shf.l.wrap.b32 	%r515, %r514, %r514, 7;
	add.s32 	%r516, %r491, %r474;
	xor.b32  	%r517, %r516, %r512;
	shf.l.wrap.b32 	%r518, %r517, %r517, 16;
	add.s32 	%r519, %r518, %r501;
	xor.b32  	%r520, %r519, %r491;
	shf.l.wrap.b32 	%r521, %r520, %r520, 12;
	add.s32 	%r1184, %r521, %r516;
	xor.b32  	%r522, %r1184, %r518;
	shf.l.wrap.b32 	%r1199, %r522, %r522, 8;
	add.s32 	%r1194, %r1199, %r519;
	xor.b32  	%r523, %r1194, %r521;
	shf.l.wrap.b32 	%r1210, %r523, %r523, 7;
	add.s32 	%r524, %r503, %r486;
	xor.b32  	%r525, %r524, %r476;
	shf.l.wrap.b32 	%r526, %r525, %r525, 16;
	add.s32 	%r527, %r526, %r513;
	xor.b32  	%r528, %r527, %r503;
	shf.l.wrap.b32 	%r529, %r528, %r528, 12;
	add.s32 	%r1185, %r529, %r524;
	xor.b32  	%r530, %r1185, %r526;
	shf.l.wrap.b32 	%r1196, %r530, %r530, 8;
	add.s32 	%r1195, %r1196, %r527;
	xor.b32  	%r531, %r1195, %r529;
	shf.l.wrap.b32 	%r1209, %r531, %r531, 7;
	add.s32 	%r532, %r515, %r498;
	xor.b32  	%r533, %r532, %r488;
	shf.l.wrap.b32 	%r534, %r533, %r533, 16;
	add.s32 	%r535, %r534, %r477;
	xor.b32  	%r536, %r535, %r515;
	shf.l.wrap.b32 	%r537, %r536, %r536, 12;
	add.s32 	%r1186, %r537, %r532;
	xor.b32  	%r538, %r1186, %r534;
	shf.l.wrap.b32 	%r1197, %r538, %r538, 8;
	add.s32 	%r1192, %r1197, %r535;
	xor.b32  	%r539, %r1192, %r537;
	shf.l.wrap.b32 	%r1208, %r539, %r539, 7;
	add.s32 	%r540, %r479, %r510;
	xor.b32  	%r541, %r540, %r500;
	shf.l.wrap.b32 	%r542, %r541, %r541, 16;
	add.s32 	%r543, %r542, %r489;
	xor.b32  	%r544, %r543, %r479;
	shf.l.wrap.b32 	%r545, %r544, %r544, 12;
	add.s32 	%r1187, %r545, %r540;
	xor.b32  	%r546, %r1187, %r542;
	shf.l.wrap.b32 	%r1198, %r546, %r546, 8;
	add.s32 	%r1193, %r1198, %r543;
	xor.b32  	%r547, %r1193, %r545;
	shf.l.wrap.b32 	%r1211, %r547, %r547, 7;
	add.s32 	%r1183, %r1183, 1;
	setp.ne.s32 	%p4, %r1183, 4;
	@%p4 bra 	$L__BB4_6;
	cvt.u16.u32 	%rs15, %r1184;
	not.b16 	%rs16, %rs15;
	cvt.u16.u32 	%rs17, %r1185;
	not.b32 	%r548, %r14;
	add.s32 	%r549, %r8, %r548;
	mov.b32 	%r550, 1;
	shl.b32 	%r551, %r550, %r549;
	and.b32  	%r91, %r551, %r3;
	setp.eq.s32 	%p5, %r91, 0;
	selp.b16 	%rs18, %rs16, %rs17, %p5;
	and.b16  	%rs4, %rs18, 1;
	and.b16  	%rs19, %rs32, 255;
	setp.ne.s16 	%p6, %rs19, 1;
	mov.u16 	%rs32, %rs4;
	@%p6 bra 	$L__BB4_9;
	setp.eq.s32 	%p7, %r91, 0;
	mul.wide.u32 	%rd10, %r14, 16;
	add.s64 	%rd11, %rd2, %rd10;
	ld.global.u32 	%r552, [%rd11+20];
	selp.b32 	%r553, %r1203, %r1204, %p7;
	xor.b32  	%r554, %r553, %r552;
	selp.b32 	%r555, %r1202, %r1205, %p7;
	selp.b32 	%r1203, %r554, %r1203, %p7;
	selp.b32 	%r1204, %r1204, %r554, %p7;
	ld.global.u32 	%r556, [%rd11+24];
	xor.b32  	%r557, %r555, %r556;
	selp.b32 	%r558, %r1201, %r1206, %p7;
	selp.b32 	%r1202, %r557, %r1202, %p7;
	selp.b32 	%r1205, %r1205, %r557, %p7;
	ld.global.u32 	%r559, [%rd11+28];
	xor.b32  	%r560, %r558, %r559;
	selp.b32 	%r561, %r1200, %r1207, %p7;
	selp.b32 	%r1201, %r560, %r1201, %p7;
	selp.b32 	%r1206, %r1206, %r560, %p7;
	ld.global.u32 	%r562, [%rd11+32];
	xor.b32  	%r563, %r561, %r562;
	selp.b32 	%r564, 420, 445, %p7;
	selp.b32 	%r1200, %r563, %r1200, %p7;
	selp.b32 	%r1207, %r1207, %r563, %p7;
	add.s32 	%r565, %r564, %r14;
	cvt.u64.u32 	%rd12, %r565;
	add.s64 	%rd13, %rd2, %rd12;
	ld.global.u8 	%rs20, [%rd13];
	xor.b16  	%rs32, %rs20, %rs4;
$L__BB4_9:
	setp.eq.s32 	%p8, %r91, 0;
	selp.b32 	%r1211, %r1203, %r1204, %p8;
	selp.b32 	%r1210, %r1202, %r1205, %p8;
	selp.b32 	%r1209, %r1201, %r1206, %p8;
	selp.b32 	%r1208, %r1200, %r1207, %p8;
	add.s32 	%r1165, %r14, 1;
	setp.ne.s32 	%p9, %r14, %r9;
	@%p9 bra 	$L__BB4_3;
$L__BB4_10:
	mov.u32 	%r566, _ZZ13fused_v2_tmplILi16EEvPK5uint4PK9DpfKeyGpuPS0_S6_iiE5seeds;
	mad.lo.s32 	%r567, %r1, 20, %r566;
	st.shared.u32 	[%r567], %r1211;
	st.shared.u32 	[%r567+4], %r1210;
	st.shared.u32 	[%r567+8], %r1209;
	st.shared.u32 	[%r567+12], %r1208;
	st.shared.u8 	[%r567+16], %rs32;
$L__BB4_11:
	bar.sync 	0;
	shl.b32 	%r569, %r1, 3;
	and.b32  	%r570, %r569, 7936;
	add.s32 	%r117, %r570, %r3;
	add.s32 	%r571, %r117, 256;
	add.s32 	%r572, %r3, 2048;
	min.s32 	%r573, %r571, %r572;
	min.s32 	%r118, %r573, %r373;
	cvta.to.global.u64 	%rd3, %rd6;
	mov.b32 	%r1212, 0;
	mul.wide.u32 	%rd27, %r2, 16;
$L__BB4_12:
	setp.ge.s32 	%p10, %r117, %r118;
	mov.b32 	%r1301, 0;
	mov.u32 	%r1302, %r1301;
	mov.u32 	%r1303, %r1301;
	mov.u32 	%r1304, %r1301;
	mov.u32 	%r1305, %r1301;
	mov.u32 	%r1306, %r1301;
	mov.u32 	%r1307, %r1301;
	mov.u32 	%r1308, %r1301;
	mov.u32 	%r1309, %r1301;
	mov.u32 	%r1310, %r1301;
	mov.u32 	%r1311, %r1301;
	mov.u32 	%r1312, %r1301;
	mov.u32 	%r1313, %r1301;
	mov.u32 	%r1314, %r1301;
	mov.u32 	%r1315, %r1301;
	mov.u32 	%r1316, %r1301;
	mov.u32 	%r1317, %r1301;
	mov.u32 	%r1318, %r1301;
	mov.u32 	%r1319, %r1301;
	mov.u32 	%r1320, %r1301;
	mov.u32 	%r1321, %r1301;
	mov.u32 	%r1322, %r1301;
	mov.u32 	%r1323, %r1301;
	mov.u32 	%r1324, %r1301;
	mov.u32 	%r1325, %r1301;
	mov.u32 	%r1326, %r1301;
	mov.u32 	%r1327, %r1301;
	mov.u32 	%r1328, %r1301;
	mov.u32 	%r1329, %r1301;
	mov.u32 	%r1330, %r1301;
	mov.u32 	%r1331, %r1301;
	mov.u32 	%r1332, %r1301;
	@%p10 bra 	$L__BB4_32;
	ld.param.u64 	%rd32, [fused_batch_pir_kernel_v2_16_param_1];
	cvta.to.global.u64 	%rd14, %rd32;
	mul.wide.u32 	%rd15, %r1212, 488;
	add.s64 	%rd16, %rd14, %rd15;
	add.s64 	%rd4, %rd16, 17;
	ld.global.u8 	%rs21, [%rd16+17];
	max.u16 	%rs8, %rs21, 11;
	cvt.u32.u16 	%r576, %rs8;
	add.s32 	%r120, %r576, -11;
	mov.u32 	%r577, _ZZ13fused_v2_tmplILi16EEvPK5uint4PK9DpfKeyGpuPS0_S6_iiE5seeds;
	mad.lo.s32 	%r578, %r1212, 20, %r577;
	ld.shared.u8 	%rs9, [%r578+16];
	cvt.u32.u16 	%r121, %rs21;
	sub.s32 	%r122, %r121, %r120;
	add.s64 	%rd5, %rd16, 20;
	ld.shared.u32 	%r123, [%r578];
	ld.shared.u32 	%r124, [%r578+4];
	ld.shared.u32 	%r125, [%r578+8];
	ld.shared.u32 	%r126, [%r578+12];
	mov.b32 	%r1301, 0;
	cvt.u64.u16 	%rd18, %rs8;
	mov.u32 	%r1245, %r117;
$L__BB4_14:
	setp.lt.s32 	%p11, %r122, 1;
	mov.u32 	%r1250, %r123;
	mov.u32 	%r1251, %r124;
	mov.u32 	%r1252, %r125;
	mov.u32 	%r1253, %r126;
	mov.u16 	%rs35, %rs9;
	@%p11 bra 	$L__BB4_23;
	mov.b32 	%r1254, 0;
	mov.u32 	%r1250, %r123;
	mov.u32 	%r1251, %r124;
	mov.u32 	%r1252, %r125;
	mov.u32 	%r1253, %r126;
	mov.u16 	%rs35, %rs9;
$L__BB4_16:
	mov.b32 	%r1271, 1797285236;
	mov.b32 	%r1270, 2036477234;
	mov.b32 	%r1269, 857760878;
	mov.b32 	%r1268, 1634760805;
	mov.b32 	%r1255, 0;
	mov.u32 	%r1256, %r1255;
	mov.u32 	%r1257, %r1255;
	mov.u32 	%r1258, %r1255;
	mov.u32 	%r1259, %r1255;
	mov.u32 	%r1260, %r1253;
	mov.u32 	%r1261, %r1252;
	mov.u32 	%r1262, %r1251;
	mov.u32 	%r1263, %r1250;
	mov.u32 	%r1264, %r1253;
	mov.u32 	%r1265, %r1252;
	mov.u32 	%r1266, %r1251;
	mov.u32 	%r1267, %r1250;
$L__BB4_17:
	add.s32 	%r585, %r1267, %r1268;
	xor.b32  	%r586, %r1259, %r585;
	shf.l.wrap.b32 	%r587, %r586, %r586, 16;
	add.s32 	%r588, %r587, %r1263;
	xor.b32  	%r589, %r588, %r1267;
	shf.l.wrap.b32 	%r590, %r589, %r589, 12;
	add.s32 	%r591, %r590, %r585;
	xor.b32  	%r592, %r591, %r587;
	shf.l.wrap.b32 	%r593, %r592, %r592, 8;
	add.s32 	%r594, %r593, %r588;
	xor.b32  	%r595, %r594, %r590;
	shf.l.wrap.b32 	%r596, %r595, %r595, 7;
	add.s32 	%r597, %r1266, %r1269;
	xor.b32  	%r598, %r1258, %r597;
	shf.l.wrap.b32 	%r599, %r598, %r598, 16;
	add.s32 	%r600, %r599, %r1262;
	xor.b32  	%r601, %r600, %r1266;
	shf.l.wrap.b32 	%r602, %r601, %r601, 12;
	add.s32 	%r603, %r602, %r597;
	xor.b32  	%r604, %r603, %r599;
	shf.l.wrap.b32 	%r605, %r604, %r604, 8;
	add.s32 	%r606, %r605, %r600;
	xor.b32  	%r607, %r606, %r602;
	shf.l.wrap.b32 	%r608, %r607, %r607, 7;
	add.s32 	%r609, %r1265, %r1270;
	xor.b32  	%r610, %r1257, %r609;
	shf.l.wrap.b32 	%r611, %r610, %r610, 16;
	add.s32 	%r612, %r611, %r1261;
	xor.b32  	%r613, %r612, %r1265;
	shf.l.wrap.b32 	%r614, %r613, %r613, 12;
	add.s32 	%r615, %r614, %r609;
	xor.b32  	%r616, %r615, %r611;
	shf.l.wrap.b32 	%r617, %r616, %r616, 8;
	add.s32 	%r618, %r617, %r612;
	xor.b32  	%r619, %r618, %r614;
	shf.l.wrap.b32 	%r620, %r619, %r619, 7;
	add.s32 	%r621, %r1264, %r1271;
	xor.b32  	%r622, %r1256, %r621;
	shf.l.wrap.b32 	%r623, %r622, %r622, 16;
	add.s32 	%r624, %r623, %r1260;
	xor.b32  	%r625, %r624, %r1264;
	shf.l.wrap.b32 	%r626, %r625, %r625, 12;
	add.s32 	%r627, %r626, %r621;
	xor.b32  	%r628, %r627, %r623;
	shf.l.wrap.b32 	%r629, %r628, %r628, 8;
	add.s32 	%r630, %r629, %r624;
	xor.b32  	%r631, %r630, %r626;
	shf.l.wrap.b32 	%r632, %r631, %r631, 7;
	add.s32 	%r633, %r608, %r591;
	xor.b32  	%r634, %r633, %r629;
	shf.l.wrap.b32 	%r635, %r634, %r634, 16;
	add.s32 	%r636, %r635, %r618;
	xor.b32  	%r637, %r636, %r608;
	shf.l.wrap.b32 	%r638, %r637, %r637, 12;
	add.s32 	%r1268, %r638, %r633;
	xor.b32  	%r639, %r1268, %r635;
	shf.l.wrap.b32 	%r1256, %r639, %r639, 8;
	add.s32 	%r1261, %r1256, %r636;
	xor.b32  	%r640, %r1261, %r638;
	shf.l.wrap.b32 	%r1266, %r640, %r640, 7;
	add.s32 	%r641, %r620, %r603;
	xor.b32  	%r642, %r641, %r593;
	shf.l.wrap.b32 	%r643, %r642, %r642, 16;
	add.s32 	%r644, %r643, %r630;
	xor.b32  	%r645, %r644, %r620;
	shf.l.wrap.b32 	%r646, %r645, %r645, 12;
	add.s32 	%r1269, %r646, %r641;
	xor.b32  	%r647, %r1269, %r643;
	shf.l.wrap.b32 	%r1259, %r647, %r647, 8;
	add.s32 	%r1260, %r1259, %r644;
	xor.b32  	%r648, %r1260, %r646;
	shf.l.wrap.b32 	%r1265, %r648, %r648, 7;
	add.s32 	%r649, %r632, %r615;
	xor.b32  	%r650, %r649, %r605;
	shf.l.wrap.b32 	%r651, %r650, %r650, 16;
	add.s32 	%r652, %r651, %r594;
	xor.b32  	%r653, %r652, %r632;
	shf.l.wrap.b32 	%r654, %r653, %r653, 12;
	add.s32 	%r1270, %r654, %r649;
	xor.b32  	%r655, %r1270, %r651;
	shf.l.wrap.b32 	%r1258, %r655, %r655, 8;
	add.s32 	%r1263, %r1258, %r652;
	xor.b32  	%r656, %r1263, %r654;
	shf.l.wrap.b32 	%r1264, %r656, %r656, 7;
	add.s32 	%r657, %r596, %r627;
	xor.b32  	%r658, %r657, %r617;
	shf.l.wrap.b32 	%r659, %r658, %r658, 16;
	add.s32 	%r660, %r659, %r606;
	xor.b32  	%r661, %r660, %r596;
	shf.l.wrap.b32 	%r662, %r661, %r661, 12;
	add.s32 	%r1271, %r662, %r657;
	xor.b32  	%r663, %r1271, %r659;
	shf.l.wrap.b32 	%r1257, %r663, %r663, 8;
	add.s32 	%r1262, %r1257, %r660;
	xor.b32  	%r664, %r1262, %r662;
	shf.l.wrap.b32 	%r1267, %r664, %r664, 7;
	add.s32 	%r1255, %r1255, 1;
	setp.ne.s32 	%p12, %r1255, 4;
	@%p12 bra 	$L__BB4_17;
	add.s32 	%r1293, %r1268, 1634760805;
	add.s32 	%r1294, %r1269, 857760878;
	add.s32 	%r1295, %r1270, 2036477234;
	add.s32 	%r1296, %r1271, 1797285236;
	add.s32 	%r1289, %r1267, %r1250;
	add.s32 	%r1290, %r1266, %r1251;
	add.s32 	%r1291, %r1265, %r1252;
	add.s32 	%r1292, %r1264, %r1253;
	mov.b32 	%r1285, 1;
	mov.b32 	%r1276, 1797285236;
	mov.b32 	%r1275, 2036477234;
	mov.b32 	%r1274, 857760878;
	mov.b32 	%r1273, 1634760805;
	mov.b32 	%r1272, 0;
	mov.u32 	%r1281, %r1250;
	mov.u32 	%r1282, %r1251;
	mov.u32 	%r1283, %r1252;
	mov.u32 	%r1284, %r1253;
	mov.u32 	%r1286, %r1272;
	mov.u32 	%r1287, %r1272;
	mov.u32 	%r1288, %r1272;
$L__BB4_19:
	add.s32 	%r671, %r1273, %r1250;
	xor.b32  	%r672, %r671, %r1285;
	shf.l.wrap.b32 	%r673, %r672, %r672, 16;
	add.s32 	%r674, %r673, %r1281;
	xor.b32  	%r675, %r674, %r1250;
	shf.l.wrap.b32 	%r676, %r675, %r675, 12;
	add.s32 	%r677, %r676, %r671;
	xor.b32  	%r678, %r677, %r673;
	shf.l.wrap.b32 	%r679, %r678, %r678, 8;
	add.s32 	%r680, %r679, %r674;
	xor.b32  	%r681, %r680, %r676;
	shf.l.wrap.b32 	%r682, %r681, %r681, 7;
	add.s32 	%r683, %r1274, %r1251;
	xor.b32  	%r684, %r683, %r1286;
	shf.l.wrap.b32 	%r685, %r684, %r684, 16;
	add.s32 	%r686, %r685, %r1282;
	xor.b32  	%r687, %r686, %r1251;
	shf.l.wrap.b32 	%r688, %r687, %r687, 12;
	add.s32 	%r689, %r688, %r683;
	xor.b32  	%r690, %r689, %r685;
	shf.l.wrap.b32 	%r691, %r690, %r690, 8;
	add.s32 	%r692, %r691, %r686;
	xor.b32  	%r693, %r692, %r688;
	shf.l.wrap.b32 	%r694, %r693, %r693, 7;
	add.s32 	%r695, %r1275, %r1252;
	xor.b32  	%r696, %r695, %r1287;
	shf.l.wrap.b32 	%r697, %r696, %r696, 16;
	add.s32 	%r698, %r697, %r1283;
	xor.b32  	%r699, %r698, %r1252;
	shf.l.wrap.b32 	%r700, %r699, %r699, 12;
	add.s32 	%r701, %r700, %r695;
	xor.b32  	%r702, %r701, %r697;
	shf.l.wrap.b32 	%r703, %r702, %r702, 8;
	add.s32 	%r704, %r703, %r698;
	xor.b32  	%r705, %r704, %r700;
	shf.l.wrap.b32 	%r706, %r705, %r705, 7;
	add.s32 	%r707, %r1276, %r1253;
	xor.b32  	%r708, %r707, %r1288;
	shf.l.wrap.b32 	%r709, %r708, %r708, 16;
	add.s32 	%r710, %r709, %r1284;
	xor.b32  	%r711, %r710, %r1253;
	shf.l.wrap.b32 	%r712, %r711, %r711, 12;
	add.s32 	%r713, %r712, %r707;
	xor.b32  	%r714, %r713, %r709;
	shf.l.wrap.b32 	%r715, %r714, %r714, 8;
	add.s32 	%r716, %r715, %r710;
	xor.b32  	%r717, %r716, %r712;
	shf.l.wrap.b32 	%r718, %r717, %r717, 7;
	add.s32 	%r719, %r694, %r677;
	xor.b32  	%r720, %r719, %r715;
	shf.l.wrap.b32 	%r721, %r720, %r720, 16;
	add.s32 	%r722, %r721, %r704;
	xor.b32  	%r723, %r722, %r694;
	shf.l.wrap.b32 	%r724, %r723, %r723, 12;
	add.s32 	%r1273, %r724, %r719;
	xor.b32  	%r725, %r1273, %r721;
	shf.l.wrap.b32 	%r1288, %r725, %r725, 8;
	add.s32 	%r1283, %r1288, %r722;
	xor.b32  	%r726, %r1283, %r724;
	shf.l.wrap.b32 	%r1251, %r726, %r726, 7;
	add.s32 	%r727, %r706, %r689;
	xor.b32  	%r728, %r727, %r679;
	shf.l.wrap.b32 	%r729, %r728, %r728, 16;
	add.s32 	%r730, %r729, %r716;
	xor.b32  	%r731, %r730, %r706;
	shf.l.wrap.b32 	%r732, %r731, %r731, 12;
	add.s32 	%r1274, %r732, %r727;
	xor.b32  	%r733, %r1274, %r729;
	shf.l.wrap.b32 	%r1285, %r733, %r733, 8;
	add.s32 	%r1284, %r1285, %r730;
	xor.b32  	%r734, %r1284, %r732;
	shf.l.wrap.b32 	%r1252, %r734, %r734, 7;
	add.s32 	%r735, %r718, %r701;
	xor.b32  	%r736, %r735, %r691;
	shf.l.wrap.b32 	%r737, %r736, %r736, 16;
	add.s32 	%r738, %r737, %r680;
	xor.b32  	%r739, %r738, %r718;
	shf.l.wrap.b32 	%r740, %r739, %r739, 12;
	add.s32 	%r1275, %r740, %r735;
	xor.b32  	%r741, %r1275, %r737;
	shf.l.wrap.b32 	%r1286, %r741, %r741, 8;
	add.s32 	%r1281, %r1286, %r738;
	xor.b32  	%r742, %r1281, %r740;
	shf.l.wrap.b32 	%r1253, %r742, %r742, 7;
	add.s32 	%r743, %r682, %r713;
	xor.b32  	%r744, %r743, %r703;
	shf.l.wrap.b32 	%r745, %r744, %r744, 16;
	add.s32 	%r746, %r745, %r692;
	xor.b32  	%r747, %r746, %r682;
	shf.l.wrap.b32 	%r748, %r747, %r747, 12;
	add.s32 	%r1276, %r748, %r743;
	xor.b32  	%r749, %r1276, %r745;
	shf.l.wrap.b32 	%r1287, %r749, %r749, 8;
	add.s32 	%r1282, %r1287, %r746;
	xor.b32  	%r750, %r1282, %r748;
	shf.l.wrap.b32 	%r1250, %r750, %r750, 7;
	add.s32 	%r1272, %r1272, 1;
	setp.ne.s32 	%p13, %r1272, 4;
	@%p13 bra 	$L__BB4_19;
	cvt.u16.u32 	%rs22, %r1273;
	not.b16 	%rs23, %rs22;
	cvt.u16.u32 	%rs24, %r1274;
	add.s32 	%r751, %r1254, %r120;
	not.b32 	%r752, %r751;
	add.s32 	%r753, %r752, %r121;
	mov.b32 	%r754, 1;
	shl.b32 	%r755, %r754, %r753;
	and.b32  	%r245, %r755, %r1245;
	setp.eq.s32 	%p14, %r245, 0;
	selp.b16 	%rs25, %rs23, %rs24, %p14;
	and.b16  	%rs12, %rs25, 1;
	and.b16  	%rs26, %rs35, 255;
	setp.ne.s16 	%p15, %rs26, 1;
	mov.u16 	%rs35, %rs12;
	@%p15 bra 	$L__BB4_22;
	cvt.u64.u32 	%rd17, %r1254;
	add.s64 	%rd19, %rd17, %rd18;
	shl.b64 	%rd20, %rd19, 4;
	add.s64 	%rd21, %rd5, %rd20;
	ld.global.u32 	%r756, [%rd21+-176];
	selp.b32 	%r757, %r1293, %r1289, %p14;
	xor.b32  	%r758, %r757, %r756;
	selp.b32 	%r759, %r1294, %r1290, %p14;
	selp.b32 	%r1289, %r1289, %r758, %p14;
	selp.b32 	%r1293, %r758, %r1293, %p14;
	ld.global.u32 	%r760, [%rd21+-172];
	xor.b32  	%r761, %r759, %r760;
	selp.b32 	%r762, %r1295, %r1291, %p14;
	selp.b32 	%r1290, %r1290, %r761, %p14;
	selp.b32 	%r1294, %r761, %r1294, %p14;
	ld.global.u32 	%r763, [%rd21+-168];
	xor.b32  	%r764, %r762, %r763;
	selp.b32 	%r765, %r1296, %r1292, %p14;
	selp.b32 	%r1291, %r1291, %r764, %p14;
	selp.b32 	%r1295, %r764, %r1295, %p14;
	ld.global.u32 	%r766, [%rd21+-164];
	xor.b32  	%r767, %r765, %r766;
	selp.b64 	%rd22, 420, 445, %p14;
	selp.b32 	%r1292, %r1292, %r767, %p14;
	selp.b32 	%r1296, %r767, %r1296, %p14;
	add.s64 	%rd23, %rd22, %rd19;
	add.s64 	%rd24, %rd23, %rd4;
	ld.global.u8 	%rs27, [%rd24+-28];
	xor.b16  	%rs35, %rs27, %rs12;
$L__BB4_22:
	selp.b32 	%r1250, %r1293, %r1289, %p14;
	selp.b32 	%r1251, %r1294, %r1290, %p14;
	selp.b32 	%r1252, %r1295, %r1291, %p14;
	selp.b32 	%r1253, %r1296, %r1292, %p14;
	add.s32 	%r1254, %r1254, 1;
	setp.eq.s32 	%p18, %r1254, %r122;
	@%p18 bra 	$L__BB4_23;
	bra.uni 	$L__BB4_16;
$L__BB4_23:
	and.b16  	%rs28, %rs35, 255;
	setp.eq.s16 	%p19, %rs28, 1;
	@%p19 bra 	$L__BB4_24;
	bra.uni 	$L__BB4_25;
$L__BB4_24:
	ld.global.u32 	%r768, [%rd4+455];
	xor.b32  	%r1250, %r1250, %r768;
$L__BB4_25:
	setp.ne.s16 	%p20, %rs28, 1;
	@%p20 bra 	$L__BB4_27;
	ld.global.u32 	%r769, [%rd4+459];
	xor.b32  	%r1251, %r1251, %r769;
$L__BB4_27:
	setp.ne.s16 	%p21, %rs28, 1;
	@%p21 bra 	$L__BB4_29;
	ld.global.u32 	%r770, [%rd4+463];
	xor.b32  	%r1252, %r1252, %r770;
$L__BB4_29:
	setp.ne.s16 	%p22, %rs28, 1;
	@%p22 bra 	$L__BB4_31;
	ld.global.u32 	%r771, [%rd4+467];
	xor.b32  	%r1253, %r1253, %r771;
$L__BB4_31:
	mul.wide.s32 	%rd25, %r1245, 4096;
	add.s64 	%rd26, %rd3, %rd25;
	add.s64 	%rd28, %rd26, %rd27;
	ld.global.v4.u32 	{%r772, %r773, %r774, %r775}, [%rd28];
	and.b32  	%r776, %r772, %r1250;
	xor.b32  	%r1332, %r1332, %r776;
	and.b32  	%r777, %r773, %r1251;
	xor.b32  	%r1331, %r1331, %r777;
	and.b32  	%r778, %r774, %r1252;
	xor.b32  	%r1330, %r1330, %r778;
	and.b32  	%r779, %r775, %r1253;
	xor.b32  	%r1329, %r1329, %r779;
	ld.global.v4.u32 	{%r780, %r781, %r782, %r783}, [%rd28+512];
	and.b32  	%r784, %r780, %r1250;
	xor.b32  	%r1328, %r1328, %r784;
	and.b32  	%r785, %r781, %r1251;
	xor.b32  	%r1327, %r1327, %r785;
	and.b32  	%r786, %r782, %r1252;
	xor.b32  	%r1326, %r1326, %r786;
	and.b32  	%r787, %r783, %r1253;
	xor.b32  	%r1325, %r1325, %r787;
	ld.global.v4.u32 	{%r788, %r789, %r790, %r791}, [%rd28+1024];
	and.b32  	%r792, %r788, %r1250;
	xor.b32  	%r1324, %r1324, %r792;
	and.b32  	%r793, %r789, %r1251;
	xor.b32  	%r1323, %r1323, %r793;
	and.b32  	%r794, %r790, %r1252;
	xor.b32  	%r1322, %r1322, %r794;
	and.b32  	%r795, %r791, %r1253;
	xor.b32  	%r1321, %r1321, %r795;
	ld.global.v4.u32 	{%r796, %r797, %r798, %r799}, [%rd28+1536];
	and.b32  	%r800, %r796, %r1250;
	xor.b32  	%r1320, %r1320, %r800;
	and.b32  	%r801, %r797, %r1251;
	xor.b32  	%r1319, %r1319, %r801;
	and.b32  	%r802, %r798, %r1252;
	xor.b32  	%r1318, %r1318, %r802;
	and.b32  	%r803, %r799, %r1253;
	xor.b32  	%r1317, %r1317, %r803;
	ld.global.v4.u32 	{%r804, %r805, %r806, %r807}, [%rd28+2048];
	and.b32  	%r808, %r804, %r1250;
	xor.b32  	%r1316, %r1316, %r808;
	and.b32  	%r809, %r805, %r1251;
	xor.b32  	%r1315, %r1315, %r809;
	and.b32  	%r810, %r806, %r1252;
	xor.b32  	%r1314, %r1314, %r810;
	and.b32  	%r811, %r807, %r1253;
	xor.b32  	%r1313, %r1313, %r811;
	ld.global.v4.u32 	{%r812, %r813, %r814, %r815}, [%rd28+2560];
	and.b32  	%r816, %r812, %r1250;
	xor.b32  	%r1312, %r1312, %r816;
	and.b32  	%r817, %r813, %r1251;
	xor.b32  	%r1311, %r1311, %r817;
	and.b32  	%r818, %r814, %r1252;
	xor.b32  	%r1310, %r1310, %r818;
	and.b32  	%r819, %r815, %r1253;
	xor.b32  	%r1309, %r1309, %r819;
	ld.global.v4.u32 	{%r820, %r821, %r822, %r823}, [%rd28+3072];
	and.b32  	%r824, %r820, %r1250;
	xor.b32  	%r1308, %r1308, %r824;
	and.b32  	%r825, %r821, %r1251;
	xor.b32  	%r1307, %r1307, %r825;
	and.b32  	%r826, %r822, %r1252;
	xor.b32  	%r1306, %r1306, %r826;
	and.b32  	%r827, %r823, %r1253;
	xor.b32  	%r1305, %r1305, %r827;
	ld.global.v4.u32 	{%r828, %r829, %r830, %r831}, [%rd28+3584];
	and.b32  	%r832, %r828, %r1250;
	xor.b32  	%r1304, %r1304, %r832;
	and.b32  	%r833, %r829, %r1251;
	xor.b32  	%r1303, %r1303, %r833;
	and.b32  	%r834, %r830, %r1252;
	xor.b32  	%r1302, %r1302, %r834;
	and.b32  	%r835, %r831, %r1253;
	xor.b32  	%r1301, %r1301, %r835;
	add.s32 	%r1245, %r1245, 1;
	setp.lt.s32 	%p23, %r1245, %r118;
	@%p23 bra 	$L__BB4_14;
$L__BB4_32:
	setp.ne.s32 	%p24, %r2, 0;
	shfl.sync.bfly.b32	%r836|%p25, %r1332, 16, 31, -1;
	xor.b32  	%r837, %r836, %r1332;
	shfl.sync.bfly.b32	%r838|%p26, %r1331, 16, 31, -1;
	xor.b32  	%r839, %r838, %r1331;
	shfl.sync.bfly.b32	%r840|%p27, %r1330, 16, 31, -1;
	xor.b32  	%r841, %r840, %r1330;
	shfl.sync.bfly.b32	%r842|%p28, %r1329, 16, 31, -1;
	xor.b32  	%r843, %r842, %r1329;
	shfl.sync.bfly.b32	%r844|%p29, %r1328, 16, 31, -1;
	xor.b32  	%r845, %r844, %r1328;
	shfl.sync.bfly.b32	%r846|%p30, %r1327, 16, 31, -1;
	xor.b32  	%r847, %r846, %r1327;
	shfl.sync.bfly.b32	%r848|%p31, %r1326, 16, 31, -1;
	xor.b32  	%r849, %r848, %r1326;
	shfl.sync.bfly.b32	%r850|%p32, %r1325, 16, 31, -1;
	xor.b32  	%r851, %r850, %r1325;
	shfl.sync.bfly.b32	%r852|%p33, %r1324, 16, 31, -1;
	xor.b32  	%r853, %r852, %r1324;
	shfl.sync.bfly.b32	%r854|%p34, %r1323, 16, 31, -1;
	xor.b32  	%r855, %r854, %r1323;
	shfl.sync.bfly.b32	%r856|%p35, %r1322, 16, 31, -1;
	xor.b32  	%r857, %r856, %r1322;
	shfl.sync.bfly.b32	%r858|%p36, %r1321, 16, 31, -1;
	xor.b32  	%r859, %r858, %r1321;
	shfl.sync.bfly.b32	%r860|%p37, %r1320, 16, 31, -1;
	xor.b32  	%r861, %r860, %r1320;
	shfl.sync.bfly.b32	%r862|%p38, %r1319, 16, 31, -1;
	xor.b32  	%r863, %r862, %r1319;
	shfl.sync.bfly.b32	%r864|%p39, %r1318, 16, 31, -1;
	xor.b32  	%r865, %r864, %r1318;
	shfl.sync.bfly.b32	%r866|%p40, %r1317, 16, 31, -1;
	xor.b32  	%r867, %r866, %r1317;
	shfl.sync.bfly.b32	%r868|%p41, %r1316, 16, 31, -1;
	xor.b32  	%r869, %r868, %r1316;
	shfl.sync.bfly.b32	%r870|%p42, %r1315, 16, 31, -1;
	xor.b32  	%r871, %r870, %r1315;
	shfl.sync.bfly.b32	%r872|%p43, %r1314, 16, 31, -1;
	xor.b32  	%r873, %r872, %r1314;
	shfl.sync.bfly.b32	%r874|%p44, %r1313, 16, 31, -1;
	xor.b32  	%r875, %r874, %r1313;
	shfl.sync.bfly.b32	%r876|%p45, %r1312, 16, 31, -1;
	xor.b32  	%r877, %r876, %r1312;
	shfl.sync.bfly.b32	%r878|%p46, %r1311, 16, 31, -1;
	xor.b32  	%r879, %r878, %r1311;
	shfl.sync.bfly.b32	%r880|%p47, %r1310, 16, 31, -1;
	xor.b32  	%r881, %r880, %r1310;
	shfl.sync.bfly.b32	%r882|%p48, %r1309, 16, 31, -1;
	xor.b32  	%r883, %r882, %r1309;
	shfl.sync.bfly.b32	%r884|%p49, %r1308, 16, 31, -1;
	xor.b32  	%r885, %r884, %r1308;
	shfl.sync.bfly.b32	%r886|%p50, %r1307, 16, 31, -1;
	xor.b32  	%r887, %r886, %r1307;
	shfl.sync.bfly.b32	%r888|%p51, %r1306, 16, 31, -1;
	xor.b32  	%r889, %r888, %r1306;
	shfl.sync.bfly.b32	%r890|%p52, %r1305, 16, 31, -1;
	xor.b32  	%r891, %r890, %r1305;
	shfl.sync.bfly.b32	%r892|%p53, %r1304, 16, 31, -1;
	xor.b32  	%r893, %r892, %r1304;
	shfl.sync.bfly.b32	%r894|%p54, %r1303, 16, 31, -1;
	xor.b32  	%r895, %r894, %r1303;
	shfl.sync.bfly.b32	%r896|%p55, %r1302, 16, 31, -1;
	xor.b32  	%r897, %r896, %r1302;
	shfl.sync.bfly.b32	%r898|%p56, %r1301, 16, 31, -1;
	xor.b32  	%r899, %r898, %r1301;
	shfl.sync.bfly.b32	%r900|%p57, %r837, 8, 31, -1;
	xor.b32  	%r901, %r900, %r837;
	shfl.sync.bfly.b32	%r902|%p58, %r839, 8, 31, -1;
	xor.b32  	%r903, %r902, %r839;
	shfl.sync.bfly.b32	%r904|%p59, %r841, 8, 31, -1;
	xor.b32  	%r905, %r904, %r841;
	shfl.sync.bfly.b32	%r906|%p60, %r843, 8, 31, -1;
	xor.b32  	%r907, %r906, %r843;
	shfl.sync.bfly.b32	%r908|%p61, %r845, 8, 31, -1;
	xor.b32  	%r909, %r908, %r845;
	shfl.sync.bfly.b32	%r910|%p62, %r847, 8, 31, -1;
	xor.b32  	%r911, %r910, %r847;
	shfl.sync.bfly.b32	%r912|%p63, %r849, 8, 31, -1;
	xor.b32  	%r913, %r912, %r849;
	shfl.sync.bfly.b32	%r914|%p64, %r851, 8, 31, -1;
	xor.b32  	%r915, %r914, %r851;
	shfl.sync.bfly.b32	%r916|%p65, %r853, 8, 31, -1;
	xor.b32  	%r917, %r916, %r853;
	shfl.sync.bfly.b32	%r918|%p66, %r855, 8, 31, -1;
	xor.b32  	%r919, %r918, %r855;
	shfl.sync.bfly.b32	%r920|%p67, %r857, 8, 31, -1;
	xor.b32  	%r921, %r920, %r857;
	shfl.sync.bfly.b32	%r922|%p68, %r859, 8, 31, -1;
	xor.b32  	%r923, %r922, %r859;
	shfl.sync.bfly.b32	%r924|%p69, %r861, 8, 31, -1;
	xor.b32  	%r925, %r924, %r861;
	shfl.sync.bfly.b32	%r926|%p70, %r863, 8, 31, -1;
	xor.b32  	%r927, %r926, %r863;
	shfl.sync.bfly.b32	%r928|%p71, %r865, 8, 31, -1;
	xor.b32  	%r929, %r928, %r865;
	shfl.sync.bfly.b32	%r930|%p72, %r867, 8, 31, -1;
	xor.b32  	%r931, %r930, %r867;
	shfl.sync.bfly.b32	%r932|%p73, %r869, 8, 31, -1;
	xor.b32  	%r933, %r932, %r869;
	shfl.sync.bfly.b32	%r934|%p74, %r871, 8, 31, -1;
	xor.b32  	%r935, %r934, %r871;
	shfl.sync.bfly.b32	%r936|%p75, %r873, 8, 31, -1;
	xor.b32  	%r937, %r936, %r873;
	shfl.sync.bfly.b32	%r938|%p76, %r875, 8, 31, -1;
	xor.b32  	%r939, %r938, %r875;
	shfl.sync.bfly.b32	%r940|%p77, %r877, 8, 31, -1;
	xor.b32  	%r941, %r940, %r877;
	shfl.sync.bfly.b32	%r942|%p78, %r879, 8, 31, -1;
	xor.b32  	%r943, %r942, %r879;
	shfl.sync.bfly.b32	%r944|%p79, %r881, 8, 31, -1;
	xor.b32  	%r945, %r944, %r881;
	shfl.sync.bfly.b32	%r946|%p80, %r883, 8, 31, -1;
	xor.b32  	%r947, %r946, %r883;
	shfl.sync.bfly.b32	%r948|%p81, %r885, 8, 31, -1;
	xor.b32  	%r949, %r948, %r885;
	shfl.sync.bfly.b32	%r950|%p82, %r887, 8, 31, -1;
	xor.b32  	%r951, %r950, %r887;
	shfl.sync.bfly.b32	%r952|%p83, %r889, 8, 31, -1;
	xor.b32  	%r953, %r952, %r889;
	shfl.sync.bfly.b32	%r954|%p84, %r891, 8, 31, -1;
	xor.b32  	%r955, %r954, %r891;
	shfl.sync.bfly.b32	%r956|%p85, %r893, 8, 31, -1;
	xor.b32  	%r957, %r956, %r893;
	shfl.sync.bfly.b32	%r958|%p86, %r895, 8, 31, -1;
	xor.b32  	%r959, %r958, %r895;
	shfl.sync.bfly.b32	%r960|%p87, %r897, 8, 31, -1;
	xor.b32  	%r961, %r960, %r897;
	shfl.sync.bfly.b32	%r962|%p88, %r899, 8, 31, -1;
	xor.b32  	%r963, %r962, %r899;
	shfl.sync.bfly.b32	%r964|%p89, %r901, 4, 31, -1;
	xor.b32  	%r965, %r964, %r901;
	shfl.sync.bfly.b32	%r966|%p90, %r903, 4, 31, -1;
	xor.b32  	%r967, %r966, %r903;
	shfl.sync.bfly.b32	%r968|%p91, %r905, 4, 31, -1;
	xor.b32  	%r969, %r968, %r905;
	shfl.sync.bfly.b32	%r970|%p92, %r907, 4, 31, -1;
	xor.b32  	%r971, %r970, %r907;
	shfl.sync.bfly.b32	%r972|%p93, %r909, 4, 31, -1;
	xor.b32  	%r973, %r972, %r909;
	shfl.sync.bfly.b32	%r974|%p94, %r911, 4, 31, -1;
	xor.b32  	%r975, %r974, %r911;
	shfl.sync.bfly.b32	%r976|%p95, %r913, 4, 31, -1;
	xor.b32  	%r977, %r976, %r913;
	shfl.sync.bfly.b32	%r978|%p96, %r915, 4, 31, -1;
	xor.b32  	%r979, %r978, %r915;
	shfl.sync.bfly.b32	%r980|%p97, %r917, 4, 31, -1;
	xor.b32  	%r981, %r980, %r917;
	shfl.sync.bfly.b32	%r982|%p98, %r919, 4, 31, -1;
	xor.b32  	%r983, %r982, %r919;
	shfl.sync.bfly.b32	%r984|%p99, %r921, 4, 31, -1;
	xor.b32  	%r985, %r984, %r921;
	shfl.sync.bfly.b32	%r986|%p100, %r923, 4, 31, -1;
	xor.b32  	%r987, %r986, %r923;
	shfl.sync.bfly.b32	%r988|%p101, %r925, 4, 31, -1;
	xor.b32  	%r989, %r988, %r925;
	shfl.sync.bfly.b32	%r990|%p102, %r927, 4, 31, -1;
	xor.b32  	%r991, %r990, %r927;
	shfl.sync.bfly.b32	%r992|%p103, %r929, 4, 31, -1;
	xor.b32  	%r993, %r992, %r929;
	shfl.sync.bfly.b32	%r994|%p104, %r931, 4, 31, -1;
	xor.b32  	%r995, %r994, %r931;
	shfl.sync.bfly.b32	%r996|%p105, %r933, 4, 31, -1;
	xor.b32  	%r997, %r996, %r933;
	shfl.sync.bfly.b32	%r998|%p106, %r935, 4, 31, -1;
	xor.b32  	%r999, %r998, %r935;
	shfl.sync.bfly.b32	%r1000|%p107, %r937, 4, 31, -1;
	xor.b32  	%r1001, %r1000, %r937;
	shfl.sync.bfly.b32	%r1002|%p108, %r939, 4, 31, -1;
	xor.b32  	%r1003, %r1002, %r939;
	shfl.sync.bfly.b32	%r1004|%p109, %r941, 4, 31, -1;
	xor.b32  	%r1005, %r1004, %r941;
	shfl.sync.bfly.b32	%r1006|%p110, %r943, 4, 31, -1;
	xor.b32  	%r1007, %r1006, %r943;
	shfl.sync.bfly.b32	%r1008|%p111, %r945, 4, 31, -1;
	xor.b32  	%r1009, %r1008, %r945;
	shfl.sync.bfly.b32	%r1010|%p112, %r947, 4, 31, -1;
	xor.b32  	%r1011, %r1010, %r947;
	shfl.sync.bfly.b32	%r1012|%p113, %r949, 4, 31, -1;
	xor.b32  	%r1013, %r1012, %r949;
	shfl.sync.bfly.b32	%r1014|%p114, %r951, 4, 31, -1;
	xor.b32  	%r1015, %r1014, %r951;
	shfl.sync.bfly.b32	%r1016|%p115, %r953, 4, 31, -1;
	xor.b32  	%r1017, %r1016, %r953;
	shfl.sync.bfly.b32	%r1018|%p116, %r955, 4, 31, -1;
	xor.b32  	%r1019, %r1018, %r955;
	shfl.sync.bfly.b32	%r1020|%p117, %r957, 4, 31, -1;
	xor.b32  	%r1021, %r1020, %r957;
	shfl.sync.bfly.b32	%r1022|%p118, %r959, 4, 31, -1;
	xor.b32  	%r1023, %r1022, %r959;
	shfl.sync.bfly.b32	%r1024|%p119, %r961, 4, 31, -1;
	xor.b32  	%r1025, %r1024, %r961;
	shfl.sync.bfly.b32	%r1026|%p120, %r963, 4, 31, -1;
	xor.b32  	%r1027, %r1026, %r963;
	shfl.sync.bfly.b32	%r1028|%p121, %r965, 2, 31, -1;
	xor.b32  	%r1029, %r1028, %r965;
	shfl.sync.bfly.b32	%r1030|%p122, %r967, 2, 31, -1;
	xor.b32  	%r1031, %r1030, %r967;
	shfl.sync.bfly.b32	%r1032|%p123, %r969, 2, 31, -1;
	xor.b32  	%r1033, %r1032, %r969;
	shfl.sync.bfly.b32	%r1034|%p124, %r971, 2, 31, -1;
	xor.b32  	%r1035, %r1034, %r971;
	shfl.sync.bfly.b32	%r1036|%p125, %r973, 2, 31, -1;
	xor.b32  	%r1037, %r1036, %r973;
	shfl.sync.bfly.b32	%r1038|%p126, %r975, 2, 31, -1;
	xor.b32  	%r1039, %r1038, %r975;
	shfl.sync.bfly.b32	%r1040|%p127, %r977, 2, 31, -1;
	xor.b32  	%r1041, %r1040, %r977;
	shfl.sync.bfly.b32	%r1042|%p128, %r979, 2, 31, -1;
	xor.b32  	%r1043, %r1042, %r979;
	shfl.sync.bfly.b32	%r1044|%p129, %r981, 2, 31, -1;
	xor.b32  	%r1045, %r1044, %r981;
	shfl.sync.bfly.b32	%r1046|%p130, %r983, 2, 31, -1;
	xor.b32  	%r1047, %r1046, %r983;
	shfl.sync.bfly.b32	%r1048|%p131, %r985, 2, 31, -1;
	xor.b32  	%r1049, %r1048, %r985;
	shfl.sync.bfly.b32	%r1050|%p132, %r987, 2, 31, -1;
	xor.b32  	%r1051, %r1050, %r987;
	shfl.sync.bfly.b32	%r1052|%p133, %r989, 2, 31, -1;
	xor.b32  	%r1053, %r1052, %r989;
	shfl.sync.bfly.b32	%r1054|%p134, %r991, 2, 31, -1;
	xor.b32  	%r1055, %r1054, %r991;
	shfl.sync.bfly.b32	%r1056|%p135, %r993, 2, 31, -1;
	xor.b32  	%r1057, %r1056, %r993;
	shfl.sync.bfly.b32	%r1058|%p136, %r995, 2, 31, -1;
	xor.b32  	%r1059, %r1058, %r995;
	shfl.sync.bfly.b32	%r1060|%p137, %r997, 2, 31, -1;
	xor.b32  	%r1061, %r1060, %r997;
	shfl.sync.bfly.b32	%r1062|%p138, %r999, 2, 31, -1;
	xor.b32  	%r1063, %r1062, %r999;
	shfl.sync.bfly.b32	%r1064|%p139, %r1001, 2, 31, -1;
	xor.b32  	%r1065, %r1064, %r1001;
	shfl.sync.bfly.b32	%r1066|%p140, %r1003, 2, 31, -1;
	xor.b32  	%r1067, %r1066, %r1003;
	shfl.sync.bfly.b32	%r1068|%p141, %r1005, 2, 31, -1;
	xor.b32  	%r1069, %r1068, %r1005;
	shfl.sync.bfly.b32	%r1070|%p142, %r1007, 2, 31, -1;
	xor.b32  	%r1071, %r1070, %r1007;
	shfl.sync.bfly.b32	%r1072|%p143, %r1009, 2, 31, -1;
	xor.b32  	%r1073, %r1072, %r1009;
	shfl.sync.bfly.b32	%r1074|%p144, %r1011, 2, 31, -1;
	xor.b32  	%r1075, %r1074, %r1011;
	shfl.sync.bfly.b32	%r1076|%p145, %r1013, 2, 31, -1;
	xor.b32  	%r1077, %r1076, %r1013;
	shfl.sync.bfly.b32	%r1078|%p146, %r1015, 2, 31, -1;
	xor.b32  	%r1079, %r1078, %r1015;
	shfl.sync.bfly.b32	%r1080|%p147, %r1017, 2, 31, -1;
	xor.b32  	%r1081, %r1080, %r1017;
	shfl.sync.bfly.b32	%r1082|%p148, %r1019, 2, 31, -1;
	xor.b32  	%r1083, %r1082, %r1019;
	shfl.sync.bfly.b32	%r1084|%p149, %r1021, 2, 31, -1;
	xor.b32  	%r1085, %r1084, %r1021;
	shfl.sync.bfly.b32	%r1086|%p150, %r1023, 2, 31, -1;
	xor.b32  	%r1087, %r1086, %r1023;
	shfl.sync.bfly.b32	%r1088|%p151, %r1025, 2, 31, -1;
	xor.b32  	%r1089, %r1088, %r1025;
	shfl.sync.bfly.b32	%r1090|%p152, %r1027, 2, 31, -1;
	xor.b32  	%r1091, %r1090, %r1027;
	shfl.sync.bfly.b32	%r1092|%p153, %r1029, 1, 31, -1;
	xor.b32  	%r340, %r1092, %r1029;
	shfl.sync.bfly.b32	%r1093|%p154, %r1031, 1, 31, -1;
	xor.b32  	%r341, %r1093, %r1031;
	shfl.sync.bfly.b32	%r1094|%p155, %r1033, 1, 31, -1;
	xor.b32  	%r342, %r1094, %r1033;
	shfl.sync.bfly.b32	%r1095|%p156, %r1035, 1, 31, -1;
	xor.b32  	%r343, %r1095, %r1035;
	shfl.sync.bfly.b32	%r1096|%p157, %r1037, 1, 31, -1;
	xor.b32  	%r344, %r1096, %r1037;
	shfl.sync.bfly.b32	%r1097|%p158, %r1039, 1, 31, -1;
	xor.b32  	%r345, %r1097, %r1039;
	shfl.sync.bfly.b32	%r1098|%p159, %r1041, 1, 31, -1;
	xor.b32  	%r346, %r1098, %r1041;
	shfl.sync.bfly.b32	%r1099|%p160, %r1043, 1, 31, -1;
	xor.b32  	%r347, %r1099, %r1043;
	shfl.sync.bfly.b32	%r1100|%p161, %r1045, 1, 31, -1;
	xor.b32  	%r348, %r1100, %r1045;
	shfl.sync.bfly.b32	%r1101|%p162, %r1047, 1, 31, -1;
	xor.b32  	%r349, %r1101, %r1047;
	shfl.sync.bfly.b32	%r1102|%p163, %r1049, 1, 31, -1;
	xor.b32  	%r350, %r1102, %r1049;
	shfl.sync.bfly.b32	%r1103|%p164, %r1051, 1, 31, -1;
	xor.b32  	%r351, %r1103, %r1051;
	shfl.sync.bfly.b32	%r1104|%p165, %r1053, 1, 31, -1;
	xor.b32  	%r352, %r1104, %r1053;
	shfl.sync.bfly.b32	%r1105|%p166, %r1055, 1, 31, -1;
	xor.b32  	%r353, %r1105, %r1055;
	shfl.sync.bfly.b32	%r1106|%p167, %r1057, 1, 31, -1;
	xor.b32  	%r354, %r1106, %r1057;
	shfl.sync.bfly.b32	%r1107|%p168, %r1059, 1, 31, -1;
	xor.b32  	%r355, %r1107, %r1059;
	shfl.sync.bfly.b32	%r1108|%p169, %r1061, 1, 31, -1;
	xor.b32  	%r356, %r1108, %r1061;
	shfl.sync.bfly.b32	%r1109|%p170, %r1063, 1, 31, -1;
	xor.b32  	%r357, %r1109, %r1063;
	shfl.sync.bfly.b32	%r1110|%p171, %r1065, 1, 31, -1;
	xor.b32  	%r358, %r1110, %r1065;
	shfl.sync.bfly.b32	%r1111|%p172, %r1067, 1, 31, -1;
	xor.b32  	%r359, %r1111, %r1067;
	shfl.sync.bfly.b32	%r1112|%p173, %r1069, 1, 31, -1;
	xor.b32  	%r360, %r1112, %r1069;
	shfl.sync.bfly.b32	%r1113|%p174, %r1071, 1, 31, -1;
	xor.b32  	%r361, %r1113, %r1071;
	shfl.sync.bfly.b32	%r1114|%p175, %r1073, 1, 31, -1;
	xor.b32  	%r362, %r1114, %r1073;
	shfl.sync.bfly.b32	%r1115|%p176, %r1075, 1, 31, -1;
	xor.b32  	%r363, %r1115, %r1075;
	shfl.sync.bfly.b32	%r1116|%p177, %r1077, 1, 31, -1;
	xor.b32  	%r364, %r1116, %r1077;
	shfl.sync.bfly.b32	%r1117|%p178, %r1079, 1, 31, -1;
	xor.b32  	%r365, %r1117, %r1079;
	shfl.sync.bfly.b32	%r1118|%p179, %r1081, 1, 31, -1;
	xor.b32  	%r366, %r1118, %r1081;
	shfl.sync.bfly.b32	%r1119|%p180, %r1083, 1, 31, -1;
	xor.b32  	%r367, %r1119, %r1083;
	shfl.sync.bfly.b32	%r1120|%p181, %r1085, 1, 31, -1;
	xor.b32  	%r368, %r1120, %r1085;
	shfl.sync.bfly.b32	%r1121|%p182, %r1087, 1, 31, -1;
	xor.b32  	%r369, %r1121, %r1087;
	shfl.sync.bfly.b32	%r1122|%p183, %r1089, 1, 31, -1;
	xor.b32  	%r370, %r1122, %r1089;
	shfl.sync.bfly.b32	%r1123|%p184, %r1091, 1, 31, -1;
	xor.b32  	%r371, %r1123, %r1091;
	@%p24 bra 	$L__BB4_34;
	ld.param.u64 	%rd33, [fused_batch_pir_kernel_v2_16_param_2];
	shl.b32 	%r1124, %r1212, 8;
	mov.u32 	%r1125, %tid.x;
	shr.u32 	%r1126, %r1125, 2;
	and.b32  	%r1127, %r1126, 248;
	or.b32  	%r1128, %r1124, %r1127;
	cvta.to.global.u64 	%rd29, %rd33;
	mul.wide.u32 	%rd30, %r1128, 16;
	add.s64 	%rd31, %rd29, %rd30;
	atom.global.xor.b32 	%r1129, [%rd31], %r340;
	atom.global.xor.b32 	%r1130, [%rd31+4], %r341;
	atom.global.xor.b32 	%r1131, [%rd31+8], %r342;
	atom.global.xor.b32 	%r1132, [%rd31+12], %r343;
	atom.global.xor.b32 	%r1133, [%rd31+16], %r344;
	atom.global.xor.b32 	%r1134, [%rd31+20], %r345;
	atom.global.xor.b32 	%r1135, [%rd31+24], %r346;
	atom.global.xor.b32 	%r1136, [%rd31+28], %r347;
	atom.global.xor.b32 	%r1137, [%rd31+32], %r348;
	atom.global.xor.b32 	%r1138, [%rd31+36], %r349;
	atom.global.xor.b32 	%r1139, [%rd31+40], %r350;
	atom.global.xor.b32 	%r1140, [%rd31+44], %r351;
	atom.global.xor.b32 	%r1141, [%rd31+48], %r352;
	atom.global.xor.b32 	%r1142, [%rd31+52], %r353;
	atom.global.xor.b32 	%r1143, [%rd31+56], %r354;
	atom.global.xor.b32 	%r1144, [%rd31+60], %r355;
	atom.global.xor.b32 	%r1145, [%rd31+64], %r356;
	atom.global.xor.b32 	%r1146, [%rd31+68], %r357;
	atom.global.xor.b32 	%r1147, [%rd31+72], %r358;
	atom.global.xor.b32 	%r1148, [%rd31+76], %r359;
	atom.global.xor.b32 	%r1149, [%rd31+80], %r360;
	atom.global.xor.b32 	%r1150, [%rd31+84], %r361;
	atom.global.xor.b32 	%r1151, [%rd31+88], %r362;
	atom.global.xor.b32 	%r1152, [%rd31+92], %r363;
	atom.global.xor.b32 	%r1153, [%rd31+96], %r364;
	atom.global.xor.b32 	%r1154, [%rd31+100], %r365;
	atom.global.xor.b32 	%r1155, [%rd31+104], %r366;
	atom.global.xor.b32 	%r1156, [%rd31+108], %r367;
	atom.global.xor.b32 	%r1157, [%rd31+112], %r368;
	atom.global.xor.b32 	%r1158, [%rd31+116], %r369;
	atom.global.xor.b32 	%r1159, [%rd31+120], %r370;
	atom.global.xor.b32 	%r1160, [%rd31+124], %r371;
$L__BB4_34:
	add.s32 	%r1212, %r1212, 1;
	setp.ne.s32 	%p185, %r1212, 48;
	@%p185 bra 	$L__BB4_12;
	ret;

}


// ===== COMPILED SASS (sm_100) =====

	.target	sm_100

	.elftype	@"ET_EXEC"


//--------------------- .note.nv.tkinfo           --------------------------
	.section	.note.nv.tkinfo,"",@"SHT_NOTE"
	.sectionflags	@"SHF_NOTE_NV_TKINFO"
	.tkinfo
        /*0018*/ 	.word	0x00000002
        /*0030*/ 	.string	""
        /*0030*/ 	.string	"ptxas"
        /*0030*/ 	.string	"Cuda compilation tools, release 13.0, V13.0.88"
        /*0030*/ 	.string	"Build cuda_13.0.r13.0/compiler.36424714_0"
        /*0030*/ 	.string	"-arch sm_100 -m 64 "



//--------------------- .note.nv.cuinfo           --------------------------
	.section	.note.nv.cuinfo,"",@"SHT_NOTE"
	.sectionflags	@"SHF_NOTE_NV_CUINFO"
        /*0018*/ 	.short	0x0002
        /*001a*/ 	.short	0x0064
        /*001c*/ 	.short	0x0082
	.zero		2


//--------------------- .nv.info                  --------------------------
	.section	.nv.info,"",@"SHT_CUDA_INFO"
	.align	4


	//----- nvinfo : EIATTR_REGCOUNT
	.align		4
        /*0000*/ 	.byte	0x04, 0x2f
        /*0002*/ 	.short	(.L_2 - .L_1)
	.align		4
.L_1:
        /*0004*/ 	.word	index@(fused_batch_pir_kernel_v2_1)
        /*0008*/ 	.word	0x00000055


	//----- nvinfo : EIATTR_FRAME_SIZE
	.align		4
.L_2:
        /*000c*/ 	.byte	0x04, 0x11
        /*000e*/ 	.short	(.L_4 - .L_3)
	.align		4
.L_3:
        /*0010*/ 	.word	index@(fused_batch_pir_kernel_v2_1)
        /*0014*/ 	.word	0x00000000


	//----- nvinfo : EIATTR_REGCOUNT
	.align		4
.L_4:
        /*0018*/ 	.byte	0x04, 0x2f
        /*001a*/ 	.short	(.L_6 - .L_5)
	.align		4
.L_5:
        /*001c*/ 	.word	index@(fused_batch_pir_kernel_v2_2)
        /*0020*/ 	.word	0x00000055


	//----- nvinfo : EIATTR_FRAME_SIZE
	.align		4
.L_6:
        /*0024*/ 	.byte	0x04, 0x11
        /*0026*/ 	.short	(.L_8 - .L_7)
	.align		4
.L_7:
        /*0028*/ 	.word	index@(fused_batch_pir_kernel_v2_2)
        /*002c*/ 	.word	0x00000000


	//----- nvinfo : EIATTR_REGCOUNT
	.align		4
.L_8:
        /*0030*/ 	.byte	0x04, 0x2f
        /*0032*/ 	.short	(.L_10 - .L_9)
	.align		4
.L_9:
        /*0034*/ 	.word	index@(fused_batch_pir_kernel_v2_4)
        /*0038*/ 	.word	0x00000055


	//----- nvinfo : EIATTR_FRAME_SIZE
	.align		4
.L_10:
        /*003c*/ 	.byte	0x04, 0x11
        /*003e*/ 	.short	(.L_12 - .L_11)
	.align		4
.L_11:
        /*0040*/ 	.word	index@(fused_batch_pir_kernel_v2_4)
        /*0044*/ 	.word	0x00000000


	//----- nvinfo : EIATTR_REGCOUNT
	.align		4
.L_12:
        /*0048*/ 	.byte	0x04, 0x2f
        /*004a*/ 	.short	(.L_14 - .L_13)
	.align		4
.L_13:
        /*004c*/ 	.word	index@(fused_batch_pir_kernel_v2_8)
        /*0050*/ 	.word	0x00000055


	//----- nvinfo : EIATTR_FRAME_SIZE
	.align		4
.L_14:
        /*0054*/ 	.byte	0x04, 0x11
        /*0056*/ 	.short	(.L_16 - .L_15)
	.align		4
.L_15:
        /*0058*/ 	.word	index@(fused_batch_pir_kernel_v2_8)
        /*005c*/ 	.word	0x00000000


	//----- nvinfo : EIATTR_REGCOUNT
	.align		4
.L_16:
        /*0060*/ 	.byte	0x04, 0x2f
        /*0062*/ 	.short	(.L_18 - .L_17)
	.align		4
.L_17:
        /*0064*/ 	.word	index@(fused_batch_pir_kernel_v2_16)
        /*0068*/ 	.word	0x00000055


	//----- nvinfo : EIATTR_FRAME_SIZE
	.align		4
.L_18:
        /*006c*/ 	.byte	0x04, 0x11
        /*006e*/ 	.short	(.L_20 - .L_19)
	.align		4
.L_19:
        /*0070*/ 	.word	index@(fused_batch_pir_kernel_v2_16)
        /*0074*/ 	.word	0x00000000


	//----- nvinfo : EIATTR_MIN_STACK_SIZE
	.align		4
.L_20:
        /*0078*/ 	.byte	0x04, 0x12
        /*007a*/ 	.short	(.L_22 - .L_21)
	.align		4
.L_21:
        /*007c*/ 	.word	index@(fused_batch_pir_kernel_v2_16)
        /*0080*/ 	.word	0x00000000


	//----- nvinfo : EIATTR_MIN_STACK_SIZE
	.align		4
.L_22:
        /*0084*/ 	.byte	0x04, 0x12
        /*0086*/ 	.short	(.L_24 - .L_23)
	.align		4
.L_23:
        /*0088*/ 	.word	index@(fused_batch_pir_kernel_v2_8)
        /*008c*/ 	.word	0x00000000


	//----- nvinfo : EIATTR_MIN_STACK_SIZE
	.align		4
.L_24:
        /*0090*/ 	.byte	0x04, 0x12
        /*0092*/ 	.short	(.L_26 - .L_25)
	.align		4
.L_25:
        /*0094*/ 	.word	index@(fused_batch_pir_kernel_v2_4)
        /*0098*/ 	.word	0x00000000


	//----- nvinfo : EIATTR_MIN_STACK_SIZE
	.align		4
.L_26:
        /*009c*/ 	.byte	0x04, 0x12
        /*009e*/ 	.short	(.L_28 - .L_27)
	.align		4
.L_27:
        /*00a0*/ 	.word	index@(fused_batch_pir_kernel_v2_2)
        /*00a4*/ 	.word	0x00000000


	//----- nvinfo : EIATTR_MIN_STACK_SIZE
	.align		4
.L_28:
        /*00a8*/ 	.byte	0x04, 0x12
        /*00aa*/ 	.short	(.L_30 - .L_29)
	.align		4
.L_29:
        /*00ac*/ 	.word	index@(fused_batch_pir_kernel_v2_1)
        /*00b0*/ 	.word	0x00000000
.L_30:


//--------------------- .nv.compat                --------------------------
	.section	.nv.compat,"",@"SHT_CUDA_COMPAT_INFO"
	.align	4
        /*0000*/ 	.byte	0x02, 0x09, 0x00, 0x00, 0x02, 0x02, 0x01, 0x00, 0x02, 0x05, 0x05, 0x00, 0x03, 0x07, 0x01, 0x01
        /*0010*/ 	.byte	0x02, 0x03, 0x00, 0x00, 0x02, 0x06, 0x01, 0x00, 0x04, 0x0b, 0x08, 0x00, 0x09, 0x00, 0x00, 0x00
        /*0020*/ 	.byte	0x00, 0x00, 0x00, 0x00


//--------------------- .nv.info.fused_batch_pir_kernel_v2_16 --------------------------
	.section	.nv.info.fused_batch_pir_kernel_v2_16,"",@"SHT_CUDA_INFO"
	.sectionflags	@""
	.align	4


	//----- nvinfo : EIATTR_CUDA_API_VERSION
	.align		4
        /*0000*/ 	.byte	0x04, 0x37
        /*0002*/ 	.short	(.L_32 - .L_31)
.L_31:
        /*0004*/ 	.word	0x00000082


	//----- nvinfo : EIATTR_KPARAM_INFO
	.align		4
.L_32:
        /*0008*/ 	.byte	0x04, 0x17
        /*000a*/ 	.short	(.L_34 - .L_33)
.L_33:
        /*000c*/ 	.word	0x00000000
        /*0010*/ 	.short	0x0005
        /*0012*/ 	.short	0x0024
        /*0014*/ 	.byte	0x00, 0xf0, 0x11, 0x00


	//----- nvinfo : EIATTR_KPARAM_INFO
	.align		4
.L_34:
        /*0018*/ 	.byte	0x04, 0x17
        /*001a*/ 	.short	(.L_36 - .L_35)
.L_35:
        /*001c*/ 	.word	0x00000000
        /*0020*/ 	.short	0x0004
        /*0022*/ 	.short	0x0020
        /*0024*/ 	.byte	0x00, 0xf0, 0x11, 0x00


	//----- nvinfo : EIATTR_KPARAM_INFO
	.align		4
.L_36:
        /*0028*/ 	.byte	0x04, 0x17
        /*002a*/ 	.short	(.L_38 - .L_37)
.L_37:
        /*002c*/ 	.word	0x00000000
        /*0030*/ 	.short	0x0003
        /*0032*/ 	.short	0x0018
        /*0034*/ 	.byte	0x00, 0xf5, 0x21, 0x00


	//----- nvinfo : EIATTR_KPARAM_INFO
	.align		4
.L_38:
        /*0038*/ 	.byte	0x04, 0x17
        /*003a*/ 	.short	(.L_40 - .L_39)
.L_39:
        /*003c*/ 	.word	0x00000000
        /*0040*/ 	.short	0x0002
        /*0042*/ 	.short	0x0010
        /*0044*/ 	.byte	0x00, 0xf5, 0x21, 0x00


	//----- nvinfo : EIATTR_KPARAM_INFO
	.align		4
.L_40:
        /*0048*/ 	.byte	0x04, 0x17
        /*004a*/ 	.short	(.L_42 - .L_41)
.L_41:
        /*004c*/ 	.word	0x00000000
        /*0050*/ 	.short	0x0001
        /*0052*/ 	.short	0x0008
        /*0054*/ 	.byte	0x00, 0xf5, 0x21, 0x00


	//----- nvinfo : EIATTR_KPARAM_INFO
	.align		4
.L_42:
        /*0058*/ 	.byte	0x04, 0x17
        /*005a*/ 	.short	(.L_44 - .L_43)
.L_43:
        /*005c*/ 	.word	0x00000000
        /*0060*/ 	.short	0x0000
        /*0062*/ 	.short	0x0000
        /*0064*/ 	.byte	0x00, 0xf5, 0x21, 0x00


	//----- nvinfo : EIATTR_SPARSE_MMA_MASK
	.align		4
.L_44:
        /*0068*/ 	.byte	0x03, 0x50
        /*006a*/ 	.short	0x0000


	//----- nvinfo : EIATTR_MAXREG_COUNT
	.align		4
        /*006c*/ 	.byte	0x03, 0x1b
        /*006e*/ 	.short	0x00ff


	//----- nvinfo : EIATTR_NUM_BARRIERS
	.align		4
        /*0070*/ 	.byte	0x02, 0x4c
        /*0072*/ 	.byte	0x01
	.zero		1


	//----- nvinfo : EIATTR_MERCURY_ISA_VERSION
	.align		4
        /*0074*/ 	.byte	0x03, 0x5f
        /*0076*/ 	.short	0x0101


	//----- nvinfo : EIATTR_COOP_GROUP_MASK_REGIDS
	.align		4
        /*0078*/ 	.byte	0x04, 0x29
        /*007a*/ 	.short	(.L_46 - .L_45)


	//   ....[0]....
.L_45:
        /*007c*/ 	.word	0xffffffff


	//   ....[1]....
        /*0080*/ 	.word	0xffffffff


	//   ....[2]....
        /*0084*/ 	.word	0xffffffff


	//   ....[3]....
        /*0088*/ 	.word	0xffffffff


	//   ....[4]....
        /*008c*/ 	.word	0xffffffff


	//   ....[5]....
        /*0090*/ 	.word	0xffffffff


	//   ....[6]....
        /*0094*/ 	.word	0xffffffff


	//   ....[7]....
        /*0098*/ 	.word	0xffffffff


	//   ....[8]....
        /*009c*/ 	.word	0xffffffff


	//   ....[9]....
        /*00a0*/ 	.word	0xffffffff


	//   ....[10]....
        /*00a4*/ 	.word	0xffffffff


	//   ....[11]....
        /*00a8*/ 	.word	0xffffffff


	//   ....[12]....
        /*00ac*/ 	.word	0xffffffff


	//   ....[13]....
        /*00b0*/ 	.word	0xffffffff


	//   ....[14]....
        /*00b4*/ 	.word	0xffffffff


	//   ....[15]....
        /*00b8*/ 	.word	0xffffffff


	//   ....[16]....
        /*00bc*/ 	.word	0xffffffff


	//   ....[17]....
        /*00c0*/ 	.word	0xffffffff


	//   ....[18]....
        /*00c4*/ 	.word	0xffffffff


	//   ....[19]....
        /*00c8*/ 	.word	0xffffffff


	//   ....[20]....
        /*00cc*/ 	.word	0xffffffff


	//   ....[21]....
        /*00d0*/ 	.word	0xffffffff


	//   ....[22]....
        /*00d4*/ 	.word	0xffffffff


	//   ....[23]....
        /*00d8*/ 	.word	0xffffffff


	//   ....[24]....
        /*00dc*/ 	.word	0xffffffff


	//   ....[25]....
        /*00e0*/ 	.word	0xffffffff


	//   ....[26]....
        /*00e4*/ 	.word	0xffffffff


	//   ....[27]....
        /*00e8*/ 	.word	0xffffffff


	//   ....[28]....
        /*00ec*/ 	.word	0xffffffff


	//   ....[29]....
        /*00f0*/ 	.word	0xffffffff


	//   ....[30]....
        /*00f4*/ 	.word	0xffffffff


	//   ....[31]....
        /*00f8*/ 	.word	0xffffffff


	//   ....[32]....
        /*00fc*/ 	.word	0xffffffff


	//   ....[33]....
        /*0100*/ 	.word	0xffffffff


	//   ....[34]....
        /*0104*/ 	.word	0xffffffff


	//   ....[35]....
        /*0108*/ 	.word	0xffffffff


	//   ....[36]....
        /*010c*/ 	.word	0xffffffff


	//   ....[37]....
        /*0110*/ 	.word	0xffffffff


	//   ....[38]....
        /*0114*/ 	.word	0xffffffff


	//   ....[39]....
        /*0118*/ 	.word	0xffffffff


	//   ....[40]....
        /*011c*/ 	.word	0xffffffff


	//   ....[41]....
        /*0120*/ 	.word	0xffffffff


	//   ....[42]....
        /*0124*/ 	.word	0xffffffff


	//   ....[43]....
        /*0128*/ 	.word	0xffffffff


	//   ....[44]....
        /*012c*/ 	.word	0xffffffff


	//   ....[45]....
        /*0130*/ 	.word	0xffffffff


	//   ....[46]....
        /*0134*/ 	.word	0xffffffff


	//   ....[47]....
        /*0138*/ 	.word	0xffffffff


	//   ....[48]....
        /*013c*/ 	.word	0xffffffff


	//   ....[49]....
        /*0140*/ 	.word	0xffffffff


	//   ....[50]....
        /*0144*/ 	.word	0xffffffff


	//   ....[51]....
        /*0148*/ 	.word	0xffffffff


	//   ....[52]....
        /*014c*/ 	.word	0xffffffff


	//   ....[53]....
        /*0150*/ 	.word	0xffffffff


	//   ....[54]....
        /*0154*/ 	.word	0xffffffff


	//   ....[55]....
        /*0158*/ 	.word	0xffffffff


	//   ....[56]....
        /*015c*/ 	.word	0xffffffff


	//   ....[57]....
        /*0160*/ 	.word	0xffffffff


	//   ....[58]....
        /*0164*/ 	.word	0xffffffff


	//   ....[59]....
        /*0168*/ 	.word	0xffffffff


	//   ....[60]....
        /*016c*/ 	.word	0xffffffff


	//   ....[61]....
        /*0170*/ 	.word	0xffffffff


	//   ....[62]....
        /*0174*/ 	.word	0xffffffff


	//   ....[63]....
        /*0178*/ 	.word	0xffffffff


	//   ....[64]....
        /*017c*/ 	.word	0xffffffff


	//   ....[65]....
        /*0180*/ 	.word	0xffffffff


	//   ....[66]....
        /*0184*/ 	.word	0xffffffff


	//   ....[67]....
        /*0188*/ 	.word	0xffffffff


	//   ....[68]....
        /*018c*/ 	.word	0xffffffff


	//   ....[69]....
        /*0190*/ 	.word	0xffffffff


	//   ....[70]....
        /*0194*/ 	.word	0xffffffff


	//   ....[71]....
        /*0198*/ 	.word	0xffffffff


	//   ....[72]....
        /*019c*/ 	.word	0xffffffff


	//   ....[73]....
        /*01a0*/ 	.word	0xffffffff


	//   ....[74]....
        /*01a4*/ 	.word	0xffffffff


	//   ....[75]....
        /*01a8*/ 	.word	0xffffffff


	//   ....[76]....
        /*01ac*/ 	.word	0xffffffff


	//   ....[77]....
        /*01b0*/ 	.word	0xffffffff


	//   ....[78]....
        /*01b4*/ 	.word	0xffffffff


	//   ....[79]....
        /*01b8*/ 	.word	0xffffffff


	//   ....[80]....
        /*01bc*/ 	.word	0xffffffff


	//   ....[81]....
        /*01c0*/ 	.word	0xffffffff


	//   ....[82]....
        /*01c4*/ 	.word	0xffffffff


	//   ....[83]....
        /*01c8*/ 	.word	0xffffffff


	//   ....[84]....
        /*01cc*/ 	.word	0xffffffff


	//   ....[85]....
        /*01d0*/ 	.word	0xffffffff


	//   ....[86]....
        /*01d4*/ 	.word	0xffffffff


	//   ....[87]....
        /*01d8*/ 	.word	0xffffffff


	//   ....[88]....
        /*01dc*/ 	.word	0xffffffff


	//   ....[89]....
        /*01e0*/ 	.word	0xffffffff


	//   ....[90]....
        /*01e4*/ 	.word	0xffffffff


	//   ....[91]....
        /*01e8*/ 	.word	0xffffffff


	//   ....[92]....
        /*01ec*/ 	.word	0xffffffff


	//   ....[93]....
        /*01f0*/ 	.word	0xffffffff


	//   ....[94]....
        /*01f4*/ 	.word	0xffffffff


	//   ....[95]....
        /*01f8*/ 	.word	0xffffffff


	//   ....[96]....
        /*01fc*/ 	.word	0xffffffff


	//   ....[97]....
        /*0200*/ 	.word	0xffffffff


	//   ....[98]....
        /*0204*/ 	.word	0xffffffff


	//   ....[99]....
        /*0208*/ 	.word	0xffffffff


	//   ....[100]....
        /*020c*/ 	.word	0xffffffff


	//   ....[101]....
        /*0210*/ 	.word	0xffffffff


	//   ....[102]....
        /*0214*/ 	.word	0xffffffff


	//   ....[103]....
        /*0218*/ 	.word	0xffffffff


	//   ....[104]....
        /*021c*/ 	.word	0xffffffff


	//   ....[105]....
        /*0220*/ 	.word	0xffffffff


	//   ....[106]....
        /*0224*/ 	.word	0xffffffff


	//   ....[107]....
        /*0228*/ 	.word	0xffffffff


	//   ....[108]....
        /*022c*/ 	.word	0xffffffff


	//   ....[109]....
        /*0230*/ 	.word	0xffffffff


	//   ....[110]....
        /*0234*/ 	.word	0xffffffff


	//   ....[111]....
        /*0238*/ 	.word	0xffffffff


	//   ....[112]....
        /*023c*/ 	.word	0xffffffff


	//   ....[113]....
        /*0240*/ 	.word	0xffffffff


	//   ....[114]....
        /*0244*/ 	.word	0xffffffff


	//   ....[115]....
        /*0248*/ 	.word	0xffffffff


	//   ....[116]....
        /*024c*/ 	.word	0xffffffff


	//   ....[117]....
        /*0250*/ 	.word	0xffffffff


	//   ....[118]....
        /*0254*/ 	.word	0xffffffff


	//   ....[119]....
        /*0258*/ 	.word	0xffffffff


	//   ....[120]....
        /*025c*/ 	.word	0xffffffff


	//   ....[121]....
        /*0260*/ 	.word	0xffffffff


	//   ....[122]....
        /*0264*/ 	.word	0xffffffff


	//   ....[123]....
        /*0268*/ 	.word	0xffffffff


	//   ....[124]....
        /*026c*/ 	.word	0xffffffff


	//   ....[125]....
        /*0270*/ 	.word	0xffffffff


	//   ....[126]....
        /*0274*/ 	.word	0xffffffff


	//   ....[127]....
        /*0278*/ 	.word	0xffffffff


	//   ....[128]....
        /*027c*/ 	.word	0xffffffff


	//   ....[129]....
        /*0280*/ 	.word	0xffffffff


	//   ....[130]....
        /*0284*/ 	.word	0xffffffff


	//   ....[131]....
        /*0288*/ 	.word	0xffffffff


	//   ....[132]....
        /*028c*/ 	.word	0xffffffff


	//   ....[133]....
        /*0290*/ 	.word	0xffffffff


	//   ....[134]....
        /*0294*/ 	.word	0xffffffff


	//   ....[135]....
        /*0298*/ 	.word	0xffffffff


	//   ....[136]....
        /*029c*/ 	.word	0xffffffff


	//   ....[137]....
        /*02a0*/ 	.word	0xffffffff


	//   ....[138]....
        /*02a4*/ 	.word	0xffffffff


	//   ....[139]....
        /*02a8*/ 	.word	0xffffffff


	//   ....[140]....
        /*02ac*/ 	.word	0xffffffff


	//   ....[141]....
        /*02b0*/ 	.word	0xffffffff


	//   ....[142]....
        /*02b4*/ 	.word	0xffffffff


	//   ....[143]....
        /*02b8*/ 	.word	0xffffffff


	//   ....[144]....
        /*02bc*/ 	.word	0xffffffff


	//   ....[145]....
        /*02c0*/ 	.word	0xffffffff


	//   ....[146]....
        /*02c4*/ 	.word	0xffffffff


	//   ....[147]....
        /*02c8*/ 	.word	0xffffffff


	//   ....[148]....
        /*02cc*/ 	.word	0xffffffff


	//   ....[149]....
        /*02d0*/ 	.word	0xffffffff


	//   ....[150]....
        /*02d4*/ 	.word	0xffffffff


	//   ....[151]....
        /*02d8*/ 	.word	0xffffffff


	//   ....[152]....
        /*02dc*/ 	.word	0xffffffff


	//   ....[153]....
        /*02e0*/ 	.word	0xffffffff


	//   ....[154]....
        /*02e4*/ 	.word	0xffffffff


	//   ....[155]....
        /*02e8*/ 	.word	0xffffffff


	//   ....[156]....
        /*02ec*/ 	.word	0xffffffff


	//   ....[157]....
        /*02f0*/ 	.word	0xffffffff


	//   ....[158]....
        /*02f4*/ 	.word	0xffffffff


	//   ....[159]....
        /*02f8*/ 	.word	0xffffffff


	//----- nvinfo : EIATTR_COOP_GROUP_INSTR_OFFSETS
	.align		4
.L_46:
        /*02fc*/ 	.byte	0x04, 0x28
        /*02fe*/ 	.short	(.L_48 - .L_47)


	//   ....[0]....
.L_47:
        /*0300*/ 	.word	0x00002da0


	//   ....[1]....
        /*0304*/ 	.word	0x00002dd0


	//   ....[2]....
        /*0308*/ 	.word	0x00002de0


	//   ....[3]....
        /*030c*/ 	.word	0x00002df0


	//   ....[4]....
        /*0310*/ 	.word	0x00002e00


	//   ....[5]....
        /*0314*/ 	.word	0x00002e10


	//   ....[6]....
        /*0318*/ 	.word	0x00002e20


	//   ....[7]....
        /*031c*/ 	.word	0x00002e40


	//   ....[8]....
        /*0320*/ 	.word	0x00002e60


	//   ....[9]....
        /*0324*/ 	.word	0x00002e80


	//   ....[10]....
        /*0328*/ 	.word	0x00002ea0


	//   ....[11]....
        /*032c*/ 	.word	0x00002ec0


	//   ....[12]....
        /*0330*/ 	.word	0x00002ee0


	//   ....[13]....
        /*0334*/ 	.word	0x00002f00


	//   ....[14]....
        /*0338*/ 	.word	0x00002f20


	//   ....[15]....
        /*033c*/ 	.word	0x00002f40


	//   ....[16]....
        /*0340*/ 	.word	0x00002f60


	//   ....[17]....
        /*0344*/ 	.word	0x00002f80


	//   ....[18]....
        /*0348*/ 	.word	0x00002fa0


	//   ....[19]....
        /*034c*/ 	.word	0x00002fc0


	//   ....[20]....
        /*0350*/ 	.word	0x00002fe0


	//   ....[21]....
        /*0354*/ 	.word	0x00003000


	//   ....[22]....
        /*0358*/ 	.word	0x00003020


	//   ....[23]....
        /*035c*/ 	.word	0x00003040


	//   ....[24]....
        /*0360*/ 	.word	0x00003060


	//   ....[25]....
        /*0364*/ 	.word	0x00003080


	//   ....[26]....
        /*0368*/ 	.word	0x000030a0


	//   ....[27]....
        /*036c*/ 	.word	0x000030c0


	//   ....[28]....
        /*0370*/ 	.word	0x000030e0


	//   ....[29]....
        /*0374*/ 	.word	0x00003100


	//   ....[30]....
        /*0378*/ 	.word	0x00003120


	//   ....[31]....
        /*037c*/ 	.word	0x00003140


	//   ....[32]....
        /*0380*/ 	.word	0x00003160


	//   ....[33]....
        /*0384*/ 	.word	0x00003180


	//   ....[34]....
        /*0388*/ 	.word	0x000031a0


	//   ....[35]....
        /*038c*/ 	.word	0x000031c0


	//   ....[36]....
        /*0390*/ 	.word	0x000031e0


	//   ....[37]....
        /*0394*/ 	.word	0x00003200


	//   ....[38]....
        /*0398*/ 	.word	0x00003220


	//   ....[39]....
        /*039c*/ 	.word	0x00003240


	//   ....[40]....
        /*03a0*/ 	.word	0x00003260


	//   ....[41]....
        /*03a4*/ 	.word	0x00003280


	//   ....[42]....
        /*03a8*/ 	.word	0x000032a0


	//   ....[43]....
        /*03ac*/ 	.word	0x000032c0


	//   ....[44]....
        /*03b0*/ 	.word	0x000032e0


	//   ....[45]....
        /*03b4*/ 	.word	0x00003300


	//   ....[46]....
        /*03b8*/ 	.word	0x00003320


	//   ....[47]....
        /*03bc*/ 	.word	0x00003340


	//   ....[48]....
        /*03c0*/ 	.word	0x00003360


	//   ....[49]....
        /*03c4*/ 	.word	0x00003380


	//   ....[50]....
        /*03c8*/ 	.word	0x000033a0


	//   ....[51]....
        /*03cc*/ 	.word	0x000033c0


	//   ....[52]....
        /*03d0*/ 	.word	0x000033e0


	//   ....[53]....
        /*03d4*/ 	.word	0x00003400


	//   ....[54]....
        /*03d8*/ 	.word	0x00003420


	//   ....[55]....
        /*03dc*/ 	.word	0x00003440


	//   ....[56]....
        /*03e0*/ 	.word	0x00003460


	//   ....[57]....
        /*03e4*/ 	.word	0x00003480


	//   ....[58]....
        /*03e8*/ 	.word	0x000034a0


	//   ....[59]....
        /*03ec*/ 	.word	0x000034c0


	//   ....[60]....
        /*03f0*/ 	.word	0x000034e0


	//   ....[61]....
        /*03f4*/ 	.word	0x00003500


	//   ....[62]....
        /*03f8*/ 	.word	0x00003520


	//   ....[63]....
        /*03fc*/ 	.word	0x00003540


	//   ....[64]....
        /*0400*/ 	.word	0x00003560


	//   ....[65]....
        /*0404*/ 	.word	0x00003580


	//   ....[66]....
        /*0408*/ 	.word	0x000035a0


	//   ....[67]....
        /*040c*/ 	.word	0x000035c0


	//   ....[68]....
        /*0410*/ 	.word	0x000035e0


	//   ....[69]....
        /*0414*/ 	.word	0x00003600


	//   ....[70]....
        /*0418*/ 	.word	0x00003620


	//   ....[71]....
        /*041c*/ 	.word	0x00003640


	//   ....[72]....
        /*0420*/ 	.word	0x00003660


	//   ....[73]....
        /*0424*/ 	.word	0x00003680


	//   ....[74]....
        /*0428*/ 	.word	0x000036a0


	//   ....[75]....
        /*042c*/ 	.word	0x000036c0


	//   ....[76]....
        /*0430*/ 	.word	0x000036e0


	//   ....[77]....
        /*0434*/ 	.word	0x00003700


	//   ....[78]....
        /*0438*/ 	.word	0x00003720


	//   ....[79]....
        /*043c*/ 	.word	0x00003740


	//   ....[80]....
        /*0440*/ 	.word	0x00003760


	//   ....[81]....
        /*0444*/ 	.word	0x00003780


	//   ....[82]....
        /*0448*/ 	.word	0x000037a0


	//   ....[83]....
        /*044c*/ 	.word	0x000037c0


	//   ....[84]....
        /*0450*/ 	.word	0x000037e0


	//   ....[85]....
        /*0454*/ 	.word	0x00003800


	//   ....[86]....
        /*0458*/ 	.word	0x00003820


	//   ....[87]....
        /*045c*/ 	.word	0x00003840


	//   ....[88]....
        /*0460*/ 	.word	0x00003860


	//   ....[89]....
        /*0464*/ 	.word	0x00003880


	//   ....[90]....
        /*0468*/ 	.word	0x000038a0


	//   ....[91]....
        /*046c*/ 	.word	0x000038c0


	//   ....[92]....
        /*0470*/ 	.word	0x000038e0


	//   ....[93]....
        /*0474*/ 	.word	0x00003900


	//   ....[94]....
        /*0478*/ 	.word	0x00003920


	//   ....[95]....
        /*047c*/ 	.word	0x00003940


	//   ....[96]....
        /*0480*/ 	.word	0x00003960


	//   ....[97]....
        /*0484*/ 	.word	0x00003980


	//   ....[98]....
        /*0488*/ 	.word	0x000039a0


	//   ....[99]....
        /*048c*/ 	.word	0x000039c0


	//   ....[100]....
        /*0490*/ 	.word	0x000039e0


	//   ....[101]....
        /*0494*/ 	.word	0x00003a00


	//   ....[102]....
        /*0498*/ 	.word	0x00003a20


	//   ....[103]....
        /*049c*/ 	.word	0x00003a40


	//   ....[104]....
        /*04a0*/ 	.word	0x00003a60


	//   ....[105]....
        /*04a4*/ 	.word	0x00003a80


	//   ....[106]....
        /*04a8*/ 	.word	0x00003aa0


	//   ....[107]....
        /*04ac*/ 	.word	0x00003ac0


	//   ....[108]....
        /*04b0*/ 	.word	0x00003ae0


	//   ....[109]....
        /*04b4*/ 	.word	0x00003b00


	//   ....[110]....
        /*04b8*/ 	.word	0x00003b20


	//   ....[111]....
        /*04bc*/ 	.word	0x00003b40


	//   ....[112]....
        /*04c0*/ 	.word	0x00003b60


	//   ....[113]....
        /*04c4*/ 	.word	0x00003b80


	//   ....[114]....
        /*04c8*/ 	.word	0x00003bb0


	//   ....[115]....
        /*04cc*/ 	.word	0x00003bd0


	//   ....[116]....
        /*04d0*/ 	.word	0x00003bf0


	//   ....[117]....
        /*04d4*/ 	.word	0x00003c10


	//   ....[118]....
        /*04d8*/ 	.word	0x00003c30


	//   ....[119]....
        /*04dc*/ 	.word	0x00003c50


	//   ....[120]....
        /*04e0*/ 	.word	0x00003c60


	//   ....[121]....
        /*04e4*/ 	.word	0x00003c80


	//   ....[122]....
        /*04e8*/ 	.word	0x00003ca0


	//   ....[123]....
        /*04ec*/ 	.word	0x00003cc0


	//   ....[124]....
        /*04f0*/ 	.word	0x00003ce0


	//   ....[125]....
        /*04f4*/ 	.word	0x00003d00


	//   ....[126]....
        /*04f8*/ 	.word	0x00003d20


	//   ....[127]....
        /*04fc*/ 	.word	0x00003d40


	//   ....[128]....
        /*0500*/ 	.word	0x00003d60


	//   ....[129]....
        /*0504*/ 	.word	0x00003d80


	//   ....[130]....
        /*0508*/ 	.word	0x00003da0


	//   ....[131]....
        /*050c*/ 	.word	0x00003dc0


	//   ....[132]....
        /*0510*/ 	.word	0x00003de0


	//   ....[133]....
        /*0514*/ 	.word	0x00003e00


	//   ....[134]....
        /*0518*/ 	.word	0x00003e20


	//   ....[135]....
        /*051c*/ 	.word	0x00003e40


	//   ....[136]....
        /*0520*/ 	.word	0x00003e70


	//   ....[137]....
        /*0524*/ 	.word	0x00003e90


	//   ....[138]....
        /*0528*/ 	.word	0x00003eb0


	//   ....[139]....
        /*052c*/ 	.word	0x00003ed0


	//   ....[140]....
        /*0530*/ 	.word	0x00003ef0


	//   ....[141]....
        /*0534*/ 	.word	0x00003f10


	//   ....[142]....
        /*0538*/ 	.word	0x00003f20


	//   ....[143]....
        /*053c*/ 	.word	0x00003f40


	//   ....[144]....
        /*0540*/ 	.word	0x00003f60


	//   ....[145]....
        /*0544*/ 	.word	0x00003f80


	//   ....[146]....
        /*0548*/ 	.word	0x00003fa0


	//   ....[147]....
        /*054c*/ 	.word	0x00003fc0


	//   ....[148]....
        /*0550*/ 	.word	0x00003fe0


	//   ....[149]....
        /*0554*/ 	.word	0x00004000


	//   ....[150]....
        /*0558*/ 	.word	0x00004020


	//   ....[151]....
        /*055c*/ 	.word	0x00004040


	//   ....[152]....
        /*0560*/ 	.word	0x00004060


	//   ....[153]....
        /*0564*/ 	.word	0x00004080


	//   ....[154]....
        /*0568*/ 	.word	0x000040a0


	//   ....[155]....
        /*056c*/ 	.word	0x000040c0


	//   ....[156]....
        /*0570*/ 	.word	0x000040e0


	//   ....[157]....
        /*0574*/ 	.word	0x00004100


	//   ....[158]....
        /*0578*/ 	.word	0x00004120


	//   ....[159]....
        /*057c*/ 	.word	0x00004140


	//----- nvinfo : EIATTR_VRC_CTA_INIT_COUNT
	.align		4
.L_48:
        /*0580*/ 	.byte	0x02, 0x4a
	.zero		1
	.zero		1


	//----- nvinfo : EIATTR_EXIT_INSTR_OFFSETS
	.align		4
        /*0584*/ 	.byte	0x04, 0x1c
        /*0586*/ 	.short	(.L_50 - .L_49)


	//   ....[0]....
.L_49:
        /*0588*/ 	.word	0x00004470


	//----- nvinfo : EIATTR_CRS_STACK_SIZE
	.align		4
.L_50:
        /*058c*/ 	.byte	0x04, 0x1e
        /*058e*/ 	.short	(.L_52 - .L_51)
.L_51:
        /*0590*/ 	.word	0x00000000


	//----- nvinfo : EIATTR_CBANK_PARAM_SIZE
	.align		4
.L_52:
        /*0594*/ 	.byte	0x03, 0x19
        /*0596*/ 	.short	0x0028


	//----- nvinfo : EIATTR_PARAM_CBANK
	.align		4
        /*0598*/ 	.byte	0x04, 0x0a
        /*059a*/ 	.short	(.L_54 - .L_53)
	.align		4
.L_53:
        /*059c*/ 	.word	index@(.nv.constant0.fused_batch_pir_kernel_v2_16)
        /*05a0*/ 	.short	0x0380
        /*05a2*/ 	.short	0x0028


	//----- nvinfo : EIATTR_SW_WAR
	.align		4
.L_54:
        /*05a4*/ 	.byte	0x04, 0x36
        /*05a6*/ 	.short	(.L_56 - .L_55)
.L_55:
        /*05a8*/ 	.word	0x00000008
.L_56:


//--------------------- .nv.info.fused_batch_pir_kernel_v2_8 --------------------------
	.section	.nv.info.fused_batch_pir_kernel_v2_8,"",@"SHT_CUDA_INFO"
	.sectionflags	@""
	.align	4


	//----- nvinfo : EIATTR_CUDA_API_VERSION
	.align		4
        /*0000*/ 	.byte	0x04, 0x37
        /*0002*/ 	.short	(.L_58 - .L_57)
.L_57:
        /*0004*/ 	.word	0x00000082


	//----- nvinfo : EIATTR_KPARAM_INFO
	.align		4
.L_58:
        /*0008*/ 	.byte	0x04, 0x17
        /*000a*/ 	.short	(.L_60 - .L_59)
.L_59:
        /*000c*/ 	.word	0x00000000
        /*0010*/ 	.short	0x0005
        /*0012*/ 	.short	0x0024
        /*0014*/ 	.byte	0x00, 0xf0, 0x11, 0x00


	//----- nvinfo : EIATTR_KPARAM_INFO
	.align		4
.L_60:
        /*0018*/ 	.byte	0x04, 0x17
        /*001a*/ 	.short	(.L_62 - .L_61)
.L_61:
        /*001c*/ 	.word	0x00000000
        /*0020*/ 	.short	0x0004
        /*0022*/ 	.short	0x0020
        /*0024*/ 	.byte	0x00, 0xf0, 0x11, 0x00


	//----- nvinfo : EIATTR_KPARAM_INFO
	.align		4
.L_62:
        /*0028*/ 	.byte	0x04, 0x17
        /*002a*/ 	.short	(.L_64 - .L_63)
.L_63:
        /*002c*/ 	.word	0x00000000
        /*0030*/ 	.short	0x0003
        /*0032*/ 	.short	0x0018
        /*0034*/ 	.byte	0x00, 0xf5, 0x21, 0x00


	//----- nvinfo : EIATTR_KPARAM_INFO
	.align		4
.L_64:
        /*0038*/ 	.byte	0x04, 0x17
        /*003a*/ 	.short	(.L_66 - .L_65)
.L_65:
        /*003c*/ 	.word	0x00000000
        /*0040*/ 	.short	0x0002
        /*0042*/ 	.short	0x0010
        /*0044*/ 	.byte	0x00, 0xf5, 0x21, 0x00


	//----- nvinfo : EIATTR_KPARAM_INFO
	.align		4
.L_66:
        /*0048*/ 	.byte	0x04, 0x17
        /*004a*/ 	.short	(.L_68 - .L_67)
.L_67:
        /*004c*/ 	.word	0x00000000
        /*0050*/ 	.short	0x0001
        /*0052*/ 	.short	0x0008
        /*0054*/ 	.byte	0x00, 0xf5, 0x21, 0x00


	//----- nvinfo : EIATTR_KPARAM_INFO
	.align		4
.L_68:
        /*0058*/ 	.byte	0x04, 0x17
        /*005a*/ 	.short	(.L_70 - .L_69)
.L_69:
        /*005c*/ 	.word	0x00000000
        /*0060*/ 	.short	0x0000
        /*0062*/ 	.short	0x0000
        /*0064*/ 	.byte	0x00, 0xf5, 0x21, 0x00


	//----- nvinfo : EIATTR_SPARSE_MMA_MASK
	.align		4
.L_70:
        /*0068*/ 	.byte	0x03, 0x50
        /*006a*/ 	.short	0x0000


	//----- nvinfo : EIATTR_MAXREG_COUNT
	.align		4
        /*006c*/ 	.byte	0x03, 0x1b
        /*006e*/ 	.short	0x00ff


	//----- nvinfo : EIATTR_NUM_BARRIERS
	.align		4
        /*0070*/ 	.byte	0x02, 0x4c
        /*0072*/ 	.byte	0x01
	.zero		1


	//----- nvinfo : EIATTR_MERCURY_ISA_VERSION
	.align		4
        /*0074*/ 	.byte	0x03, 0x5f
        /*0076*/ 	.short	0x0101


	//----- nvinfo : EIATTR_COOP_GROUP_MASK_REGIDS
	.align		4
        /*0078*/ 	.byte	0x04, 0x29
        /*007a*/ 	.short	(.L_72 - .L_71)


	//   ....[0]....
.L_71:
        /*007c*/ 	.word	0xffffffff


	//   ....[1]....
        /*0080*/ 	.word	0xffffffff


	//   ....[2]....
        /*0084*/ 	.word	0xffffffff


	//   ....[3]....
        /*0088*/ 	.word	0xffffffff


	//   ....[4]....
        /*008c*/ 	.word	0xffffffff


	//   ....[5]....
        /*0090*/ 	.word	0xffffffff


	//   ....[6]....
        /*0094*/ 	.word	0xffffffff


	//   ....[7]....
        /*0098*/ 	.word	0xffffffff


	//   ....[8]....
        /*009c*/ 	.word	0xffffffff


	//   ....[9]....
        /*00a0*/ 	.word	0xffffffff


	//   ....[10]....
        /*00a4*/ 	.word	0xffffffff


	//   ....[11]....
        /*00a8*/ 	.word	0xffffffff


	//   ....[12]....
        /*00ac*/ 	.word	0xffffffff


	//   ....[13]....
        /*00b0*/ 	.word	0xffffffff


	//   ....[14]....
        /*00b4*/ 	.word	0xffffffff


	//   ....[15]....
        /*00b8*/ 	.word	0xffffffff


	//   ....[16]....
        /*00bc*/ 	.word	0xffffffff


	//   ....[17]....
        /*00c0*/ 	.word	0xffffffff


	//   ....[18]....
        /*00c4*/ 	.word	0xffffffff


	//   ....[19]....
        /*00c8*/ 	.word	0xffffffff


	//   ....[20]....
        /*00cc*/ 	.word	0xffffffff


	//   ....[21]....
        /*00d0*/ 	.word	0xffffffff


	//   ....[22]....
        /*00d4*/ 	.word	0xffffffff


	//   ....[23]....
        /*00d8*/ 	.word	0xffffffff


	//   ....[24]....
        /*00dc*/ 	.word	0xffffffff


	//   ....[25]....
        /*00e0*/ 	.word	0xffffffff


	//   ....[26]....
        /*00e4*/ 	.word	0xffffffff


	//   ....[27]....
        /*00e8*/ 	.word	0xffffffff


	//   ....[28]....
        /*00ec*/ 	.word	0xffffffff


	//   ....[29]....
        /*00f0*/ 	.word	0xffffffff


	//   ....[30]....
        /*00f4*/ 	.word	0xffffffff


	//   ....[31]....
        /*00f8*/ 	.word	0xffffffff


	//   ....[32]....
        /*00fc*/ 	.word	0xffffffff


	//   ....[33]....
        /*0100*/ 	.word	0xffffffff


	//   ....[34]....
        /*0104*/ 	.word	0xffffffff


	//   ....[35]....
        /*0108*/ 	.word	0xffffffff


	//   ....[36]....
        /*010c*/ 	.word	0xffffffff


	//   ....[37]....
        /*0110*/ 	.word	0xffffffff


	//   ....[38]....
        /*0114*/ 	.word	0xffffffff


	//   ....[39]....
        /*0118*/ 	.word	0xffffffff


	//   ....[40]....
        /*011c*/ 	.word	0xffffffff


	//   ....[41]....
        /*0120*/ 	.word	0xffffffff


	//   ....[42]....
        /*0124*/ 	.word	0xffffffff


	//   ....[43]....
        /*0128*/ 	.word	0xffffffff


	//   ....[44]....
        /*012c*/ 	.word	0xffffffff


	//   ....[45]....
        /*0130*/ 	.word	0xffffffff


	//   ....[46]....
        /*0134*/ 	.word	0xffffffff


	//   ....[47]....
        /*0138*/ 	.word	0xffffffff


	//   ....[48]....
        /*013c*/ 	.word	0xffffffff


	//   ....[49]....
        /*0140*/ 	.word	0xffffffff


	//   ....[50]....
        /*0144*/ 	.word	0xffffffff


	//   ....[51]....
        /*0148*/ 	.word	0xffffffff


	//   ....[52]....
        /*014c*/ 	.word	0xffffffff


	//   ....[53]....
        /*0150*/ 	.word	0xffffffff


	//   ....[54]....
        /*0154*/ 	.word	0xffffffff


	//   ....[55]....
        /*0158*/ 	.word	0xffffffff


	//   ....[56]....
        /*015c*/ 	.word	0xffffffff


	//   ....[57]....
        /*0160*/ 	.word	0xffffffff


	//   ....[58]....
        /*0164*/ 	.word	0xffffffff


	//   ....[59]....
        /*0168*/ 	.word	0xffffffff


	//   ....[60]....
        /*016c*/ 	.word	0xffffffff


	//   ....[61]....
        /*0170*/ 	.word	0xffffffff


	//   ....[62]....
        /*0174*/ 	.word	0xffffffff


	//   ....[63]....
        /*0178*/ 	.word	0xffffffff


	//   ....[64]....
        /*017c*/ 	.word	0xffffffff


	//   ....[65]....
        /*0180*/ 	.word	0xffffffff


	//   ....[66]....
        /*0184*/ 	.word	0xffffffff


	//   ....[67]....
        /*0188*/ 	.word	0xffffffff


	//   ....[68]....
        /*018c*/ 	.word	0xffffffff


	//   ....[69]....
        /*0190*/ 	.word	0xffffffff


	//   ....[70]....
        /*0194*/ 	.word	0xffffffff


	//   ....[71]....
        /*0198*/ 	.word	0xffffffff


	//   ....[72]....
        /*019c*/ 	.word	0xffffffff


	//   ....[73]....
        /*01a0*/ 	.word	0xffffffff


	//   ....[74]....
        /*01a4*/ 	.word	0xffffffff


	//   ....[75]....
        /*01a8*/ 	.word	0xffffffff


	//   ....[76]....
        /*01ac*/ 	.word	0xffffffff


	//   ....[77]....
        /*01b0*/ 	.word	0xffffffff


	//   ....[78]....
        /*01b4*/ 	.word	0xffffffff


	//   ....[79]....
        /*01b8*/ 	.word	0xffffffff


	//   ....[80]....
        /*01bc*/ 	.word	0xffffffff


	//   ....[81]....
        /*01c0*/ 	.word	0xffffffff


	//   ....[82]....
        /*01c4*/ 	.word	0xffffffff


	//   ....[83]....
        /*01c8*/ 	.word	0xffffffff


	//   ....[84]....
        /*01cc*/ 	.word	0xffffffff


	//   ....[85]....
        /*01d0*/ 	.word	0xffffffff


	//   ....[86]....
        /*01d4*/ 	.word	0xffffffff


	//   ....[87]....
        /*01d8*/ 	.word	0xffffffff


	//   ....[88]....
        /*01dc*/ 	.word	0xffffffff


	//   ....[89]....
        /*01e0*/ 	.word	0xffffffff


	//   ....[90]....
        /*01e4*/ 	.word	0xffffffff


	//   ....[91]....
        /*01e8*/ 	.word	0xffffffff


	//   ....[92]....
        /*01ec*/ 	.word	0xffffffff


	//   ....[93]....
        /*01f0*/ 	.word	0xffffffff


	//   ....[94]....
        /*01f4*/ 	.word	0xffffffff


	//   ....[95]....
        /*01f8*/ 	.word	0xffffffff


	//   ....[96]....
        /*01fc*/ 	.word	0xffffffff


	//   ....[97]....
        /*0200*/ 	.word	0xffffffff


	//   ....[98]....
        /*0204*/ 	.word	0xffffffff


	//   ....[99]....
        /*0208*/ 	.word	0xffffffff


	//   ....[100]....
        /*020c*/ 	.word	0xffffffff


	//   ....[101]....
        /*0210*/ 	.word	0xffffffff


	//   ....[102]....
        /*0214*/ 	.word	0xffffffff


	//   ....[103]....
        /*0218*/ 	.word	0xffffffff


	//   ....[104]....
        /*021c*/ 	.word	0xffffffff


	//   ....[105]....
        /*0220*/ 	.word	0xffffffff


	//   ....[106]....
        /*0224*/ 	.word	0xffffffff


	//   ....[107]....
        /*0228*/ 	.word	0xffffffff


	//   ....[108]....
        /*022c*/ 	.word	0xffffffff


	//   ....[109]....
        /*0230*/ 	.word	0xffffffff


	//   ....[110]....
        /*0234*/ 	.word	0xffffffff


	//   ....[111]....
        /*0238*/ 	.word	0xffffffff


	//   ....[112]....
        /*023c*/ 	.word	0xffffffff


	//   ....[113]....
        /*0240*/ 	.word	0xffffffff


	//   ....[114]....
        /*0244*/ 	.word	0xffffffff


	//   ....[115]....
        /*0248*/ 	.word	0xffffffff


	//   ....[116]....
        /*024c*/ 	.word	0xffffffff


	//   ....[117]....
        /*0250*/ 	.word	0xffffffff


	//   ....[118]....
        /*0254*/ 	.word	0xffffffff


	//   ....[119]....
        /*0258*/ 	.word	0xffffffff


	//   ....[120]....
        /*025c*/ 	.word	0xffffffff


	//   ....[121]....
        /*0260*/ 	.word	0xffffffff


	//   ....[122]....
        /*0264*/ 	.word	0xffffffff


	//   ....[123]....
        /*0268*/ 	.word	0xffffffff


	//   ....[124]....
        /*026c*/ 	.word	0xffffffff


	//   ....[125]....
        /*0270*/ 	.word	0xffffffff


	//   ....[126]....
        /*0274*/ 	.word	0xffffffff


	//   ....[127]....
        /*0278*/ 	.word	0xffffffff


	//   ....[128]....
        /*027c*/ 	.word	0xffffffff


	//   ....[129]....
        /*0280*/ 	.word	0xffffffff


	//   ....[130]....
        /*0284*/ 	.word	0xffffffff


	//   ....[131]....
        /*0288*/ 	.word	0xffffffff


	//   ....[132]....
        /*028c*/ 	.word	0xffffffff


	//   ....[133]....
        /*0290*/ 	.word	0xffffffff


	//   ....[134]....
        /*0294*/ 	.word	0xffffffff


	//   ....[135]....
        /*0298*/ 	.word	0xffffffff


	//   ....[136]....
        /*029c*/ 	.word	0xffffffff


	//   ....[137]....
        /*02a0*/ 	.word	0xffffffff


	//   ....[138]....
        /*02a4*/ 	.word	0xffffffff


	//   ....[139]....
        /*02a8*/ 	.word	0xffffffff


	//   ....[140]....
        /*02ac*/ 	.word	0xffffffff


	//   ....[141]....
        /*02b0*/ 	.word	0xffffffff


	//   ....[142]....
        /*02b4*/ 	.word	0xffffffff


	//   ....[143]....
        /*02b8*/ 	.word	0xffffffff


	//   ....[144]....
        /*02bc*/ 	.word	0xffffffff


	//   ....[145]....
        /*02c0*/ 	.word	0xffffffff


	//   ....[146]....
        /*02c4*/ 	.word	0xffffffff


	//   ....[147]....
        /*02c8*/ 	.word	0xffffffff


	//   ....[148]....
        /*02cc*/ 	.word	0xffffffff


	//   ....[149]....
        /*02d0*/ 	.word	0xffffffff


	//   ....[150]....
        /*02d4*/ 	.word	0xffffffff


	//   ....[151]....
        /*02d8*/ 	.word	0xffffffff


	//   ....[152]....
        /*02dc*/ 	.word	0xffffffff


	//   ....[153]....
        /*02e0*/ 	.word	0xffffffff


	//   ....[154]....
        /*02e4*/ 	.word	0xffffffff


	//   ....[155]....
        /*02e8*/ 	.word	0xffffffff


	//   ....[156]....
        /*02ec*/ 	.word	0xffffffff


	//   ....[157]....
        /*02f0*/ 	.word	0xffffffff


	//   ....[158]....
        /*02f4*/ 	.word	0xffffffff


	//   ....[159]....
        /*02f8*/ 	.word	0xffffffff


	//----- nvinfo : EIATTR_COOP_GROUP_INSTR_OFFSETS
	.align		4
.L_72:
        /*02fc*/ 	.byte	0x04, 0x28
        /*02fe*/ 	.short	(.L_74 - .L_73)


	//   ....[0]....
.L_73:
        /*0300*/ 	.word	0x00002da0


	//   ....[1]....
        /*0304*/ 	.word	0x00002dd0


	//   ....[2]....
        /*0308*/ 	.word	0x00002de0


	//   ....[3]....
        /*030c*/ 	.word	0x00002df0


	//   ....[4]....
        /*0310*/ 	.word	0x00002e00


	//   ....[5]....
        /*0314*/ 	.word	0x00002e10


	//   ....[6]....
        /*0318*/ 	.word	0x00002e20


	//   ....[7]....
        /*031c*/ 	.word	0x00002e40


	//   ....[8]....
        /*0320*/ 	.word	0x00002e60


	//   ....[9]....
        /*0324*/ 	.word	0x00002e80


	//   ....[10]....
        /*0328*/ 	.word	0x00002ea0


	//   ....[11]....
        /*032c*/ 	.word	0x00002ec0


	//   ....[12]....
        /*0330*/ 	.word	0x00002ee0


	//   ....[13]....
        /*0334*/ 	.word	0x00002f00


	//   ....[14]....
        /*0338*/ 	.word	0x00002f20


	//   ....[15]....
        /*033c*/ 	.word	0x00002f40


	//   ....[16]....
        /*0340*/ 	.word	0x00002f60


	//   ....[17]....
        /*0344*/ 	.word	0x00002f80


	//   ....[18]....
        /*0348*/ 	.word	0x00002fa0


	//   ....[19]....
        /*034c*/ 	.word	0x00002fc0


	//   ....[20]....
        /*0350*/ 	.word	0x00002fe0


	//   ....[21]....
        /*0354*/ 	.word	0x00003000


	//   ....[22]....
        /*0358*/ 	.word	0x00003020


	//   ....[23]....
        /*035c*/ 	.word	0x00003040


	//   ....[24]....
        /*0360*/ 	.word	0x00003060


	//   ....[25]....
        /*0364*/ 	.word	0x00003080


	//   ....[26]....
        /*0368*/ 	.word	0x000030a0


	//   ....[27]....
        /*036c*/ 	.word	0x000030c0


	//   ....[28]....
        /*0370*/ 	.word	0x000030e0


	//   ....[29]....
        /*0374*/ 	.word	0x00003100


	//   ....[30]....
        /*0378*/ 	.word	0x00003120


	//   ....[31]....
        /*037c*/ 	.word	0x00003140


	//   ....[32]....
        /*0380*/ 	.word	0x00003160


	//   ....[33]....
        /*0384*/ 	.word	0x00003180


	//   ....[34]....
        /*0388*/ 	.word	0x000031a0


	//   ....[35]....
        /*038c*/ 	.word	0x000031c0


	//   ....[36]....
        /*0390*/ 	.word	0x000031e0


	//   ....[37]....
        /*0394*/ 	.word	0x00003200


	//   ....[38]....
        /*0398*/ 	.word	0x00003220


	//   ....[39]....
        /*039c*/ 	.word	0x00003240


	//   ....[40]....
        /*03a0*/ 	.word	0x00003260


	//   ....[41]....
        /*03a4*/ 	.word	0x00003280


	//   ....[42]....
        /*03a8*/ 	.word	0x000032a0


	//   ....[43]....
        /*03ac*/ 	.word	0x000032c0


	//   ....[44]....
        /*03b0*/ 	.word	0x000032e0


	//   ....[45]....
        /*03b4*/ 	.word	0x00003300


	//   ....[46]....
        /*03b8*/ 	.word	0x00003320


	//   ....[47]....
        /*03bc*/ 	.word	0x00003340


	//   ....[48]....
        /*03c0*/ 	.word	0x00003360


	//   ....[49]....
        /*03c4*/ 	.word	0x00003380


	//   ....[50]....
        /*03c8*/ 	.word	0x000033a0


	//   ....[51]....
        /*03cc*/ 	.word	0x000033c0


	//   ....[52]....
        /*03d0*/ 	.word	0x000033e0


	//   ....[53]....
        /*03d4*/ 	.word	0x00003400


	//   ....[54]....
        /*03d8*/ 	.word	0x00003420


	//   ....[55]....
        /*03dc*/ 	.word	0x00003440


	//   ....[56]....
        /*03e0*/ 	.word	0x00003460


	//   ....[57]....
        /*03e4*/ 	.word	0x00003480


	//   ....[58]....
        /*03e8*/ 	.word	0x000034a0


	//   ....[59]....
        /*03ec*/ 	.word	0x000034c0


	//   ....[60]....
        /*03f0*/ 	.word	0x000034e0


	//   ....[61]....
        /*03f4*/ 	.word	0x00003500


	//   ....[62]....
        /*03f8*/ 	.word	0x00003520


	//   ....[63]....
        /*03fc*/ 	.word	0x00003540


	//   ....[64]....
        /*0400*/ 	.word	0x00003560


	//   ....[65]....
        /*0404*/ 	.word	0x00003580


	//   ....[66]....
        /*0408*/ 	.word	0x000035a0


	//   ....[67]....
        /*040c*/ 	.word	0x000035c0


	//   ....[68]....
        /*0410*/ 	.word	0x000035e0


	//   ....[69]....
        /*0414*/ 	.word	0x00003600


	//   ....[70]....
        /*0418*/ 	.word	0x00003620


	//   ....[71]....
        /*041c*/ 	.word	0x00003640


	//   ....[72]....
        /*0420*/ 	.word	0x00003660


	//   ....[73]....
        /*0424*/ 	.word	0x00003680


	//   ....[74]....
        /*0428*/ 	.word	0x000036a0


	//   ....[75]....
        /*042c*/ 	.word	0x000036c0


	//   ....[76]....
        /*0430*/ 	.word	0x000036e0


	//   ....[77]....
        /*0434*/ 	.word	0x00003700


	//   ....[78]....
        /*0438*/ 	.word	0x00003720


	//   ....[79]....
        /*043c*/ 	.word	0x00003740


	//   ....[80]....
        /*0440*/ 	.word	0x00003760


	//   ....[81]....
        /*0444*/ 	.word	0x00003780


	//   ....[82]....
        /*0448*/ 	.word	0x000037a0


	//   ....[83]....
        /*044c*/ 	.word	0x000037c0


	//   ....[84]....
        /*0450*/ 	.word	0x000037e0


	//   ....[85]....
        /*0454*/ 	.word	0x00003800


	//   ....[86]....
        /*0458*/ 	.word	0x00003820


	//   ....[87]....
        /*045c*/ 	.word	0x00003840


	//   ....[88]....
        /*0460*/ 	.word	0x00003860


	//   ....[89]....
        /*0464*/ 	.word	0x00003880


	//   ....[90]....
        /*0468*/ 	.word	0x000038a0


	//   ....[91]....
        /*046c*/ 	.word	0x000038c0


	//   ....[92]....
        /*0470*/ 	.word	0x000038e0


	//   ....[93]....
        /*0474*/ 	.word	0x00003900


	//   ....[94]....
        /*0478*/ 	.word	0x00003920


	//   ....[95]....
        /*047c*/ 	.word	0x00003940


	//   ....[96]....
        /*0480*/ 	.word	0x00003960


	//   ....[97]....
        /*0484*/ 	.word	0x00003980


	//   ....[98]....
        /*0488*/ 	.word	0x000039a0


	//   ....[99]....
        /*048c*/ 	.word	0x000039c0


	//   ....[100]....
        /*0490*/ 	.word	0x000039e0


	//   ....[101]....
        /*0494*/ 	.word	0x00003a00


	//   ....[102]....
        /*0498*/ 	.word	0x00003a20


	//   ....[103]....
        /*049c*/ 	.word	0x00003a40


	//   ....[104]....
        /*04a0*/ 	.word	0x00003a60


	//   ....[105]....
        /*04a4*/ 	.word	0x00003a80


	//   ....[106]....
        /*04a8*/ 	.word	0x00003aa0


	//   ....[107]....
        /*04ac*/ 	.word	0x00003ac0


	//   ....[108]....
        /*04b0*/ 	.word	0x00003ae0


	//   ....[109]....
        /*04b4*/ 	.word	0x00003b00


	//   ....[110]....
        /*04b8*/ 	.word	0x00003b20


	//   ....[111]....
        /*04bc*/ 	.word	0x00003b40


	//   ....[112]....
        /*04c0*/ 	.word	0x00003b60


	//   ....[113]....
        /*04c4*/ 	.word	0x00003b80


	//   ....[114]....
        /*04c8*/ 	.word	0x00003bb0


	//   ....[115]....
        /*04cc*/ 	.word	0x00003bd0


	//   ....[116]....
        /*04d0*/ 	.word	0x00003bf0


	//   ....[117]....
        /*04d4*/ 	.word	0x00003c10


	//   ....[118]....
        /*04d8*/ 	.word	0x00003c30


	//   ....[119]....
        /*04dc*/ 	.word	0x00003c50


	//   ....[120]....
        /*04e0*/ 	.word	0x00003c60


	//   ....[121]....
        /*04e4*/ 	.word	0x00003c80


	//   ....[122]....
        /*04e8*/ 	.word	0x00003ca0


	//   ....[123]....
        /*04ec*/ 	.word	0x00003cc0


	//   ....[124]....
        /*04f0*/ 	.word	0x00003ce0


	//   ....[125]....
        /*04f4*/ 	.word	0x00003d00


	//   ....[126]....
        /*04f8*/ 	.word	0x00003d20


	//   ....[127]....
        /*04fc*/ 	.word	0x00003d40


	//   ....[128]....
        /*0500*/ 	.word	0x00003d60


	//   ....[129]....
        /*0504*/ 	.word	0x00003d80


	//   ....[130]....
        /*0508*/ 	.word	0x00003da0


	//   ....[131]....
        /*050c*/ 	.word	0x00003dc0


	//   ....[132]....
        /*0510*/ 	.word	0x00003de0


	//   ....[133]....
        /*0514*/ 	.word	0x00003e00


	//   ....[134]....
        /*0518*/ 	.word	0x00003e20


	//   ....[135]....
        /*051c*/ 	.word	0x00003e40


	//   ....[136]....
        /*0520*/ 	.word	0x00003e70


	//   ....[137]....
        /*0524*/ 	.word	0x00003e90


	//   ....[138]....
        /*0528*/ 	.word	0x00003eb0


	//   ....[139]....
        /*052c*/ 	.word	0x00003ed0


	//   ....[140]....
        /*0530*/ 	.word	0x00003ef0


	//   ....[141]....
        /*0534*/ 	.word	0x00003f10


	//   ....[142]....
        /*0538*/ 	.word	0x00003f20


	//   ....[143]....
        /*053c*/ 	.word	0x00003f40


	//   ....[144]....
        /*0540*/ 	.word	0x00003f60


	//   ....[145]....
        /*0544*/ 	.word	0x00003f80


	//   ....[146]....
        /*0548*/ 	.word	0x00003fa0


	//   ....[147]....
        /*054c*/ 	.word	0x00003fc0


	//   ....[148]....
        /*0550*/ 	.word	0x00003fe0


	//   ....[149]....
        /*0554*/ 	.word	0x00004000


	//   ....[150]....
        /*0558*/ 	.word	0x00004020


	//   ....[151]....
        /*055c*/ 	.word	0x00004040


	//   ....[152]....
        /*0560*/ 	.word	0x00004060


	//   ....[153]....
        /*0564*/ 	.word	0x00004080


	//   ....[154]....
        /*0568*/ 	.word	0x000040a0


	//   ....[155]....
        /*056c*/ 	.word	0x000040c0


	//   ....[156]....
        /*0570*/ 	.word	0x000040e0


	//   ....[157]....
        /*0574*/ 	.word	0x00004100


	//   ....[158]....
        /*0578*/ 	.word	0x00004120


	//   ....[159]....
        /*057c*/ 	.word	0x00004140


	//----- nvinfo : EIATTR_VRC_CTA_INIT_COUNT
	.align		4
.L_74:
        /*0580*/ 	.byte	0x02, 0x4a
	.zero		1
	.zero		1


	//----- nvinfo : EIATTR_EXIT_INSTR_OFFSETS
	.align		4
        /*0584*/ 	.byte	0x04, 0x1c
        /*0586*/ 	.short	(.L_76 - .L_75)


	//   ....[0]....
.L_75:
        /*0588*/ 	.word	0x00004470


	//----- nvinfo : EIATTR_CRS_STACK_SIZE
	.align		4
.L_76:
        /*058c*/ 	.byte	0x04, 0x1e
        /*058e*/ 	.short	(.L_78 - .L_77)
.L_77:
        /*0590*/ 	.word	0x00000000


	//----- nvinfo : EIATTR_CBANK_PARAM_SIZE
	.align		4
.L_78:
        /*0594*/ 	.byte	0x03, 0x19
        /*0596*/ 	.short	0x0028


	//----- nvinfo : EIATTR_PARAM_CBANK
	.align		4
        /*0598*/ 	.byte	0x04, 0x0a
        /*059a*/ 	.short	(.L_80 - .L_79)
	.align		4
.L_79:
        /*059c*/ 	.word	index@(.nv.constant0.fused_batch_pir_kernel_v2_8)
        /*05a0*/ 	.short	0x0380
        /*05a2*/ 	.short	0x0028


	//----- nvinfo : EIATTR_SW_WAR
	.align		4
.L_80:
        /*05a4*/ 	.byte	0x04, 0x36
        /*05a6*/ 	.short	(.L_82 - .L_81)
.L_81:
        /*05a8*/ 	.word	0x00000008
.L_82:


//--------------------- .nv.info.fused_batch_pir_kernel_v2_4 --------------------------
	.section	.nv.info.fused_batch_pir_kernel_v2_4,"",@"SHT_CUDA_INFO"
	.sectionflags	@""
	.align	4


	//----- nvinfo : EIATTR_CUDA_API_VERSION
	.align		4
        /*0000*/ 	.byte	0x04, 0x37
        /*0002*/ 	.short	(.L_84 - .L_83)
.L_83:
        /*0004*/ 	.word	0x00000082


	//----- nvinfo : EIATTR_KPARAM_INFO
	.align		4
.L_84:
        /*0008*/ 	.byte	0x04, 0x17
        /*000a*/ 	.short	(.L_86 - .L_85)
.L_85:
        /*000c*/ 	.word	0x00000000
        /*0010*/ 	.short	0x0005
        /*0012*/ 	.short	0x0024
        /*0014*/ 	.byte	0x00, 0xf0, 0x11, 0x00


	//----- nvinfo : EIATTR_KPARAM_INFO
	.align		4
.L_86:
        /*0018*/ 	.byte	0x04, 0x17
        /*001a*/ 	.short	(.L_88 - .L_87)
.L_87:
        /*001c*/ 	.word	0x00000000
        /*0020*/ 	.short	0x0004
        /*0022*/ 	.short	0x0020
        /*0024*/ 	.byte	0x00, 0xf0, 0x11, 0x00


	//----- nvinfo : EIATTR_KPARAM_INFO
	.align		4
.L_88:
        /*0028*/ 	.byte	0x04, 0x17
        /*002a*/ 	.short	(.L_90 - .L_89)
.L_89:
        /*002c*/ 	.word	0x00000000
        /*0030*/ 	.short	0x0003
        /*0032*/ 	.short	0x0018
        /*0034*/ 	.byte	0x00, 0xf5, 0x21, 0x00


	//----- nvinfo : EIATTR_KPARAM_INFO
	.align		4
.L_90:
        /*0038*/ 	.byte	0x04, 0x17
        /*003a*/ 	.short	(.L_92 - .L_91)
.L_91:
        /*003c*/ 	.word	0x00000000
        /*0040*/ 	.short	0x0002
        /*0042*/ 	.short	0x0010
        /*0044*/ 	.byte	0x00, 0xf5, 0x21, 0x00


	//----- nvinfo : EIATTR_KPARAM_INFO
	.align		4
.L_92:
        /*0048*/ 	.byte	0x04, 0x17
        /*004a*/ 	.short	(.L_94 - .L_93)
.L_93:
        /*004c*/ 	.word	0x00000000
        /*0050*/ 	.short	0x0001
        /*0052*/ 	.short	0x0008
        /*0054*/ 	.byte	0x00, 0xf5, 0x21, 0x00


	//----- nvinfo : EIATTR_KPARAM_INFO
	.align		4
.L_94:
        /*0058*/ 	.byte	0x04, 0x17
        /*005a*/ 	.short	(.L_96 - .L_95)
.L_95:
        /*005c*/ 	.word	0x00000000
        /*0060*/ 	.short	0x0000
        /*0062*/ 	.short	0x0000
        /*0064*/ 	.byte	0x00, 0xf5, 0x21, 0x00


	//----- nvinfo : EIATTR_SPARSE_MMA_MASK
	.align		4
.L_96:
        /*0068*/ 	.byte	0x03, 0x50
        /*006a*/ 	.short	0x0000


	//----- nvinfo : EIATTR_MAXREG_COUNT
	.align		4
        /*006c*/ 	.byte	0x03, 0x1b
        /*006e*/ 	.short	0x00ff


	//----- nvinfo : EIATTR_NUM_BARRIERS
	.align		4
        /*0070*/ 	.byte	0x02, 0x4c
        /*0072*/ 	.byte	0x01
	.zero		1


	//----- nvinfo : EIATTR_MERCURY_ISA_VERSION
	.align		4
        /*0074*/ 	.byte	0x03, 0x5f
        /*0076*/ 	.short	0x0101


	//----- nvinfo : EIATTR_COOP_GROUP_MASK_REGIDS
	.align		4
        /*0078*/ 	.byte	0x04, 0x29
        /*007a*/ 	.short	(.L_98 - .L_97)


	//   ....[0]....
.L_97:
        /*007c*/ 	.word	0xffffffff


	//   ....[1]....
        /*0080*/ 	.word	0xffffffff


	//   ....[2]....
        /*0084*/ 	.word	0xffffffff


	//   ....[3]....
        /*0088*/ 	.word	0xffffffff


	//   ....[4]....
        /*008c*/ 	.word	0xffffffff


	//   ....[5]....
        /*0090*/ 	.word	0xffffffff


	//   ....[6]....
        /*0094*/ 	.word	0xffffffff


	//   ....[7]....
        /*0098*/ 	.word	0xffffffff


	//   ....[8]....
        /*009c*/ 	.word	0xffffffff


	//   ....[9]....
        /*00a0*/ 	.word	0xffffffff


	//   ....[10]....
        /*00a4*/ 	.word	0xffffffff


	//   ....[11]....
        /*00a8*/ 	.word	0xffffffff


	//   ....[12]....
        /*00ac*/ 	.word	0xffffffff


	//   ....[13]....
        /*00b0*/ 	.word	0xffffffff


	//   ....[14]....
        /*00b4*/ 	.word	0xffffffff


	//   ....[15]....
        /*00b8*/ 	.word	0xffffffff


	//   ....[16]....
        /*00bc*/ 	.word	0xffffffff


	//   ....[17]....
        /*00c0*/ 	.word	0xffffffff


	//   ....[18]....
        /*00c4*/ 	.word	0xffffffff


	//   ....[19]....
        /*00c8*/ 	.word	0xffffffff


	//   ....[20]....
        /*00cc*/ 	.word	0xffffffff


	//   ....[21]....
        /*00d0*/ 	.word	0xffffffff


	//   ....[22]....
        /*00d4*/ 	.word	0xffffffff


	//   ....[23]....
        /*00d8*/ 	.word	0xffffffff


	//   ....[24]....
        /*00dc*/ 	.word	0xffffffff


	//   ....[25]....
        /*00e0*/ 	.word	0xffffffff


	//   ....[26]....
        /*00e4*/ 	.word	0xffffffff


	//   ....[27]....
        /*00e8*/ 	.word	0xffffffff


	//   ....[28]....
        /*00ec*/ 	.word	0xffffffff


	//   ....[29]....
        /*00f0*/ 	.word	0xffffffff


	//   ....[30]....
        /*00f4*/ 	.word	0xffffffff


	//   ....[31]....
        /*00f8*/ 	.word	0xffffffff


	//   ....[32]....
        /*00fc*/ 	.word	0xffffffff


	//   ....[33]....
        /*0100*/ 	.word	0xffffffff


	//   ....[34]....
        /*0104*/ 	.word	0xffffffff


	//   ....[35]....
        /*0108*/ 	.word	0xffffffff


	//   ....[36]....
        /*010c*/ 	.word	0xffffffff


	//   ....[37]....
        /*0110*/ 	.word	0xffffffff


	//   ....[38]....
        /*0114*/ 	.word	0xffffffff


	//   ....[39]....
        /*0118*/ 	.word	0xffffffff


	//   ....[40]....
        /*011c*/ 	.word	0xffffffff


	//   ....[41]....
        /*0120*/ 	.word	0xffffffff


	//   ....[42]....
        /*0124*/ 	.word	0xffffffff


	//   ....[43]....
        /*0128*/ 	.word	0xffffffff


	//   ....[44]....
        /*012c*/ 	.word	0xffffffff


	//   ....[45]....
        /*0130*/ 	.word	0xffffffff


	//   ....[46]....
        /*0134*/ 	.word	0xffffffff


	//   ....[47]....
        /*0138*/ 	.word	0xffffffff


	//   ....[48]....
        /*013c*/ 	.word	0xffffffff


	//   ....[49]....
        /*0140*/ 	.word	0xffffffff


	//   ....[50]....
        /*0144*/ 	.word	0xffffffff


	//   ....[51]....
        /*0148*/ 	.word	0xffffffff


	//   ....[52]....
        /*014c*/ 	.word	0xffffffff


	//   ....[53]....
        /*0150*/ 	.word	0xffffffff


	//   ....[54]....
        /*0154*/ 	.word	0xffffffff


	//   ....[55]....
        /*0158*/ 	.word	0xffffffff


	//   ....[56]....
        /*015c*/ 	.word	0xffffffff


	//   ....[57]....
        /*0160*/ 	.word	0xffffffff


	//   ....[58]....
        /*0164*/ 	.word	0xffffffff


	//   ....[59]....
        /*0168*/ 	.word	0xffffffff


	//   ....[60]....
        /*016c*/ 	.word	0xffffffff


	//   ....[61]....
        /*0170*/ 	.word	0xffffffff


	//   ....[62]....
        /*0174*/ 	.word	0xffffffff


	//   ....[63]....
        /*0178*/ 	.word	0xffffffff


	//   ....[64]....
        /*017c*/ 	.word	0xffffffff


	//   ....[65]....
        /*0180*/ 	.word	0xffffffff


	//   ....[66]....
        /*0184*/ 	.word	0xffffffff


	//   ....[67]....
        /*0188*/ 	.word	0xffffffff


	//   ....[68]....
        /*018c*/ 	.word	0xffffffff


	//   ....[69]....
        /*0190*/ 	.word	0xffffffff


	//   ....[70]....
        /*0194*/ 	.word	0xffffffff


	//   ....[71]....
        /*0198*/ 	.word	0xffffffff


	//   ....[72]....
        /*019c*/ 	.word	0xffffffff


	//   ....[73]....
        /*01a0*/ 	.word	0xffffffff


	//   ....[74]....
        /*01a4*/ 	.word	0xffffffff


	//   ....[75]....
        /*01a8*/ 	.word	0xffffffff


	//   ....[76]....
        /*01ac*/ 	.word	0xffffffff


	//   ....[77]....
        /*01b0*/ 	.word	0xffffffff


	//   ....[78]....
        /*01b4*/ 	.word	0xffffffff


	//   ....[79]....
        /*01b8*/ 	.word	0xffffffff


	//   ....[80]....
        /*01bc*/ 	.word	0xffffffff


	//   ....[81]....
        /*01c0*/ 	.word	0xffffffff


	//   ....[82]....
        /*01c4*/ 	.word	0xffffffff


	//   ....[83]....
        /*01c8*/ 	.word	0xffffffff


	//   ....[84]....
        /*01cc*/ 	.word	0xffffffff


	//   ....[85]....
        /*01d0*/ 	.word	0xffffffff


	//   ....[86]....
        /*01d4*/ 	.word	0xffffffff


	//   ....[87]....
        /*01d8*/ 	.word	0xffffffff


	//   ....[88]....
        /*01dc*/ 	.word	0xffffffff


	//   ....[89]....
        /*01e0*/ 	.word	0xffffffff


	//   ....[90]....
        /*01e4*/ 	.word	0xffffffff


	//   ....[91]....
        /*01e8*/ 	.word	0xffffffff


	//   ....[92]....
        /*01ec*/ 	.word	0xffffffff


	//   ....[93]....
        /*01f0*/ 	.word	0xffffffff


	//   ....[94]....
        /*01f4*/ 	.word	0xffffffff


	//   ....[95]....
        /*01f8*/ 	.word	0xffffffff


	//   ....[96]....
        /*01fc*/ 	.word	0xffffffff


	//   ....[97]....
        /*0200*/ 	.word	0xffffffff


	//   ....[98]....
        /*0204*/ 	.word	0xffffffff


	//   ....[99]....
        /*0208*/ 	.word	0xffffffff


	//   ....[100]....
        /*020c*/ 	.word	0xffffffff


	//   ....[101]....
        /*0210*/ 	.word	0xffffffff


	//   ....[102]....
        /*0214*/ 	.word	0xffffffff


	//   ....[103]....
        /*0218*/ 	.word	0xffffffff


	//   ....[104]....
        /*021c*/ 	.word	0xffffffff


	//   ....[105]....
        /*0220*/ 	.word	0xffffffff


	//   ....[106]....
        /*0224*/ 	.word	0xffffffff


	//   ....[107]....
        /*0228*/ 	.word	0xffffffff


	//   ....[108]....
        /*022c*/ 	.word	0xffffffff


	//   ....[109]....
        /*0230*/ 	.word	0xffffffff


	//   ....[110]....
        /*0234*/ 	.word	0xffffffff


	//   ....[111]....
        /*0238*/ 	.word	0xffffffff


	//   ....[112]....
        /*023c*/ 	.word	0xffffffff


	//   ....[113]....
        /*0240*/ 	.word	0xffffffff


	//   ....[114]....
        /*0244*/ 	.word	0xffffffff


	//   ....[115]....
        /*0248*/ 	.word	0xffffffff


	//   ....[116]....
        /*024c*/ 	.word	0xffffffff


	//   ....[117]....
        /*0250*/ 	.word	0xffffffff


	//   ....[118]....
        /*0254*/ 	.word	0xffffffff


	//   ....[119]....
        /*0258*/ 	.word	0xffffffff


	//   ....[120]....
        /*025c*/ 	.word	0xffffffff


	//   ....[121]....
        /*0260*/ 	.word	0xffffffff


	//   ....[122]....
        /*0264*/ 	.word	0xffffffff


	//   ....[123]....
        /*0268*/ 	.word	0xffffffff


	//   ....[124]....
        /*026c*/ 	.word	0xffffffff


	//   ....[125]....
        /*0270*/ 	.word	0xffffffff


	//   ....[126]....
        /*0274*/ 	.word	0xffffffff


	//   ....[127]....
        /*0278*/ 	.word	0xffffffff


	//   ....[128]....
        /*027c*/ 	.word	0xffffffff


	//   ....[129]....
        /*0280*/ 	.word	0xffffffff


	//   ....[130]....
        /*0284*/ 	.word	0xffffffff


	//   ....[131]....
        /*0288*/ 	.word	0xffffffff


	//   ....[132]....
        /*028c*/ 	.word	0xffffffff


	//   ....[133]....
        /*0290*/ 	.word	0xffffffff


	//   ....[134]....
        /*0294*/ 	.word	0xffffffff


	//   ....[135]....
        /*0298*/ 	.word	0xffffffff


	//   ....[136]....
        /*029c*/ 	.word	0xffffffff


	//   ....[137]....
        /*02a0*/ 	.word	0xffffffff


	//   ....[138]....
        /*02a4*/ 	.word	0xffffffff


	//   ....[139]....
        /*02a8*/ 	.word	0xffffffff


	//   ....[140]....
        /*02ac*/ 	.word	0xffffffff


	//   ....[141]....
        /*02b0*/ 	.word	0xffffffff


	//   ....[142]....
        /*02b4*/ 	.word	0xffffffff


	//   ....[143]....
        /*02b8*/ 	.word	0xffffffff


	//   ....[144]....
        /*02bc*/ 	.word	0xffffffff


	//   ....[145]....
        /*02c0*/ 	.word	0xffffffff


	//   ....[146]....
        /*02c4*/ 	.word	0xffffffff


	//   ....[147]....
        /*02c8*/ 	.word	0xffffffff


	//   ....[148]....
        /*02cc*/ 	.word	0xffffffff


	//   ....[149]....
        /*02d0*/ 	.word	0xffffffff


	//   ....[150]....
        /*02d4*/ 	.word	0xffffffff


	//   ....[151]....
        /*02d8*/ 	.word	0xffffffff


	//   ....[152]....
        /*02dc*/ 	.word	0xffffffff


	//   ....[153]....
        /*02e0*/ 	.word	0xffffffff


	//   ....[154]....
        /*02e4*/ 	.word	0xffffffff


	//   ....[155]....
        /*02e8*/ 	.word	0xffffffff


	//   ....[156]....
        /*02ec*/ 	.word	0xffffffff


	//   ....[157]....
        /*02f0*/ 	.word	0xffffffff


	//   ....[158]....
        /*02f4*/ 	.word	0xffffffff


	//   ....[159]....
        /*02f8*/ 	.word	0xffffffff


	//----- nvinfo : EIATTR_COOP_GROUP_INSTR_OFFSETS
	.align		4
.L_98:
        /*02fc*/ 	.byte	0x04, 0x28
        /*02fe*/ 	.short	(.L_100 - .L_99)


	//   ....[0]....
.L_99:
        /*0300*/ 	.word	0x00002da0


	//   ....[1]....
        /*0304*/ 	.word	0x00002dd0


	//   ....[2]....
        /*0308*/ 	.word	0x00002de0


	//   ....[3]....
        /*030c*/ 	.word	0x00002df0


	//   ....[4]....
        /*0310*/ 	.word	0x00002e00


	//   ....[5]....
        /*0314*/ 	.word	0x00002e10


	//   ....[6]....
        /*0318*/ 	.word	0x00002e20


	//   ....[7]....
        /*031c*/ 	.word	0x00002e40


	//   ....[8]....
        /*0320*/ 	.word	0x00002e60


	//   ....[9]....
        /*0324*/ 	.word	0x00002e80


	//   ....[10]....
        /*0328*/ 	.word	0x00002ea0


	//   ....[11]....
        /*032c*/ 	.word	0x00002ec0


	//   ....[12]....
        /*0330*/ 	.word	0x00002ee0


	//   ....[13]....
        /*0334*/ 	.word	0x00002f00


	//   ....[14]....
        /*0338*/ 	.word	0x00002f20


	//   ....[15]....
        /*033c*/ 	.word	0x00002f40


	//   ....[16]....
        /*0340*/ 	.word	0x00002f60


	//   ....[17]....
        /*0344*/ 	.word	0x00002f80


	//   ....[18]....
        /*0348*/ 	.word	0x00002fa0


	//   ....[19]....
        /*034c*/ 	.word	0x00002fc0


	//   ....[20]....
        /*0350*/ 	.word	0x00002fe0


	//   ....[21]....
        /*0354*/ 	.word	0x00003000


	//   ....[22]....
        /*0358*/ 	.word	0x00003020


	//   ....[23]....
        /*035c*/ 	.word	0x00003040


	//   ....[24]....
        /*0360*/ 	.word	0x00003060


	//   ....[25]....
        /*0364*/ 	.word	0x00003080


	//   ....[26]....
        /*0368*/ 	.word	0x000030a0


	//   ....[27]....
        /*036c*/ 	.word	0x000030c0


	//   ....[28]....
        /*0370*/ 	.word	0x000030e0


	//   ....[29]....
        /*0374*/ 	.word	0x00003100


	//   ....[30]....
        /*0378*/ 	.word	0x00003120


	//   ....[31]....
        /*037c*/ 	.word	0x00003140


	//   ....[32]....
        /*0380*/ 	.word	0x00003160


	//   ....[33]....
        /*0384*/ 	.word	0x00003180


	//   ....[34]....
        /*0388*/ 	.word	0x000031a0


	//   ....[35]....
        /*038c*/ 	.word	0x000031c0


	//   ....[36]....
        /*0390*/ 	.word	0x000031e0


	//   ....[37]....
        /*0394*/ 	.word	0x00003200


	//   ....[38]....
        /*0398*/ 	.word	0x00003220


	//   ....[39]....
        /*039c*/ 	.word	0x00003240


	//   ....[40]....
        /*03a0*/ 	.word	0x00003260


	//   ....[41]....
        /*03a4*/ 	.word	0x00003280


	//   ....[42]....
        /*03a8*/ 	.word	0x000032a0


	//   ....[43]....
        /*03ac*/ 	.word	0x000032c0


	//   ....[44]....
        /*03b0*/ 	.word	0x000032e0


	//   ....[45]....
        /*03b4*/ 	.word	0x00003300


	//   ....[46]....
        /*03b8*/ 	.word	0x00003320


	//   ....[47]....
        /*03bc*/ 	.word	0x00003340


	//   ....[48]....
        /*03c0*/ 	.word	0x00003360


	//   ....[49]....
        /*03c4*/ 	.word	0x00003380


	//   ....[50]....
        /*03c8*/ 	.word	0x000033a0


	//   ....[51]....
        /*03cc*/ 	.word	0x000033c0


	//   ....[52]....
        /*03d0*/ 	.word	0x000033e0


	//   ....[53]....
        /*03d4*/ 	.word	0x00003400


	//   ....[54]....
        /*03d8*/ 	.word	0x00003420


	//   ....[55]....
        /*03dc*/ 	.word	0x00003440


	//   ....[56]....
        /*03e0*/ 	.word	0x00003460


	//   ....[57]....
        /*03e4*/ 	.word	0x00003480


	//   ....[58]....
        /*03e8*/ 	.word	0x000034a0


	//   ....[59]....
        /*03ec*/ 	.word	0x000034c0


	//   ....[60]....
        /*03f0*/ 	.word	0x000034e0


	//   ....[61]....
        /*03f4*/ 	.word	0x00003500


	//   ....[62]....
        /*03f8*/ 	.word	0x00003520


	//   ....[63]....
        /*03fc*/ 	.word	0x00003540


	//   ....[64]....
        /*0400*/ 	.word	0x00003560


	//   ....[65]....
        /*0404*/ 	.word	0x00003580


	//   ....[66]....
        /*0408*/ 	.word	0x000035a0


	//   ....[67]....
        /*040c*/ 	.word	0x000035c0


	//   ....[68]....
        /*0410*/ 	.word	0x000035e0


	//   ....[69]....
        /*0414*/ 	.word	0x00003600


	//   ....[70]....
        /*0418*/ 	.word	0x00003620


	//   ....[71]....
        /*041c*/ 	.word	0x00003640


	//   ....[72]....
        /*0420*/ 	.word	0x00003660


	//   ....[73]....
        /*0424*/ 	.word	0x00003680


	//   ....[74]....
        /*0428*/ 	.word	0x000036a0


	//   ....[75]....
        /*042c*/ 	.word	0x000036c0


	//   ....[76]....
        /*0430*/ 	.word	0x000036e0


	//   ....[77]....
        /*0434*/ 	.word	0x00003700


	//   ....[78]....
        /*0438*/ 	.word	0x00003720


	//   ....[79]....
        /*043c*/ 	.word	0x00003740


	//   ....[80]....
        /*0440*/ 	.word	0x00003760


	//   ....[81]....
        /*0444*/ 	.word	0x00003780


	//   ....[82]....
        /*0448*/ 	.word	0x000037a0


	//   ....[83]....
        /*044c*/ 	.word	0x000037c0


	//   ....[84]....
        /*0450*/ 	.word	0x000037e0


	//   ....[85]....
        /*0454*/ 	.word	0x00003800


	//   ....[86]....
        /*0458*/ 	.word	0x00003820


	//   ....[87]....
        /*045c*/ 	.word	0x00003840


	//   ....[88]....
        /*0460*/ 	.word	0x00003860


	//   ....[89]....
        /*0464*/ 	.word	0x00003880


	//   ....[90]....
        /*0468*/ 	.word	0x000038a0


	//   ....[91]....
        /*046c*/ 	.word	0x000038c0


	//   ....[92]....
        /*0470*/ 	.word	0x000038e0


	//   ....[93]....
        /*0474*/ 	.word	0x00003900


	//   ....[94]....
        /*0478*/ 	.word	0x00003920


	//   ....[95]....
        /*047c*/ 	.word	0x00003940


	//   ....[96]....
        /*0480*/ 	.word	0x00003960


	//   ....[97]....
        /*0484*/ 	.word	0x00003980


	//   ....[98]....
        /*0488*/ 	.word	0x000039a0


	//   ....[99]....
        /*048c*/ 	.word	0x000039c0


	//   ....[100]....
        /*0490*/ 	.word	0x000039e0


	//   ....[101]....
        /*0494*/ 	.word	0x00003a00


	//   ....[102]....
        /*0498*/ 	.word	0x00003a20


	//   ....[103]....
        /*049c*/ 	.word	0x00003a40


	//   ....[104]....
        /*04a0*/ 	.word	0x00003a60


	//   ....[105]....
        /*04a4*/ 	.word	0x00003a80


	//   ....[106]....
        /*04a8*/ 	.word	0x00003aa0


	//   ....[107]....
        /*04ac*/ 	.word	0x00003ac0


	//   ....[108]....
        /*04b0*/ 	.word	0x00003ae0


	//   ....[109]....
        /*04b4*/ 	.word	0x00003b00


	//   ....[110]....
        /*04b8*/ 	.word	0x00003b20


	//   ....[111]....
        /*04bc*/ 	.word	0x00003b40


	//   ....[112]....
        /*04c0*/ 	.word	0x00003b60


	//   ....[113]....
        /*04c4*/ 	.word	0x00003b80


	//   ....[114]....
        /*04c8*/ 	.word	0x00003bb0


	//   ....[115]....
        /*04cc*/ 	.word	0x00003bd0


	//   ....[116]....
        /*04d0*/ 	.word	0x00003bf0


	//   ....[117]....
        /*04d4*/ 	.word	0x00003c10


	//   ....[118]....
        /*04d8*/ 	.word	0x00003c30


	//   ....[119]....
        /*04dc*/ 	.word	0x00003c50


	//   ....[120]....
        /*04e0*/ 	.word	0x00003c60


	//   ....[121]....
        /*04e4*/ 	.word	0x00003c80


	//   ....[122]....
        /*04e8*/ 	.word	0x00003ca0


	//   ....[123]....
        /*04ec*/ 	.word	0x00003cc0


	//   ....[124]....
        /*04f0*/ 	.word	0x00003ce0


	//   ....[125]....
        /*04f4*/ 	.word	0x00003d00


	//   ....[126]....
        /*04f8*/ 	.word	0x00003d20


	//   ....[127]....
        /*04fc*/ 	.word	0x00003d40


	//   ....[128]....
        /*0500*/ 	.word	0x00003d60


	//   ....[129]....
        /*0504*/ 	.word	0x00003d80


	//   ....[130]....
        /*0508*/ 	.word	0x00003da0


	//   ....[131]....
        /*050c*/ 	.word	0x00003dc0


	//   ....[132]....
        /*0510*/ 	.word	0x00003de0


	//   ....[133]....
        /*0514*/ 	.word	0x00003e00


	//   ....[134]....
        /*0518*/ 	.word	0x00003e20


	//   ....[135]....
        /*051c*/ 	.word	0x00003e40


	//   ....[136]....
        /*0520*/ 	.word	0x00003e70


	//   ....[137]....
        /*0524*/ 	.word	0x00003e90


	//   ....[138]....
        /*0528*/ 	.word	0x00003eb0


	//   ....[139]....
        /*052c*/ 	.word	0x00003ed0


	//   ....[140]....
        /*0530*/ 	.word	0x00003ef0


	//   ....[141]....
        /*0534*/ 	.word	0x00003f10


	//   ....[142]....
        /*0538*/ 	.word	0x00003f20


	//   ....[143]....
        /*053c*/ 	.word	0x00003f40


	//   ....[144]....
        /*0540*/ 	.word	0x00003f60


	//   ....[145]....
        /*0544*/ 	.word	0x00003f80


	//   ....[146]....
        /*0548*/ 	.word	0x00003fa0


	//   ....[147]....
        /*054c*/ 	.word	0x00003fc0


	//   ....[148]....
        /*0550*/ 	.word	0x00003fe0


	//   ....[149]....
        /*0554*/ 	.word	0x00004000


	//   ....[150]....
        /*0558*/ 	.word	0x00004020


	//   ....[151]....
        /*055c*/ 	.word	0x00004040


	//   ....[152]....
        /*0560*/ 	.word	0x00004060


	//   ....[153]....
        /*0564*/ 	.word	0x00004080


	//   ....[154]....
        /*0568*/ 	.word	0x000040a0


	//   ....[155]....
        /*056c*/ 	.word	0x000040c0


	//   ....[156]....
        /*0570*/ 	.word	0x000040e0


	//   ....[157]....
        /*0574*/ 	.word	0x00004100


	//   ....[158]....
        /*0578*/ 	.word	0x00004120


	//   ....[159]....
        /*057c*/ 	.word	0x00004140


	//----- nvinfo : EIATTR_VRC_CTA_INIT_COUNT
	.align		4
.L_100:
        /*0580*/ 	.byte	0x02, 0x4a
	.zero		1
	.zero		1


	//----- nvinfo : EIATTR_EXIT_INSTR_OFFSETS
	.align		4
        /*0584*/ 	.byte	0x04, 0x1c
        /*0586*/ 	.short	(.L_102 - .L_101)


	//   ....[0]....
.L_101:
        /*0588*/ 	.word	0x00004470


	//----- nvinfo : EIATTR_CRS_STACK_SIZE
	.align		4
.L_102:
        /*058c*/ 	.byte	0x04, 0x1e
        /*058e*/ 	.short	(.L_104 - .L_103)
.L_103:
        /*0590*/ 	.word	0x00000000


	//----- nvinfo : EIATTR_CBANK_PARAM_SIZE
	.align		4
.L_104:
        /*0594*/ 	.byte	0x03, 0x19
        /*0596*/ 	.short	0x0028


	//----- nvinfo : EIATTR_PARAM_CBANK
	.align		4
        /*0598*/ 	.byte	0x04, 0x0a
        /*059a*/ 	.short	(.L_106 - .L_105)
	.align		4
.L_105:
        /*059c*/ 	.word	index@(.nv.constant0.fused_batch_pir_kernel_v2_4)
        /*05a0*/ 	.short	0x0380
        /*05a2*/ 	.short	0x0028


	//----- nvinfo : EIATTR_SW_WAR
	.align		4
.L_106:
        /*05a4*/ 	.byte	0x04, 0x36
        /*05a6*/ 	.short	(.L_108 - .L_107)
.L_107:
        /*05a8*/ 	.word	0x00000008
.L_108:


//--------------------- .nv.info.fused_batch_pir_kernel_v2_2 --------------------------
	.section	.nv.info.fused_batch_pir_kernel_v2_2,"",@"SHT_CUDA_INFO"
	.sectionflags	@""
	.align	4


	//----- nvinfo : EIATTR_CUDA_API_VERSION
	.align		4
        /*0000*/ 	.byte	0x04, 0x37
        /*0002*/ 	.short	(.L_110 - .L_109)
.L_109:
        /*0004*/ 	.word	0x00000082


	//----- nvinfo : EIATTR_KPARAM_INFO
	.align		4
.L_110:
        /*0008*/ 	.byte	0x04, 0x17
        /*000a*/ 	.short	(.L_112 - .L_111)
.L_111:
        /*000c*/ 	.word	0x00000000
        /*0010*/ 	.short	0x0005
        /*0012*/ 	.short	0x0024
        /*0014*/ 	.byte	0x00, 0xf0, 0x11, 0x00


	//----- nvinfo : EIATTR_KPARAM_INFO
	.align		4
.L_112:
        /*0018*/ 	.byte	0x04, 0x17
        /*001a*/ 	.short	(.L_114 - .L_113)
.L_113:
        /*001c*/ 	.word	0x00000000
        /*0020*/ 	.short	0x0004
        /*0022*/ 	.short	0x0020
        /*0024*/ 	.byte	0x00, 0xf0, 0x11, 0x00


	//----- nvinfo : EIATTR_KPARAM_INFO
	.align		4
.L_114:
        /*0028*/ 	.byte	0x04, 0x17
        /*002a*/ 	.short	(.L_116 - .L_115)
.L_115:
        /*002c*/ 	.word	0x00000000
        /*0030*/ 	.short	0x0003
        /*0032*/ 	.short	0x0018
        /*0034*/ 	.byte	0x00, 0xf5, 0x21, 0x00


	//----- nvinfo : EIATTR_KPARAM_INFO
	.align		4
.L_116:
        /*0038*/ 	.byte	0x04, 0x17
        /*003a*/ 	.short	(.L_118 - .L_117)
.L_117:
        /*003c*/ 	.word	0x00000000
        /*0040*/ 	.short	0x0002
        /*0042*/ 	.short	0x0010
        /*0044*/ 	.byte	0x00, 0xf5, 0x21, 0x00


	//----- nvinfo : EIATTR_KPARAM_INFO
	.align		4
.L_118:
        /*0048*/ 	.byte	0x04, 0x17
        /*004a*/ 	.short	(.L_120 - .L_119)
.L_119:
        /*004c*/ 	.word	0x00000000
        /*0050*/ 	.short	0x0001
        /*0052*/ 	.short	0x0008
        /*0054*/ 	.byte	0x00, 0xf5, 0x21, 0x00


	//----- nvinfo : EIATTR_KPARAM_INFO
	.align		4
.L_120:
        /*0058*/ 	.byte	0x04, 0x17
        /*005a*/ 	.short	(.L_122 - .L_121)
.L_121:
        /*005c*/ 	.word	0x00000000
        /*0060*/ 	.short	0x0000
        /*0062*/ 	.short	0x0000
        /*0064*/ 	.byte	0x00, 0xf5, 0x21, 0x00


	//----- nvinfo : EIATTR_SPARSE_MMA_MASK
	.align		4
.L_122:
        /*0068*/ 	.byte	0x03, 0x50
        /*006a*/ 	.short	0x0000


	//----- nvinfo : EIATTR_MAXREG_COUNT
	.align		4
        /*006c*/ 	.byte	0x03, 0x1b
        /*006e*/ 	.short	0x00ff


	//----- nvinfo : EIATTR_NUM_BARRIERS
	.align		4
        /*0070*/ 	.byte	0x02, 0x4c
        /*0072*/ 	.byte	0x01
	.zero		1


	//----- nvinfo : EIATTR_MERCURY_ISA_VERSION
	.align		4
        /*0074*/ 	.byte	0x03, 0x5f
        /*0076*/ 	.short	0x0101


	//----- nvinfo : EIATTR_COOP_GROUP_MASK_REGIDS
	.align		4
        /*0078*/ 	.byte	0x04, 0x29
        /*007a*/ 	.short	(.L_124 - .L_123)


	//   ....[0]....
.L_123:
        /*007c*/ 	.word	0xffffffff


	//   ....[1]....
        /*0080*/ 	.word	0xffffffff


	//   ....[2]....
        /*0084*/ 	.word	0xffffffff


	//   ....[3]....
        /*0088*/ 	.word	0xffffffff


	//   ....[4]....
        /*008c*/ 	.word	0xffffffff


	//   ....[5]....
        /*0090*/ 	.word	0xffffffff


	//   ....[6]....
        /*0094*/ 	.word	0xffffffff


	//   ....[7]....
        /*0098*/ 	.word	0xffffffff


	//   ....[8]....
        /*009c*/ 	.word	0xffffffff


	//   ....[9]....
        /*00a0*/ 	.word	0xffffffff


	//   ....[10]....
        /*00a4*/ 	.word	0xffffffff


	//   ....[11]....
        /*00a8*/ 	.word	0xffffffff


	//   ....[12]....
        /*00ac*/ 	.word	0xffffffff


	//   ....[13]....
        /*00b0*/ 	.word	0xffffffff


	//   ....[14]....
        /*00b4*/ 	.word	0xffffffff


	//   ....[15]....
        /*00b8*/ 	.word	0xffffffff


	//   ....[16]....
        /*00bc*/ 	.word	0xffffffff


	//   ....[17]....
        /*00c0*/ 	.word	0xffffffff


	//   ....[18]....
        /*00c4*/ 	.word	0xffffffff


	//   ....[19]....
        /*00c8*/ 	.word	0xffffffff


	//   ....[20]....
        /*00cc*/ 	.word	0xffffffff


	//   ....[21]....
        /*00d0*/ 	.word	0xffffffff


	//   ....[22]....
        /*00d4*/ 	.word	0xffffffff


	//   ....[23]....
        /*00d8*/ 	.word	0xffffffff


	//   ....[24]....
        /*00dc*/ 	.word	0xffffffff


	//   ....[25]....
        /*00e0*/ 	.word	0xffffffff


	//   ....[26]....
        /*00e4*/ 	.word	0xffffffff


	//   ....[27]....
        /*00e8*/ 	.word	0xffffffff


	//   ....[28]....
        /*00ec*/ 	.word	0xffffffff


	//   ....[29]....
        /*00f0*/ 	.word	0xffffffff


	//   ....[30]....
        /*00f4*/ 	.word	0xffffffff


	//   ....[31]....
        /*00f8*/ 	.word	0xffffffff


	//   ....[32]....
        /*00fc*/ 	.word	0xffffffff


	//   ....[33]....
        /*0100*/ 	.word	0xffffffff


	//   ....[34]....
        /*0104*/ 	.word	0xffffffff


	//   ....[35]....
        /*0108*/ 	.word	0xffffffff


	//   ....[36]....
        /*010c*/ 	.word	0xffffffff


	//   ....[37]....
        /*0110*/ 	.word	0xffffffff


	//   ....[38]....
        /*0114*/ 	.word	0xffffffff


	//   ....[39]....
        /*0118*/ 	.word	0xffffffff


	//   ....[40]....
        /*011c*/ 	.word	0xffffffff


	//   ....[41]....
        /*0120*/ 	.word	0xffffffff


	//   ....[42]....
        /*0124*/ 	.word	0xffffffff


	//   ....[43]....
        /*0128*/ 	.word	0xffffffff


	//   ....[44]....
        /*012c*/ 	.word	0xffffffff


	//   ....[45]....
        /*0130*/ 	.word	0xffffffff


	//   ....[46]....
        /*0134*/ 	.word	0xffffffff


	//   ....[47]....
        /*0138*/ 	.word	0xffffffff


	//   ....[48]....
        /*013c*/ 	.word	0xffffffff


	//   ....[49]....
        /*0140*/ 	.word	0xffffffff


	//   ....[50]....
        /*0144*/ 	.word	0xffffffff


	//   ....[51]....
        /*0148*/ 	.word	0xffffffff


	//   ....[52]....
        /*014c*/ 	.word	0xffffffff


	//   ....[53]....
        /*0150*/ 	.word	0xffffffff


	//   ....[54]....
        /*0154*/ 	.word	0xffffffff


	//   ....[55]....
        /*0158*/ 	.word	0xffffffff


	//   ....[56]....
        /*015c*/ 	.word	0xffffffff


	//   ....[57]....
        /*0160*/ 	.word	0xffffffff


	//   ....[58]....
        /*0164*/ 	.word	0xffffffff


	//   ....[59]....
        /*0168*/ 	.word	0xffffffff


	//   ....[60]....
        /*016c*/ 	.word	0xffffffff


	//   ....[61]....
        /*0170*/ 	.word	0xffffffff


	//   ....[62]....
        /*0174*/ 	.word	0xffffffff


	//   ....[63]....
        /*0178*/ 	.word	0xffffffff


	//   ....[64]....
        /*017c*/ 	.word	0xffffffff


	//   ....[65]....
        /*0180*/ 	.word	0xffffffff


	//   ....[66]....
        /*0184*/ 	.word	0xffffffff


	//   ....[67]....
        /*0188*/ 	.word	0xffffffff


	//   ....[68]....
        /*018c*/ 	.word	0xffffffff


	//   ....[69]....
        /*0190*/ 	.word	0xffffffff


	//   ....[70]....
        /*0194*/ 	.word	0xffffffff


	//   ....[71]....
        /*0198*/ 	.word	0xffffffff


	//   ....[72]....
        /*019c*/ 	.word	0xffffffff


	//   ....[73]....
        /*01a0*/ 	.word	0xffffffff


	//   ....[74]....
        /*01a4*/ 	.word	0xffffffff


	//   ....[75]....
        /*01a8*/ 	.word	0xffffffff


	//   ....[76]....
        /*01ac*/ 	.word	0xffffffff


	//   ....[77]....
        /*01b0*/ 	.word	0xffffffff


	//   ....[78]....
        /*01b4*/ 	.word	0xffffffff


	//   ....[79]....
        /*01b8*/ 	.word	0xffffffff


	//   ....[80]....
        /*01bc*/ 	.word	0xffffffff


	//   ....[81]....
        /*01c0*/ 	.word	0xffffffff


	//   ....[82]....
        /*01c4*/ 	.word	0xffffffff


	//   ....[83]....
        /*01c8*/ 	.word	0xffffffff


	//   ....[84]....
        /*01cc*/ 	.word	0xffffffff


	//   ....[85]....
        /*01d0*/ 	.word	0xffffffff


	//   ....[86]....
        /*01d4*/ 	.word	0xffffffff


	//   ....[87]....
        /*01d8*/ 	.word	0xffffffff


	//   ....[88]....
        /*01dc*/ 	.word	0xffffffff


	//   ....[89]....
        /*01e0*/ 	.word	0xffffffff


	//   ....[90]....
        /*01e4*/ 	.word	0xffffffff


	//   ....[91]....
        /*01e8*/ 	.word	0xffffffff


	//   ....[92]....
        /*01ec*/ 	.word	0xffffffff


	//   ....[93]....
        /*01f0*/ 	.word	0xffffffff


	//   ....[94]....
        /*01f4*/ 	.word	0xffffffff


	//   ....[95]....
        /*01f8*/ 	.word	0xffffffff


	//   ....[96]....
        /*01fc*/ 	.word	0xffffffff


	//   ....[97]....
        /*0200*/ 	.word	0xffffffff


	//   ....[98]....
        /*0204*/ 	.word	0xffffffff


	//   ....[99]....
        /*0208*/ 	.word	0xffffffff


	//   ....[100]....
        /*020c*/ 	.word	0xffffffff


	//   ....[101]....
        /*0210*/ 	.word	0xffffffff


	//   ....[102]....
        /*0214*/ 	.word	0xffffffff


	//   ....[103]....
        /*0218*/ 	.word	0xffffffff


	//   ....[104]....
        /*021c*/ 	.word	0xffffffff


	//   ....[105]....
        /*0220*/ 	.word	0xffffffff


	//   ....[106]....
        /*0224*/ 	.word	0xffffffff


	//   ....[107]....
        /*0228*/ 	.word	0xffffffff


	//   ....[108]....
        /*022c*/ 	.word	0xffffffff


	//   ....[109]....
        /*0230*/ 	.word	0xffffffff


	//   ....[110]....
        /*0234*/ 	.word	0xffffffff


	//   ....[111]....
        /*0238*/ 	.word	0xffffffff


	//   ....[112]....
        /*023c*/ 	.word	0xffffffff


	//   ....[113]....
        /*0240*/ 	.word	0xffffffff


	//   ....[114]....
        /*0244*/ 	.word	0xffffffff


	//   ....[115]....
        /*0248*/ 	.word	0xffffffff


	//   ....[116]....
        /*024c*/ 	.word	0xffffffff


	//   ....[117]....
        /*0250*/ 	.word	0xffffffff


	//   ....[118]....
        /*0254*/ 	.word	0xffffffff


	//   ....[119]....
        /*0258*/ 	.word	0xffffffff


	//   ....[120]....
        /*025c*/ 	.word	0xffffffff


	//   ....[121]....
        /*0260*/ 	.word	0xffffffff


	//   ....[122]....
        /*0264*/ 	.word	0xffffffff


	//   ....[123]....
        /*0268*/ 	.word	0xffffffff


	//   ....[124]....
        /*026c*/ 	.word	0xffffffff


	//   ....[125]....
        /*0270*/ 	.word	0xffffffff


	//   ....[126]....
        /*0274*/ 	.word	0xffffffff


	//   ....[127]....
        /*0278*/ 	.word	0xffffffff


	//   ....[128]....
        /*027c*/ 	.word	0xffffffff


	//   ....[129]....
        /*0280*/ 	.word	0xffffffff


	//   ....[130]....
        /*0284*/ 	.word	0xffffffff


	//   ....[131]....
        /*0288*/ 	.word	0xffffffff


	//   ....[132]....
        /*028c*/ 	.word	0xffffffff


	//   ....[133]....
        /*0290*/ 	.word	0xffffffff


	//   ....[134]....
        /*0294*/ 	.word	0xffffffff


	//   ....[135]....
        /*0298*/ 	.word	0xffffffff


	//   ....[136]....
        /*029c*/ 	.word	0xffffffff


	//   ....[137]....
        /*02a0*/ 	.word	0xffffffff


	//   ....[138]....
        /*02a4*/ 	.word	0xffffffff


	//   ....[139]....
        /*02a8*/ 	.word	0xffffffff


	//   ....[140]....
        /*02ac*/ 	.word	0xffffffff


	//   ....[141]....
        /*02b0*/ 	.word	0xffffffff


	//   ....[142]....
        /*02b4*/ 	.word	0xffffffff


	//   ....[143]....
        /*02b8*/ 	.word	0xffffffff


	//   ....[144]....
        /*02bc*/ 	.word	0xffffffff


	//   ....[145]....
        /*02c0*/ 	.word	0xffffffff


	//   ....[146]....
        /*02c4*/ 	.word	0xffffffff


	//   ....[147]....
        /*02c8*/ 	.word	0xffffffff


	//   ....[148]....
        /*02cc*/ 	.word	0xffffffff


	//   ....[149]....
        /*02d0*/ 	.word	0xffffffff


	//   ....[150]....
        /*02d4*/ 	.word	0xffffffff


	//   ....[151]....
        /*02d8*/ 	.word	0xffffffff


	//   ....[152]....
        /*02dc*/ 	.word	0xffffffff


	//   ....[153]....
        /*02e0*/ 	.word	0xffffffff


	//   ....[154]....
        /*02e4*/ 	.word	0xffffffff


	//   ....[155]....
        /*02e8*/ 	.word	0xffffffff


	//   ....[156]....
        /*02ec*/ 	.word	0xffffffff


	//   ....[157]....
        /*02f0*/ 	.word	0xffffffff


	//   ....[158]....
        /*02f4*/ 	.word	0xffffffff


	//   ....[159]....
        /*02f8*/ 	.word	0xffffffff


	//----- nvinfo : EIATTR_COOP_GROUP_INSTR_OFFSETS
	.align		4
.L_124:
        /*02fc*/ 	.byte	0x04, 0x28
        /*02fe*/ 	.short	(.L_126 - .L_125)


	//   ....[0]....
.L_125:
        /*0300*/ 	.word	0x00002da0


	//   ....[1]....
        /*0304*/ 	.word	0x00002dd0


	//   ....[2]....
        /*0308*/ 	.word	0x00002de0


	//   ....[3]....
        /*030c*/ 	.word	0x00002df0


	//   ....[4]....
        /*0310*/ 	.word	0x00002e00


	//   ....[5]....
        /*0314*/ 	.word	0x00002e10


	//   ....[6]....
        /*0318*/ 	.word	0x00002e20


	//   ....[7]....
        /*031c*/ 	.word	0x00002e40


	//   ....[8]....
        /*0320*/ 	.word	0x00002e60


	//   ....[9]....
        /*0324*/ 	.word	0x00002e80


	//   ....[10]....
        /*0328*/ 	.word	0x00002ea0


	//   ....[11]....
        /*032c*/ 	.word	0x00002ec0


	//   ....[12]....
        /*0330*/ 	.word	0x00002ee0


	//   ....[13]....
        /*0334*/ 	.word	0x00002f00


	//   ....[14]....
        /*0338*/ 	.word	0x00002f20


	//   ....[15]....
        /*033c*/ 	.word	0x00002f40


	//   ....[16]....
        /*0340*/ 	.word	0x00002f60


	//   ....[17]....
        /*0344*/ 	.word	0x00002f80


	//   ....[18]....
        /*0348*/ 	.word	0x00002fa0


	//   ....[19]....
        /*034c*/ 	.word	0x00002fc0


	//   ....[20]....
        /*0350*/ 	.word	0x00002fe0


	//   ....[21]....
        /*0354*/ 	.word	0x00003000


	//   ....[22]....
        /*0358*/ 	.word	0x00003020


	//   ....[23]....
        /*035c*/ 	.word	0x00003040


	//   ....[24]....
        /*0360*/ 	.word	0x00003060


	//   ....[25]....
        /*0364*/ 	.word	0x00003080


	//   ....[26]....
        /*0368*/ 	.word	0x000030a0


	//   ....[27]....
        /*036c*/ 	.word	0x000030c0


	//   ....[28]....
        /*0370*/ 	.word	0x000030e0


	//   ....[29]....
        /*0374*/ 	.word	0x00003100


	//   ....[30]....
        /*0378*/ 	.word	0x00003120


	//   ....[31]....
        /*037c*/ 	.word	0x00003140


	//   ....[32]....
        /*0380*/ 	.word	0x00003160


	//   ....[33]....
        /*0384*/ 	.word	0x00003180


	//   ....[34]....
        /*0388*/ 	.word	0x000031a0


	//   ....[35]....
        /*038c*/ 	.word	0x000031c0


	//   ....[36]....
        /*0390*/ 	.word	0x000031e0


	//   ....[37]....
        /*0394*/ 	.word	0x00003200


	//   ....[38]....
        /*0398*/ 	.word	0x00003220


	//   ....[39]....
        /*039c*/ 	.word	0x00003240


	//   ....[40]....
        /*03a0*/ 	.word	0x00003260


	//   ....[41]....
        /*03a4*/ 	.word	0x00003280


	//   ....[42]....
        /*03a8*/ 	.word	0x000032a0


	//   ....[43]....
        /*03ac*/ 	.word	0x000032c0


	//   ....[44]....
        /*03b0*/ 	.word	0x000032e0


	//   ....[45]....
        /*03b4*/ 	.word	0x00003300


	//   ....[46]....
        /*03b8*/ 	.word	0x00003320


	//   ....[47]....
        /*03bc*/ 	.word	0x00003340


	//   ....[48]....
        /*03c0*/ 	.word	0x00003360


	//   ....[49]....
        /*03c4*/ 	.word	0x00003380


	//   ....[50]....
        /*03c8*/ 	.word	0x000033a0


	//   ....[51]....
        /*03cc*/ 	.word	0x000033c0


	//   ....[52]....
        /*03d0*/ 	.word	0x000033e0


	//   ....[53]....
        /*03d4*/ 	.word	0x00003400


	//   ....[54]....
        /*03d8*/ 	.word	0x00003420


	//   ....[55]....
        /*03dc*/ 	.word	0x00003440


	//   ....[56]....
        /*03e0*/ 	.word	0x00003460


	//   ....[57]....
        /*03e4*/ 	.word	0x00003480


	//   ....[58]....
        /*03e8*/ 	.word	0x000034a0


	//   ....[59]....
        /*03ec*/ 	.word	0x000034c0


	//   ....[60]....
        /*03f0*/ 	.word	0x000034e0


	//   ....[61]....
        /*03f4*/ 	.word	0x00003500


	//   ....[62]....
        /*03f8*/ 	.word	0x00003520


	//   ....[63]....
        /*03fc*/ 	.word	0x00003540


	//   ....[64]....
        /*0400*/ 	.word	0x00003560


	//   ....[65]....
        /*0404*/ 	.word	0x00003580


	//   ....[66]....
        /*0408*/ 	.word	0x000035a0


	//   ....[67]....
        /*040c*/ 	.word	0x000035c0


	//   ....[68]....
        /*0410*/ 	.word	0x000035e0


	//   ....[69]....
        /*0414*/ 	.word	0x00003600


	//   ....[70]....
        /*0418*/ 	.word	0x00003620


	//   ....[71]....
        /*041c*/ 	.word	0x00003640


	//   ....[72]....
        /*0420*/ 	.word	0x00003660


	//   ....[73]....
        /*0424*/ 	.word	0x00003680


	//   ....[74]....
        /*0428*/ 	.word	0x000036a0


	//   ....[75]....
        /*042c*/ 	.word	0x000036c0


	//   ....[76]....
        /*0430*/ 	.word	0x000036e0


	//   ....[77]....
        /*0434*/ 	.word	0x00003700


	//   ....[78]....
        /*0438*/ 	.word	0x00003720


	//   ....[79]....
        /*043c*/ 	.word	0x00003740


	//   ....[80]....
        /*0440*/ 	.word	0x00003760


	//   ....[81]....
        /*0444*/ 	.word	0x00003780


	//   ....[82]....
        /*0448*/ 	.word	0x000037a0


	//   ....[83]....
        /*044c*/ 	.word	0x000037c0


	//   ....[84]....
        /*0450*/ 	.word	0x000037e0


	//   ....[85]....
        /*0454*/ 	.word	0x00003800


	//   ....[86]....
        /*0458*/ 	.word	0x00003820


	//   ....[87]....
        /*045c*/ 	.word	0x00003840


	//   ....[88]....
        /*0460*/ 	.word	0x00003860


	//   ....[89]....
        /*0464*/ 	.word	0x00003880


	//   ....[90]....
        /*0468*/ 	.word	0x000038a0


	//   ....[91]....
        /*046c*/ 	.word	0x000038c0


	//   ....[92]....
        /*0470*/ 	.word	0x000038e0


	//   ....[93]....
        /*0474*/ 	.word	0x00003900


	//   ....[94]....
        /*0478*/ 	.word	0x00003920


	//   ....[95]....
        /*047c*/ 	.word	0x00003940


	//   ....[96]....
        /*0480*/ 	.word	0x00003960


	//   ....[97]....
        /*0484*/ 	.word	0x00003980


	//   ....[98]....
        /*0488*/ 	.word	0x000039a0


	//   ....[99]....
        /*048c*/ 	.word	0x000039c0


	//   ....[100]....
        /*0490*/ 	.word	0x000039e0


	//   ....[101]....
        /*0494*/ 	.word	0x00003a00


	//   ....[102]....
        /*0498*/ 	.word	0x00003a20


	//   ....[103]....
        /*049c*/ 	.word	0x00003a40


	//   ....[104]....
        /*04a0*/ 	.word	0x00003a60


	//   ....[105]....
        /*04a4*/ 	.word	0x00003a80


	//   ....[106]....
        /*04a8*/ 	.word	0x00003aa0


	//   ....[107]....
        /*04ac*/ 	.word	0x00003ac0


	//   ....[108]....
        /*04b0*/ 	.word	0x00003ae0


	//   ....[109]....
        /*04b4*/ 	.word	0x00003b00


	//   ....[110]....
        /*04b8*/ 	.word	0x00003b20


	//   ....[111]....
        /*04bc*/ 	.word	0x00003b40


	//   ....[112]....
        /*04c0*/ 	.word	0x00003b60


	//   ....[113]....
        /*04c4*/ 	.word	0x00003b80


	//   ....[114]....
        /*04c8*/ 	.word	0x00003bb0


	//   ....[115]....
        /*04cc*/ 	.word	0x00003bd0


	//   ....[116]....
        /*04d0*/ 	.word	0x00003bf0


	//   ....[117]....
        /*04d4*/ 	.word	0x00003c10


	//   ....[118]....
        /*04d8*/ 	.word	0x00003c30


	//   ....[119]....
        /*04dc*/ 	.word	0x00003c50


	//   ....[120]....
        /*04e0*/ 	.word	0x00003c60


	//   ....[121]....
        /*04e4*/ 	.word	0x00003c80


	//   ....[122]....
        /*04e8*/ 	.word	0x00003ca0


	//   ....[123]....
        /*04ec*/ 	.word	0x00003cc0


	//   ....[124]....
        /*04f0*/ 	.word	0x00003ce0


	//   ....[125]....
        /*04f4*/ 	.word	0x00003d00


	//   ....[126]....
        /*04f8*/ 	.word	0x00003d20


	//   ....[127]....
        /*04fc*/ 	.word	0x00003d40


	//   ....[128]....
        /*0500*/ 	.word	0x00003d60


	//   ....[129]....
        /*0504*/ 	.word	0x00003d80


	//   ....[130]....
        /*0508*/ 	.word	0x00003da0


	//   ....[131]....
        /*050c*/ 	.word	0x00003dc0


	//   ....[132]....
        /*0510*/ 	.word	0x00003de0


	//   ....[133]....
        /*0514*/ 	.word	0x00003e00


	//   ....[134]....
        /*0518*/ 	.word	0x00003e20


	//   ....[135]....
        /*051c*/ 	.word	0x00003e40


	//   ....[136]....
        /*0520*/ 	.word	0x00003e70


	//   ....[137]....
        /*0524*/ 	.word	0x00003e90


	//   ....[138]....
        /*0528*/ 	.word	0x00003eb0


	//   ....[139]....
        /*052c*/ 	.word	0x00003ed0


	//   ....[140]....
        /*0530*/ 	.word	0x00003ef0


	//   ....[141]....
        /*0534*/ 	.word	0x00003f10


	//   ....[142]....
        /*0538*/ 	.word	0x00003f20


	//   ....[143]....
        /*053c*/ 	.word	0x00003f40


	//   ....[144]....
        /*0540*/ 	.word	0x00003f60


	//   ....[145]....
        /*0544*/ 	.word	0x00003f80


	//   ....[146]....
        /*0548*/ 	.word	0x00003fa0


	//   ....[147]....
        /*054c*/ 	.word	0x00003fc0


	//   ....[148]....
        /*0550*/ 	.word	0x00003fe0


	//   ....[149]....
        /*0554*/ 	.word	0x00004000


	//   ....[150]....
        /*0558*/ 	.word	0x00004020


	//   ....[151]....
        /*055c*/ 	.word	0x00004040


	//   ....[152]....
        /*0560*/ 	.word	0x00004060


	//   ....[153]....
        /*0564*/ 	.word	0x00004080


	//   ....[154]....
        /*0568*/ 	.word	0x000040a0


	//   ....[155]....
        /*056c*/ 	.word	0x000040c0


	//   ....[156]....
        /*0570*/ 	.word	0x000040e0


	//   ....[157]....
        /*0574*/ 	.word	0x00004100


	//   ....[158]....
        /*0578*/ 	.word	0x00004120


	//   ....[159]....
        /*057c*/ 	.word	0x00004140


	//----- nvinfo : EIATTR_VRC_CTA_INIT_COUNT
	.align		4
.L_126:
        /*0580*/ 	.byte	0x02, 0x4a
	.zero		1
	.zero		1


	//----- nvinfo : EIATTR_EXIT_INSTR_OFFSETS
	.align		4
        /*0584*/ 	.byte	0x04, 0x1c
        /*0586*/ 	.short	(.L_128 - .L_127)


	//   ....[0]....
.L_127:
        /*0588*/ 	.word	0x00004470


	//----- nvinfo : EIATTR_CRS_STACK_SIZE
	.align		4
.L_128:
        /*058c*/ 	.byte	0x04, 0x1e
        /*058e*/ 	.short	(.L_130 - .L_129)
.L_129:
        /*0590*/ 	.word	0x00000000


	//----- nvinfo : EIATTR_CBANK_PARAM_SIZE
	.align		4
.L_130:
        /*0594*/ 	.byte	0x03, 0x19
        /*0596*/ 	.short	0x0028


	//----- nvinfo : EIATTR_PARAM_CBANK
	.align		4
        /*0598*/ 	.byte	0x04, 0x0a
        /*059a*/ 	.short	(.L_132 - .L_131)
	.align		4
.L_131:
        /*059c*/ 	.word	index@(.nv.constant0.fused_batch_pir_kernel_v2_2)
        /*05a0*/ 	.short	0x0380
        /*05a2*/ 	.short	0x0028


	//----- nvinfo : EIATTR_SW_WAR
	.align		4
.L_132:
        /*05a4*/ 	.byte	0x04, 0x36
        /*05a6*/ 	.short	(.L_134 - .L_133)
.L_133:
        /*05a8*/ 	.word	0x00000008
.L_134:


//--------------------- .nv.info.fused_batch_pir_kernel_v2_1 --------------------------
	.section	.nv.info.fused_batch_pir_kernel_v2_1,"",@"SHT_CUDA_INFO"
	.sectionflags	@""
	.align	4


	//----- nvinfo : EIATTR_CUDA_API_VERSION
	.align		4
        /*0000*/ 	.byte	0x04, 0x37
        /*0002*/ 	.short	(.L_136 - .L_135)
.L_135:
        /*0004*/ 	.word	0x00000082


	//----- nvinfo : EIATTR_KPARAM_INFO
	.align		4
.L_136:
        /*0008*/ 	.byte	0x04, 0x17
        /*000a*/ 	.short	(.L_138 - .L_137)
.L_137:
        /*000c*/ 	.word	0x00000000
        /*0010*/ 	.short	0x0005
        /*0012*/ 	.short	0x0024
        /*0014*/ 	.byte	0x00, 0xf0, 0x11, 0x00


	//----- nvinfo : EIATTR_KPARAM_INFO
	.align		4
.L_138:
        /*0018*/ 	.byte	0x04, 0x17
        /*001a*/ 	.short	(.L_140 - .L_139)
.L_139:
        /*001c*/ 	.word	0x00000000
        /*0020*/ 	.short	0x0004
        /*0022*/ 	.short	0x0020
        /*0024*/ 	.byte	0x00, 0xf0, 0x11, 0x00


	//----- nvinfo : EIATTR_KPARAM_INFO
	.align		4
.L_140:
        /*0028*/ 	.byte	0x04, 0x17
        /*002a*/ 	.short	(.L_142 - .L_141)
.L_141:
        /*002c*/ 	.word	0x00000000
        /*0030*/ 	.short	0x0003
        /*0032*/ 	.short	0x0018
        /*0034*/ 	.byte	0x00, 0xf5, 0x21, 0x00


	//----- nvinfo : EIATTR_KPARAM_INFO
	.align		4
.L_142:
        /*0038*/ 	.byte	0x04, 0x17
        /*003a*/ 	.short	(.L_144 - .L_143)
.L_143:
        /*003c*/ 	.word	0x00000000
        /*0040*/ 	.short	0x0002
        /*0042*/ 	.short	0x0010
        /*0044*/ 	.byte	0x00, 0xf5, 0x21, 0x00


	//----- nvinfo : EIATTR_KPARAM_INFO
	.align		4
.L_144:
        /*0048*/ 	.byte	0x04, 0x17
        /*004a*/ 	.short	(.L_146 - .L_145)
.L_145:
        /*004c*/ 	.word	0x00000000
        /*0050*/ 	.short	0x0001
        /*0052*/ 	.short	0x0008
        /*0054*/ 	.byte	0x00, 0xf5, 0x21, 0x00


	//----- nvinfo : EIATTR_KPARAM_INFO
	.align		4
.L_146:
        /*0058*/ 	.byte	0x04, 0x17
        /*005a*/ 	.short	(.L_148 - .L_147)
.L_147:
        /*005c*/ 	.word	0x00000000
        /*0060*/ 	.short	0x0000
        /*0062*/ 	.short	0x0000
        /*0064*/ 	.byte	0x00, 0xf5, 0x21, 0x00


	//----- nvinfo : EIATTR_SPARSE_MMA_MASK
	.align		4
.L_148:
        /*0068*/ 	.byte	0x03, 0x50
        /*006a*/ 	.short	0x0000


	//----- nvinfo : EIATTR_MAXREG_COUNT
	.align		4
        /*006c*/ 	.byte	0x03, 0x1b
        /*006e*/ 	.short	0x00ff


	//----- nvinfo : EIATTR_NUM_BARRIERS
	.align		4
        /*0070*/ 	.byte	0x02, 0x4c
        /*0072*/ 	.byte	0x01
	.zero		1


	//----- nvinfo : EIATTR_MERCURY_ISA_VERSION
	.align		4
        /*0074*/ 	.byte	0x03, 0x5f
        /*0076*/ 	.short	0x0101


	//----- nvinfo : EIATTR_COOP_GROUP_MASK_REGIDS
	.align		4
        /*0078*/ 	.byte	0x04, 0x29
        /*007a*/ 	.short	(.L_150 - .L_149)


	//   ....[0]....
.L_149:
        /*007c*/ 	.word	0xffffffff


	//   ....[1]....
        /*0080*/ 	.word	0xffffffff


	//   ....[2]....
        /*0084*/ 	.word	0xffffffff


	//   ....[3]....
        /*0088*/ 	.word	0xffffffff


	//   ....[4]....
        /*008c*/ 	.word	0xffffffff


	//   ....[5]....
        /*0090*/ 	.word	0xffffffff


	//   ....[6]....
        /*0094*/ 	.word	0xffffffff


	//   ....[7]....
        /*0098*/ 	.word	0xffffffff


	//   ....[8]....
        /*009c*/ 	.word	0xffffffff


	//   ....[9]....
        /*00a0*/ 	.word	0xffffffff


	//   ....[10]....
        /*00a4*/ 	.word	0xffffffff


	//   ....[11]....
        /*00a8*/ 	.word	0xffffffff


	//   ....[12]....
        /*00ac*/ 	.word	0xffffffff


	//   ....[13]....
        /*00b0*/ 	.word	0xffffffff


	//   ....[14]....
        /*00b4*/ 	.word	0xffffffff


	//   ....[15]....
        /*00b8*/ 	.word	0xffffffff


	//   ....[16]....
        /*00bc*/ 	.word	0xffffffff


	//   ....[17]....
        /*00c0*/ 	.word	0xffffffff


	//   ....[18]....
        /*00c4*/ 	.word	0xffffffff


	//   ....[19]....
        /*00c8*/ 	.word	0xffffffff


	//   ....[20]....
        /*00cc*/ 	.word	0xffffffff


	//   ....[21]....
        /*00d0*/ 	.word	0xffffffff


	//   ....[22]....
        /*00d4*/ 	.word	0xffffffff


	//   ....[23]....
        /*00d8*/ 	.word	0xffffffff


	//   ....[24]....
        /*00dc*/ 	.word	0xffffffff


	//   ....[25]....
        /*00e0*/ 	.word	0xffffffff


	//   ....[26]....
        /*00e4*/ 	.word	0xffffffff


	//   ....[27]....
        /*00e8*/ 	.word	0xffffffff


	//   ....[28]....
        /*00ec*/ 	.word	0xffffffff


	//   ....[29]....
        /*00f0*/ 	.word	0xffffffff


	//   ....[30]....
        /*00f4*/ 	.word	0xffffffff


	//   ....[31]....
        /*00f8*/ 	.word	0xffffffff


	//   ....[32]....
        /*00fc*/ 	.word	0xffffffff


	//   ....[33]....
        /*0100*/ 	.word	0xffffffff


	//   ....[34]....
        /*0104*/ 	.word	0xffffffff


	//   ....[35]....
        /*0108*/ 	.word	0xffffffff


	//   ....[36]....
        /*010c*/ 	.word	0xffffffff


	//   ....[37]....
        /*0110*/ 	.word	0xffffffff


	//   ....[38]....
        /*0114*/ 	.word	0xffffffff


	//   ....[39]....
        /*0118*/ 	.word	0xffffffff


	//   ....[40]....
        /*011c*/ 	.word	0xffffffff


	//   ....[41]....
        /*0120*/ 	.word	0xffffffff


	//   ....[42]....
        /*0124*/ 	.word	0xffffffff


	//   ....[43]....
        /*0128*/ 	.word	0xffffffff


	//   ....[44]....
        /*012c*/ 	.word	0xffffffff


	//   ....[45]....
        /*0130*/ 	.word	0xffffffff


	//   ....[46]....
        /*0134*/ 	.word	0xffffffff


	//   ....[47]....
        /*0138*/ 	.word	0xffffffff


	//   ....[48]....
        /*013c*/ 	.word	0xffffffff


	//   ....[49]....
        /*0140*/ 	.word	0xffffffff


	//   ....[50]....
        /*0144*/ 	.word	0xffffffff


	//   ....[51]....
        /*0148*/ 	.word	0xffffffff


	//   ....[52]....
        /*014c*/ 	.word	0xffffffff


	//   ....[53]....
        /*0150*/ 	.word	0xffffffff


	//   ....[54]....
        /*0154*/ 	.word	0xffffffff


	//   ....[55]....
        /*0158*/ 	.word	0xffffffff


	//   ....[56]....
        /*015c*/ 	.word	0xffffffff


	//   ....[57]....
        /*0160*/ 	.word	0xffffffff


	//   ....[58]....
        /*0164*/ 	.word	0xffffffff


	//   ....[59]....
        /*0168*/ 	.word	0xffffffff


	//   ....[60]....
        /*016c*/ 	.word	0xffffffff


	//   ....[61]....
        /*0170*/ 	.word	0xffffffff


	//   ....[62]....
        /*0174*/ 	.word	0xffffffff


	//   ....[63]....
        /*0178*/ 	.word	0xffffffff


	//   ....[64]....
        /*017c*/ 	.word	0xffffffff


	//   ....[65]....
        /*0180*/ 	.word	0xffffffff


	//   ....[66]....
        /*0184*/ 	.word	0xffffffff


	//   ....[67]....
        /*0188*/ 	.word	0xffffffff


	//   ....[68]....
        /*018c*/ 	.word	0xffffffff


	//   ....[69]....
        /*0190*/ 	.word	0xffffffff


	//   ....[70]....
        /*0194*/ 	.word	0xffffffff


	//   ....[71]....
        /*0198*/ 	.word	0xffffffff


	//   ....[72]....
        /*019c*/ 	.word	0xffffffff


	//   ....[73]....
        /*01a0*/ 	.word	0xffffffff


	//   ....[74]....
        /*01a4*/ 	.word	0xffffffff


	//   ....[75]....
        /*01a8*/ 	.word	0xffffffff


	//   ....[76]....
        /*01ac*/ 	.word	0xffffffff


	//   ....[77]....
        /*01b0*/ 	.word	0xffffffff


	//   ....[78]....
        /*01b4*/ 	.word	0xffffffff


	//   ....[79]....
        /*01b8*/ 	.word	0xffffffff


	//   ....[80]....
        /*01bc*/ 	.word	0xffffffff


	//   ....[81]....
        /*01c0*/ 	.word	0xffffffff


	//   ....[82]....
        /*01c4*/ 	.word	0xffffffff


	//   ....[83]....
        /*01c8*/ 	.word	0xffffffff


	//   ....[84]....
        /*01cc*/ 	.word	0xffffffff


	//   ....[85]....
        /*01d0*/ 	.word	0xffffffff


	//   ....[86]....
        /*01d4*/ 	.word	0xffffffff


	//   ....[87]....
        /*01d8*/ 	.word	0xffffffff


	//   ....[88]....
        /*01dc*/ 	.word	0xffffffff


	//   ....[89]....
        /*01e0*/ 	.word	0xffffffff


	//   ....[90]....
        /*01e4*/ 	.word	0xffffffff


	//   ....[91]....
        /*01e8*/ 	.word	0xffffffff


	//   ....[92]....
        /*01ec*/ 	.word	0xffffffff


	//   ....[93]....
        /*01f0*/ 	.word	0xffffffff


	//   ....[94]....
        /*01f4*/ 	.word	0xffffffff


	//   ....[95]....
        /*01f8*/ 	.word	0xffffffff


	//   ....[96]....
        /*01fc*/ 	.word	0xffffffff


	//   ....[97]....
        /*0200*/ 	.word	0xffffffff


	//   ....[98]....
        /*0204*/ 	.word	0xffffffff


	//   ....[99]....
        /*0208*/ 	.word	0xffffffff


	//   ....[100]....
        /*020c*/ 	.word	0xffffffff


	//   ....[101]....
        /*0210*/ 	.word	0xffffffff


	//   ....[102]....
        /*0214*/ 	.word	0xffffffff


	//   ....[103]....
        /*0218*/ 	.word	0xffffffff


	//   ....[104]....
        /*021c*/ 	.word	0xffffffff


	//   ....[105]....
        /*0220*/ 	.word	0xffffffff


	//   ....[106]....
        /*0224*/ 	.word	0xffffffff


	//   ....[107]....
        /*0228*/ 	.word	0xffffffff


	//   ....[108]....
        /*022c*/ 	.word	0xffffffff


	//   ....[109]....
        /*0230*/ 	.word	0xffffffff


	//   ....[110]....
        /*0234*/ 	.word	0xffffffff


	//   ....[111]....
        /*0238*/ 	.word	0xffffffff


	//   ....[112]....
        /*023c*/ 	.word	0xffffffff


	//   ....[113]....
        /*0240*/ 	.word	0xffffffff


	//   ....[114]....
        /*0244*/ 	.word	0xffffffff


	//   ....[115]....
        /*0248*/ 	.word	0xffffffff


	//   ....[116]....
        /*024c*/ 	.word	0xffffffff


	//   ....[117]....
        /*0250*/ 	.word	0xffffffff


	//   ....[118]....
        /*0254*/ 	.word	0xffffffff


	//   ....[119]....
        /*0258*/ 	.word	0xffffffff


	//   ....[120]....
        /*025c*/ 	.word	0xffffffff


	//   ....[121]....
        /*0260*/ 	.word	0xffffffff


	//   ....[122]....
        /*0264*/ 	.word	0xffffffff


	//   ....[123]....
        /*0268*/ 	.word	0xffffffff


	//   ....[124]....
        /*026c*/ 	.word	0xffffffff


	//   ....[125]....
        /*0270*/ 	.word	0xffffffff


	//   ....[126]....
        /*0274*/ 	.word	0xffffffff


	//   ....[127]....
        /*0278*/ 	.word	0xffffffff


	//   ....[128]....
        /*027c*/ 	.word	0xffffffff


	//   ....[129]....
        /*0280*/ 	.word	0xffffffff


	//   ....[130]....
        /*0284*/ 	.word	0xffffffff


	//   ....[131]....
        /*0288*/ 	.word	0xffffffff


	//   ....[132]....
        /*028c*/ 	.word	0xffffffff


	//   ....[133]....
        /*0290*/ 	.word	0xffffffff


	//   ....[134]....
        /*0294*/ 	.word	0xffffffff


	//   ....[135]....
        /*0298*/ 	.word	0xffffffff


	//   ....[136]....
        /*029c*/ 	.word	0xffffffff


	//   ....[137]....
        /*02a0*/ 	.word	0xffffffff


	//   ....[138]....
        /*02a4*/ 	.word	0xffffffff


	//   ....[139]....
        /*02a8*/ 	.word	0xffffffff


	//   ....[140]....
        /*02ac*/ 	.word	0xffffffff


	//   ....[141]....
        /*02b0*/ 	.word	0xffffffff


	//   ....[142]....
        /*02b4*/ 	.word	0xffffffff


	//   ....[143]....
        /*02b8*/ 	.word	0xffffffff


	//   ....[144]....
        /*02bc*/ 	.word	0xffffffff


	//   ....[145]....
        /*02c0*/ 	.word	0xffffffff


	//   ....[146]....
        /*02c4*/ 	.word	0xffffffff


	//   ....[147]....
        /*02c8*/ 	.word	0xffffffff


	//   ....[148]....
        /*02cc*/ 	.word	0xffffffff


	//   ....[149]....
        /*02d0*/ 	.word	0xffffffff


	//   ....[150]....
        /*02d4*/ 	.word	0xffffffff


	//   ....[151]....
        /*02d8*/ 	.word	0xffffffff


	//   ....[152]....
        /*02dc*/ 	.word	0xffffffff


	//   ....[153]....
        /*02e0*/ 	.word	0xffffffff


	//   ....[154]....
        /*02e4*/ 	.word	0xffffffff


	//   ....[155]....
        /*02e8*/ 	.word	0xffffffff


	//   ....[156]....
        /*02ec*/ 	.word	0xffffffff


	//   ....[157]....
        /*02f0*/ 	.word	0xffffffff


	//   ....[158]....
        /*02f4*/ 	.word	0xffffffff


	//   ....[159]....
        /*02f8*/ 	.word	0xffffffff


	//----- nvinfo : EIATTR_COOP_GROUP_INSTR_OFFSETS
	.align		4
.L_150:
        /*02fc*/ 	.byte	0x04, 0x28
        /*02fe*/ 	.short	(.L_152 - .L_151)


	//   ....[0]....
.L_151:
        /*0300*/ 	.word	0x00002da0


	//   ....[1]....
        /*0304*/ 	.word	0x00002dd0


	//   ....[2]....
        /*0308*/ 	.word	0x00002de0


	//   ....[3]....
        /*030c*/ 	.word	0x00002df0


	//   ....[4]....
        /*0310*/ 	.word	0x00002e00


	//   ....[5]....
        /*0314*/ 	.word	0x00002e10


	//   ....[6]....
        /*0318*/ 	.word	0x00002e20


	//   ....[7]....
        /*031c*/ 	.word	0x00002e40


	//   ....[8]....
        /*0320*/ 	.word	0x00002e60


	//   ....[9]....
        /*0324*/ 	.word	0x00002e80


	//   ....[10]....
        /*0328*/ 	.word	0x00002ea0


	//   ....[11]....
        /*032c*/ 	.word	0x00002ec0


	//   ....[12]....
        /*0330*/ 	.word	0x00002ee0


	//   ....[13]....
        /*0334*/ 	.word	0x00002f00


	//   ....[14]....
        /*0338*/ 	.word	0x00002f20


	//   ....[15]....
        /*033c*/ 	.word	0x00002f40


	//   ....[16]....
        /*0340*/ 	.word	0x00002f60


	//   ....[17]....
        /*0344*/ 	.word	0x00002f80


	//   ....[18]....
        /*0348*/ 	.word	0x00002fa0


	//   ....[19]....
        /*034c*/ 	.word	0x00002fc0


	//   ....[20]....
        /*0350*/ 	.word	0x00002fe0


	//   ....[21]....
        /*0354*/ 	.word	0x00003000


	//   ....[22]....
        /*0358*/ 	.word	0x00003020


	//   ....[23]....
        /*035c*/ 	.word	0x00003040


	//   ....[24]....
        /*0360*/ 	.word	0x00003060


	//   ....[25]....
        /*0364*/ 	.word	0x00003080


	//   ....[26]....
        /*0368*/ 	.word	0x000030a0


	//   ....[27]....
        /*036c*/ 	.word	0x000030c0


	//   ....[28]....
        /*0370*/ 	.word	0x000030e0


	//   ....[29]....
        /*0374*/ 	.word	0x00003100


	//   ....[30]....
        /*0378*/ 	.word	0x00003120


	//   ....[31]....
        /*037c*/ 	.word	0x00003140


	//   ....[32]....
        /*0380*/ 	.word	0x00003160


	//   ....[33]....
        /*0384*/ 	.word	0x00003180


	//   ....[34]....
        /*0388*/ 	.word	0x000031a0


	//   ....[35]....
        /*038c*/ 	.word	0x000031c0


	//   ....[36]....
        /*0390*/ 	.word	0x000031e0


	//   ....[37]....
        /*0394*/ 	.word	0x00003200


	//   ....[38]....
        /*0398*/ 	.word	0x00003220


	//   ....[39]....
        /*039c*/ 	.word	0x00003240


	//   ....[40]....
        /*03a0*/ 	.word	0x00003260


	//   ....[41]....
        /*03a4*/ 	.word	0x00003280


	//   ....[42]....
        /*03a8*/ 	.word	0x000032a0


	//   ....[43]....
        /*03ac*/ 	.word	0x000032c0


	//   ....[44]....
        /*03b0*/ 	.word	0x000032e0


	//   ....[45]....
        /*03b4*/ 	.word	0x00003300


	//   ....[46]....
        /*03b8*/ 	.word	0x00003320


	//   ....[47]....
        /*03bc*/ 	.word	0x00003340


	//   ....[48]....
        /*03c0*/ 	.word	0x00003360


	//   ....[49]....
        /*03c4*/ 	.word	0x00003380


	//   ....[50]....
        /*03c8*/ 	.word	0x000033a0


	//   ....[51]....
        /*03cc*/ 	.word	0x000033c0


	//   ....[52]....
        /*03d0*/ 	.word	0x000033e0


	//   ....[53]....
        /*03d4*/ 	.word	0x00003400


	//   ....[54]....
        /*03d8*/ 	.word	0x00003420


	//   ....[55]....
        /*03dc*/ 	.word	0x00003440


	//   ....[56]....
        /*03e0*/ 	.word	0x00003460


	//   ....[57]....
        /*03e4*/ 	.word	0x00003480


	//   ....[58]....
        /*03e8*/ 	.word	0x000034a0


	//   ....[59]....
        /*03ec*/ 	.word	0x000034c0


	//   ....[60]....
        /*03f0*/ 	.word	0x000034e0


	//   ....[61]....
        /*03f4*/ 	.word	0x00003500


	//   ....[62]....
        /*03f8*/ 	.word	0x00003520


	//   ....[63]....
        /*03fc*/ 	.word	0x00003540


	//   ....[64]....
        /*0400*/ 	.word	0x00003560


	//   ....[65]....
        /*0404*/ 	.word	0x00003580


	//   ....[66]....
        /*0408*/ 	.word	0x000035a0


	//   ....[67]....
        /*040c*/ 	.word	0x000035c0


	//   ....[68]....
        /*0410*/ 	.word	0x000035e0


	//   ....[69]....
        /*0414*/ 	.word	0x00003600


	//   ....[70]....
        /*0418*/ 	.word	0x00003620


	//   ....[71]....
        /*041c*/ 	.word	0x00003640


	//   ....[72]....
        /*0420*/ 	.word	0x00003660


	//   ....[73]....
        /*0424*/ 	.word	0x00003680


	//   ....[74]....
        /*0428*/ 	.word	0x000036a0


	//   ....[75]....
        /*042c*/ 	.word	0x000036c0


	//   ....[76]....
        /*0430*/ 	.word	0x000036e0


	//   ....[77]....
        /*0434*/ 	.word	0x00003700


	//   ....[78]....
        /*0438*/ 	.word	0x00003720


	//   ....[79]....
        /*043c*/ 	.word	0x00003740


	//   ....[80]....
        /*0440*/ 	.word	0x00003760


	//   ....[81]....
        /*0444*/ 	.word	0x00003780


	//   ....[82]....
        /*0448*/ 	.word	0x000037a0


	//   ....[83]....
        /*044c*/ 	.word	0x000037c0


	//   ....[84]....
        /*0450*/ 	.word	0x000037e0


	//   ....[85]....
        /*0454*/ 	.word	0x00003800


	//   ....[86]....
        /*0458*/ 	.word	0x00003820


	//   ....[87]....
        /*045c*/ 	.word	0x00003840


	//   ....[88]....
        /*0460*/ 	.word	0x00003860


	//   ....[89]....
        /*0464*/ 	.word	0x00003880


	//   ....[90]....
        /*0468*/ 	.word	0x000038a0


	//   ....[91]....
        /*046c*/ 	.word	0x000038c0


	//   ....[92]....
        /*0470*/ 	.word	0x000038e0


	//   ....[93]....
        /*0474*/ 	.word	0x00003900


	//   ....[94]....
        /*0478*/ 	.word	0x00003920


	//   ....[95]....
        /*047c*/ 	.word	0x00003940


	//   ....[96]....
        /*0480*/ 	.word	0x00003960


	//   ....[97]....
        /*0484*/ 	.word	0x00003980


	//   ....[98]....
        /*0488*/ 	.word	0x000039a0


	//   ....[99]....
        /*048c*/ 	.word	0x000039c0


	//   ....[100]....
        /*0490*/ 	.word	0x000039e0


	//   ....[101]....
        /*0494*/ 	.word	0x00003a00


	//   ....[102]....
        /*0498*/ 	.word	0x00003a20


	//   ....[103]....
        /*049c*/ 	.word	0x00003a40


	//   ....[104]....
        /*04a0*/ 	.word	0x00003a60


	//   ....[105]....
        /*04a4*/ 	.word	0x00003a80


	//   ....[106]....
        /*04a8*/ 	.word	0x00003aa0


	//   ....[107]....
        /*04ac*/ 	.word	0x00003ac0


	//   ....[108]....
        /*04b0*/ 	.word	0x00003ae0


	//   ....[109]....
        /*04b4*/ 	.word	0x00003b00


	//   ....[110]....
        /*04b8*/ 	.word	0x00003b20


	//   ....[111]....
        /*04bc*/ 	.word	0x00003b40


	//   ....[112]....
        /*04c0*/ 	.word	0x00003b60


	//   ....[113]....
        /*04c4*/ 	.word	0x00003b80


	//   ....[114]....
        /*04c8*/ 	.word	0x00003bb0


	//   ....[115]....
        /*04cc*/ 	.word	0x00003bd0


	//   ....[116]....
        /*04d0*/ 	.word	0x00003bf0


	//   ....[117]....
        /*04d4*/ 	.word	0x00003c10


	//   ....[118]....
        /*04d8*/ 	.word	0x00003c30


	//   ....[119]....
        /*04dc*/ 	.word	0x00003c50


	//   ....[120]....
        /*04e0*/ 	.word	0x00003c60


	//   ....[121]....
        /*04e4*/ 	.word	0x00003c80


	//   ....[122]....
        /*04e8*/ 	.word	0x00003ca0


	//   ....[123]....
        /*04ec*/ 	.word	0x00003cc0


	//   ....[124]....
        /*04f0*/ 	.word	0x00003ce0


	//   ....[125]....
        /*04f4*/ 	.word	0x00003d00


	//   ....[126]....
        /*04f8*/ 	.word	0x00003d20


	//   ....[127]....
        /*04fc*/ 	.word	0x00003d40


	//   ....[128]....
        /*0500*/ 	.word	0x00003d60


	//   ....[129]....
        /*0504*/ 	.word	0x00003d80


	//   ....[130]....
        /*0508*/ 	.word	0x00003da0


	//   ....[131]....
        /*050c*/ 	.word	0x00003dc0


	//   ....[132]....
        /*0510*/ 	.word	0x00003de0


	//   ....[133]....
        /*0514*/ 	.word	0x00003e00


	//   ....[134]....
        /*0518*/ 	.word	0x00003e20


	//   ....[135]....
        /*051c*/ 	.word	0x00003e40


	//   ....[136]....
        /*0520*/ 	.word	0x00003e70


	//   ....[137]....
        /*0524*/ 	.word	0x00003e90


	//   ....[138]....
        /*0528*/ 	.word	0x00003eb0


	//   ....[139]....
        /*052c*/ 	.word	0x00003ed0


	//   ....[140]....
        /*0530*/ 	.word	0x00003ef0


	//   ....[141]....
        /*0534*/ 	.word	0x00003f10


	//   ....[142]....
        /*0538*/ 	.word	0x00003f20


	//   ....[143]....
        /*053c*/ 	.word	0x00003f40


	//   ....[144]....
        /*0540*/ 	.word	0x00003f60


	//   ....[145]....
        /*0544*/ 	.word	0x00003f80


	//   ....[146]....
        /*0548*/ 	.word	0x00003fa0


	//   ....[147]....
        /*054c*/ 	.word	0x00003fc0


	//   ....[148]....
        /*0550*/ 	.word	0x00003fe0


	//   ....[149]....
        /*0554*/ 	.word	0x00004000


	//   ....[150]....
        /*0558*/ 	.word	0x00004020


	//   ....[151]....
        /*055c*/ 	.word	0x00004040


	//   ....[152]....
        /*0560*/ 	.word	0x00004060


	//   ....[153]....
        /*0564*/ 	.word	0x00004080


	//   ....[154]....
        /*0568*/ 	.word	0x000040a0


	//   ....[155]....
        /*056c*/ 	.word	0x000040c0


	//   ....[156]....
        /*0570*/ 	.word	0x000040e0


	//   ....[157]....
        /*0574*/ 	.word	0x00004100


	//   ....[158]....
        /*0578*/ 	.word	0x00004120


	//   ....[159]....
        /*057c*/ 	.word	0x00004140


	//----- nvinfo : EIATTR_VRC_CTA_INIT_COUNT
	.align		4
.L_152:
        /*0580*/ 	.byte	0x02, 0x4a
	.zero		1
	.zero		1


	//----- nvinfo : EIATTR_EXIT_INSTR_OFFSETS
	.align		4
        /*0584*/ 	.byte	0x04, 0x1c
        /*0586*/ 	.short	(.L_154 - .L_153)


	//   ....[0]....
.L_153:
        /*0588*/ 	.word	0x00004470


	//----- nvinfo : EIATTR_CRS_STACK_SIZE
	.align		4
.L_154:
        /*058c*/ 	.byte	0x04, 0x1e
        /*058e*/ 	.short	(.L_156 - .L_155)
.L_155:
        /*0590*/ 	.word	0x00000000


	//----- nvinfo : EIATTR_CBANK_PARAM_SIZE
	.align		4
.L_156:
        /*0594*/ 	.byte	0x03, 0x19
        /*0596*/ 	.short	0x0028


	//----- nvinfo : EIATTR_PARAM_CBANK
	.align		4
        /*0598*/ 	.byte	0x04, 0x0a
        /*059a*/ 	.short	(.L_158 - .L_157)
	.align		4
.L_157:
        /*059c*/ 	.word	index@(.nv.constant0.fused_batch_pir_kernel_v2_1)
        /*05a0*/ 	.short	0x0380
        /*05a2*/ 	.short	0x0028


	//----- nvinfo : EIATTR_SW_WAR
	.align		4
.L_158:
        /*05a4*/ 	.byte	0x04, 0x36
        /*05a6*/ 	.short	(.L_160 - .L_159)
.L_159:
        /*05a8*/ 	.word	0x00000008
.L_160:


//--------------------- .nv.callgraph             --------------------------
	.section	.nv.callgraph,"",@"SHT_CUDA_CALLGRAPH"
	.align	4
	.sectionentsize	8
	.align		4
        /*0000*/ 	.word	0x00000000
	.align		4
        /*0004*/ 	.word	0xffffffff
	.align		4
        /*0008*/ 	.word	0x00000000
	.align		4
        /*000c*/ 	.word	0xfffffffe
	.align		4
        /*0010*/ 	.word	0x00000000
	.align		4
        /*0014*/ 	.word	0xfffffffd
	.align		4
        /*0018*/ 	.word	0x00000000
	.align		4
        /*001c*/ 	.word	0xfffffffc


//--------------------- .nv.constant3             --------------------------
	.section	.nv.constant3,"a",@progbits
	.align	4
.nv.constant3:
	.type		CHACHA_CONSTANTS,@object
	.size		CHACHA_CONSTANTS,(.L_0 - CHACHA_CONSTANTS)
CHACHA_CONSTANTS:
        /*0000*/ 	.byte	0x65, 0x78, 0x70, 0x61, 0x6e, 0x64, 0x20, 0x33, 0x32, 0x2d, 0x62, 0x79, 0x74, 0x65, 0x20, 0x6b
.L_0:


//--------------------- .text.fused_batch_pir_kernel_v2_16 --------------------------
	.section	.text.fused_batch_pir_kernel_v2_16,"ax",@progbits
	.align	128
        .global         fused_batch_pir_kernel_v2_16
        .type           fused_batch_pir_kernel_v2_16,@function
        .size           fused_batch_pir_kernel_v2_16,(.L_x_110 - fused_batch_pir_kernel_v2_16)
        .other          fused_batch_pir_kernel_v2_16,@"STO_CUDA_ENTRY STV_DEFAULT"
fused_batch_pir_kernel_v2_16:
.text.fused_batch_pir_kernel_v2_16:
[----:B------:R-:W-:Y:S01]  /*0000*/  LDC R1, c[0x0][0x37c] ;  /* 0x0000df00ff017b82 */ /* 0x000fe20000000800 */
[----:B------:R-:W0:Y:S01]  /*0010*/  S2R R4, SR_TID.X ;  /* 0x0000000000047919 */ /* 0x000e220000002100 */
[----:B------:R-:W1:Y:S01]  /*0020*/  LDCU.64 UR4, c[0x0][0x358] ;  /* 0x00006b00ff0477ac */ /* 0x000e620008000a00 */
[----:B------:R-:W-:Y:S01]  /*0030*/  BSSY.RECONVERGENT B0, `(.L_x_0) ;  /* 0x000013b000007945 */ /* 0x000fe20003800200 */
[----:B------:R-:W2:Y:S01]  /*0040*/  S2R R0, SR_CTAID.X ;  /* 0x0000000000007919 */ /* 0x000ea20000002500 */
[C---:B0-----:R-:W-:Y:S02]  /*0050*/  ISETP.GT.U32.AND P0, PT, R4.reuse, 0x2f, PT ;  /* 0x0000002f0400780c */ /* 0x041fe40003f04070 */
[----:B------:R-:W-:Y:S01]  /*0060*/  LOP3.LUT R72, R4, 0x1f, RZ, 0xc0, !PT ;  /* 0x0000001f04487812 */ /* 0x000fe200078ec0ff */
[----:B--2---:R-:W-:-:S10]  /*0070*/  IMAD.SHL.U32 R0, R0, 0x800, RZ ;  /* 0x0000080000007824 */ /* 0x004fd400078e00ff */
[----:B-1----:R-:W-:Y:S05]  /*0080*/  @P0 BRA `(.L_x_1) ;  /* 0x0000001000d40947 */ /* 0x002fea0003800000 */
[----:B------:R-:W0:Y:S02]  /*0090*/  LDC.64 R2, c[0x0][0x388] ;  /* 0x0000e200ff027b82 */ /* 0x000e240000000a00 */
[----:B0-----:R-:W-:-:S05]  /*00a0*/  IMAD.WIDE.U32 R2, R4, 0x1e8, R2 ;  /* 0x000001e804027825 */ /* 0x001fca00078e0002 */
[----:B------:R-:W2:Y:S04]  /*00b0*/  LDG.E.U16 R12, desc[UR4][R2.64+0x10] ;  /* 0x00001004020c7981 */ /* 0x000ea8000c1e1500 */
[----:B------:R0:W5:Y:S04]  /*00c0*/  LDG.E R8, desc[UR4][R2.64] ;  /* 0x0000000402087981 */ /* 0x000168000c1e1900 */
[----:B------:R0:W5:Y:S04]  /*00d0*/  LDG.E R9, desc[UR4][R2.64+0x4] ;  /* 0x0000040402097981 */ /* 0x000168000c1e1900 */
[----:B------:R0:W5:Y:S04]  /*00e0*/  LDG.E R10, desc[UR4][R2.64+0x8] ;  /* 0x00000804020a7981 */ /* 0x000168000c1e1900 */
[----:B------:R0:W5:Y:S01]  /*00f0*/  LDG.E R11, desc[UR4][R2.64+0xc] ;  /* 0x00000c04020b7981 */ /* 0x000162000c1e1900 */
[----:B------:R-:W-:Y:S01]  /*0100*/  BSSY.RECONVERGENT B1, `(.L_x_2) ;  /* 0x0000124000017945 */ /* 0x000fe20003800200 */
[----:B--2---:R-:W-:-:S02]  /*0110*/  PRMT R5, R12, 0x7771, RZ ;  /* 0x000077710c057816 */ /* 0x004fc400000000ff */
[----:B------:R-:W-:Y:S02]  /*0120*/  PRMT R12, R12, 0x7770, RZ ;  /* 0x000077700c0c7816 */ /* 0x000fe400000000ff */
[----:B------:R-:W-:-:S13]  /*0130*/  ISETP.GE.U32.AND P0, PT, R5, 0xc, PT ;  /* 0x0000000c0500780c */ /* 0x000fda0003f06070 */
[----:B0-----:R-:W-:Y:S05]  /*0140*/  @!P0 BRA `(.L_x_3) ;  /* 0x00000010007c8947 */ /* 0x001fea0003800000 */
[----:B------:R-:W-:Y:S02]  /*0150*/  VIADD R6, R5, 0xfffffff4 ;  /* 0xfffffff405067836 */ /* 0x000fe40000000000 */
[----:B------:R-:W-:-:S07]  /*0160*/  IMAD.MOV.U32 R7, RZ, RZ, RZ ;  /* 0x000000ffff077224 */ /* 0x000fce00078e00ff */
.L_x_8:
[----:B------:R-:W-:Y:S01]  /*0170*/  IMAD.MOV.U32 R16, RZ, RZ, 0x6b206574 ;  /* 0x6b206574ff107424 */ /* 0x000fe200078e00ff */
[----:B------:R-:W-:Y:S01]  /*0180*/  CS2R R26, SRZ ;  /* 0x00000000001a7805 */ /* 0x000fe2000001ff00 */
[----:B------:R-:W-:Y:S02]  /*0190*/  IMAD.MOV.U32 R15, RZ, RZ, 0x79622d32 ;  /* 0x79622d32ff0f7424 */ /* 0x000fe400078e00ff */
[----:B------:R-:W-:Y:S02]  /*01a0*/  IMAD.MOV.U32 R14, RZ, RZ, 0x3320646e ;  /* 0x3320646eff0e7424 */ /* 0x000fe400078e00ff */
[----:B------:R-:W-:Y:S02]  /*01b0*/  IMAD.MOV.U32 R13, RZ, RZ, 0x61707865 ;  /* 0x61707865ff0d7424 */ /* 0x000fe400078e00ff */
[----:B------:R-:W-:Y:S02]  /*01c0*/  IMAD.MOV.U32 R33, RZ, RZ, RZ ;  /* 0x000000ffff217224 */ /* 0x000fe400078e00ff */
[----:B-----5:R-:W-:-:S02]  /*01d0*/  IMAD.MOV.U32 R17, RZ, RZ, R8 ;  /* 0x000000ffff117224 */ /* 0x020fc400078e0008 */
[----:B------:R-:W-:Y:S02]  /*01e0*/  IMAD.MOV.U32 R19, RZ, RZ, R9 ;  /* 0x000000ffff137224 */ /* 0x000fe400078e0009 */
[----:B------:R-:W-:Y:S02]  /*01f0*/  IMAD.MOV.U32 R20, RZ, RZ, R10 ;  /* 0x000000ffff147224 */ /* 0x000fe400078e000a */
[----:B------:R-:W-:Y:S02]  /*0200*/  IMAD.MOV.U32 R21, RZ, RZ, R11 ;  /* 0x000000ffff157224 */ /* 0x000fe400078e000b */
[----:B------:R-:W-:Y:S02]  /*0210*/  IMAD.MOV.U32 R18, RZ, RZ, R8 ;  /* 0x000000ffff127224 */ /* 0x000fe400078e0008 */
[----:B------:R-:W-:Y:S02]  /*0220*/  IMAD.MOV.U32 R22, RZ, RZ, R9 ;  /* 0x000000ffff167224 */ /* 0x000fe400078e0009 */
[----:B------:R-:W-:-:S02]  /*0230*/  IMAD.MOV.U32 R23, RZ, RZ, R10 ;  /* 0x000000ffff177224 */ /* 0x000fc400078e000a */
[----:B------:R-:W-:Y:S02]  /*0240*/  IMAD.MOV.U32 R24, RZ, RZ, R11 ;  /* 0x000000ffff187224 */ /* 0x000fe400078e000b */
[----:B------:R-:W-:Y:S02]  /*0250*/  IMAD.MOV.U32 R25, RZ, RZ, RZ ;  /* 0x000000ffff197224 */ /* 0x000fe400078e00ff */
[----:B------:R-:W-:-:S07]  /*0260*/  IMAD.MOV.U32 R28, RZ, RZ, RZ ;  /* 0x000000ffff1c7224 */ /* 0x000fce00078e00ff */
.L_x_4:
[----:B------:R-:W-:Y:S02]  /*0270*/  IMAD.IADD R29, R19, 0x1, R14 ;  /* 0x00000001131d7824 */ /* 0x000fe400078e020e */
[----:B------:R-:W-:Y:S02]  /*0280*/  IMAD.IADD R32, R20, 0x1, R15 ;  /* 0x0000000114207824 */ /* 0x000fe400078e020f */
[----:B------:R-:W-:Y:S01]  /*0290*/  IMAD.IADD R30, R17, 0x1, R13 ;  /* 0x00000001111e7824 */ /* 0x000fe200078e020d */
[----:B------:R-:W-:Y:S01]  /*02a0*/  LOP3.LUT R26, R29, R26, RZ, 0x3c, !PT ;  /* 0x0000001a1d1a7212 */ /* 0x000fe200078e3cff */
[----:B------:R-:W-:Y:S01]  /*02b0*/  IMAD.IADD R31, R21, 0x1, R16 ;  /* 0x00000001151f7824 */ /* 0x000fe200078e0210 */
[----:B------:R-:W-:Y:S01]  /*02c0*/  LOP3.LUT R27, R32, R27, RZ, 0x3c, !PT ;  /* 0x0000001b201b7212 */ /* 0x000fe200078e3cff */
[----:B------:R-:W-:Y:S01]  /*02d0*/  VIADD R33, R33, 0x1 ;  /* 0x0000000121217836 */ /* 0x000fe20000000000 */
[----:B------:R-:W-:Y:S02]  /*02e0*/  LOP3.LUT R25, R30, R25, RZ, 0x3c, !PT ;  /* 0x000000191e197212 */ /* 0x000fe400078e3cff */
[----:B------:R-:W-:-:S02]  /*02f0*/  LOP3.LUT R28, R31, R28, RZ, 0x3c, !PT ;  /* 0x0000001c1f1c7212 */ /* 0x000fc400078e3cff */
[----:B------:R-:W-:Y:S02]  /*0300*/  SHF.L.W.U32.HI R15, R26, 0x10, R26 ;  /* 0x000000101a0f7819 */ /* 0x000fe40000010e1a */
[----:B------:R-:W-:Y:S02]  /*0310*/  SHF.L.W.U32.HI R26, R27, 0x10, R27 ;  /* 0x000000101b1a7819 */ /* 0x000fe40000010e1b */
[----:B------:R-:W-:Y:S01]  /*0320*/  SHF.L.W.U32.HI R27, R28, 0x10, R28 ;  /* 0x000000101c1b7819 */ /* 0x000fe20000010e1c */
[----:B------:R-:W-:Y:S01]  /*0330*/  IMAD.IADD R16, R15, 0x1, R22 ;  /* 0x000000010f107824 */ /* 0x000fe200078e0216 */
[----:B------:R-:W-:Y:S01]  /*0340*/  SHF.L.W.U32.HI R25, R25, 0x10, R25 ;  /* 0x0000001019197819 */ /* 0x000fe20000010e19 */
[----:B------:R-:W-:Y:S01]  /*0350*/  IMAD.IADD R23, R26, 0x1, R23 ;  /* 0x000000011a177824 */ /* 0x000fe200078e0217 */
[----:B------:R-:W-:Y:S01]  /*0360*/  ISETP.NE.AND P0, PT, R33, 0x4, PT ;  /* 0x000000042100780c */ /* 0x000fe20003f05270 */
[----:B------:R-:W-:Y:S02]  /*0370*/  IMAD.IADD R22, R27, 0x1, R24 ;  /* 0x000000011b167824 */ /* 0x000fe400078e0218 */
[----:B------:R-:W-:Y:S01]  /*0380*/  IMAD.IADD R14, R25, 0x1, R18 ;  /* 0x00000001190e7824 */ /* 0x000fe200078e0212 */
[----:B------:R-:W-:-:S02]  /*0390*/  LOP3.LUT R18, R16, R19, RZ, 0x3c, !PT ;  /* 0x0000001310127212 */ /* 0x000fc400078e3cff */
[----:B------:R-:W-:Y:S02]  /*03a0*/  LOP3.LUT R19, R23, R20, RZ, 0x3c, !PT ;  /* 0x0000001417137212 */ /* 0x000fe400078e3cff */
[----:B------:R-:W-:Y:S02]  /*03b0*/  LOP3.LUT R20, R22, R21, RZ, 0x3c, !PT ;  /* 0x0000001516147212 */ /* 0x000fe400078e3cff */
[----:B------:R-:W-:Y:S02]  /*03c0*/  LOP3.LUT R13, R14, R17, RZ, 0x3c, !PT ;  /* 0x000000110e0d7212 */ /* 0x000fe400078e3cff */
[----:B------:R-:W-:Y:S02]  /*03d0*/  SHF.L.W.U32.HI R18, R18, 0xc, R18 ;  /* 0x0000000c12127819 */ /* 0x000fe40000010e12 */
[----:B------:R-:W-:Y:S02]  /*03e0*/  SHF.L.W.U32.HI R19, R19, 0xc, R19 ;  /* 0x0000000c13137819 */ /* 0x000fe40000010e13 */
[----:B------:R-:W-:Y:S01]  /*03f0*/  SHF.L.W.U32.HI R24, R20, 0xc, R20 ;  /* 0x0000000c14187819 */ /* 0x000fe20000010e14 */
[----:B------:R-:W-:Y:S01]  /*0400*/  IMAD.IADD R20, R29, 0x1, R18 ;  /* 0x000000011d147824 */ /* 0x000fe200078e0212 */
[----:B------:R-:W-:Y:S01]  /*0410*/  SHF.L.W.U32.HI R13, R13, 0xc, R13 ;  /* 0x0000000c0d0d7819 */ /* 0x000fe20000010e0d */
[----:B------:R-:W-:-:S02]  /*0420*/  IMAD.IADD R21, R32, 0x1, R19 ;  /* 0x0000000120157824 */ /* 0x000fc400078e0213 */
[----:B------:R-:W-:Y:S01]  /*0430*/  IMAD.IADD R28, R31, 0x1, R24 ;  /* 0x000000011f1c7824 */ /* 0x000fe200078e0218 */
[----:B------:R-:W-:Y:S01]  /*0440*/  LOP3.LUT R15, R20, R15, RZ, 0x3c, !PT ;  /* 0x0000000f140f7212 */ /* 0x000fe200078e3cff */
[----:B------:R-:W-:Y:S01]  /*0450*/  IMAD.IADD R30, R30, 0x1, R13 ;  /* 0x000000011e1e7824 */ /* 0x000fe200078e020d */
[----:B------:R-:W-:Y:S02]  /*0460*/  LOP3.LUT R26, R21, R26, RZ, 0x3c, !PT ;  /* 0x0000001a151a7212 */ /* 0x000fe400078e3cff */
[----:B------:R-:W-:Y:S02]  /*0470*/  LOP3.LUT R27, R28, R27, RZ, 0x3c, !PT ;  /* 0x0000001b1c1b7212 */ /* 0x000fe400078e3cff */
[----:B------:R-:W-:Y:S02]  /*0480*/  LOP3.LUT R25, R30, R25, RZ, 0x3c, !PT ;  /* 0x000000191e197212 */ /* 0x000fe400078e3cff */
[----:B------:R-:W-:Y:S02]  /*0490*/  SHF.L.W.U32.HI R15, R15, 0x8, R15 ;  /* 0x000000080f0f7819 */ /* 0x000fe40000010e0f */
[----:B------:R-:W-:-:S02]  /*04a0*/  SHF.L.W.U32.HI R26, R26, 0x8, R26 ;  /* 0x000000081a1a7819 */ /* 0x000fc40000010e1a */
[----:B------:R-:W-:Y:S01]  /*04b0*/  SHF.L.W.U32.HI R27, R27, 0x8, R27 ;  /* 0x000000081b1b7819 */ /* 0x000fe20000010e1b */
[----:B------:R-:W-:Y:S01]  /*04c0*/  IMAD.IADD R17, R16, 0x1, R15 ;  /* 0x0000000110117824 */ /* 0x000fe200078e020f */
[----:B------:R-:W-:Y:S01]  /*04d0*/  SHF.L.W.U32.HI R25, R25, 0x8, R25 ;  /* 0x0000000819197819 */ /* 0x000fe20000010e19 */
[----:B------:R-:W-:Y:S02]  /*04e0*/  IMAD.IADD R16, R23, 0x1, R26 ;  /* 0x0000000117107824 */ /* 0x000fe400078e021a */
[----:B------:R-:W-:Y:S01]  /*04f0*/  IMAD.IADD R29, R22, 0x1, R27 ;  /* 0x00000001161d7824 */ /* 0x000fe200078e021b */
[----:B------:R-:W-:Y:S01]  /*0500*/  LOP3.LUT R18, R17, R18, RZ, 0x3c, !PT ;  /* 0x0000001211127212 */ /* 0x000fe200078e3cff */
[----:B------:R-:W-:Y:S01]  /*0510*/  IMAD.IADD R14, R14, 0x1, R25 ;  /* 0x000000010e0e7824 */ /* 0x000fe200078e0219 */
[----:B------:R-:W-:Y:S02]  /*0520*/  LOP3.LUT R22, R16, R19, RZ, 0x3c, !PT ;  /* 0x0000001310167212 */ /* 0x000fe400078e3cff */
[----:B------:R-:W-:-:S02]  /*0530*/  LOP3.LUT R24, R29, R24, RZ, 0x3c, !PT ;  /* 0x000000181d187212 */ /* 0x000fc400078e3cff */
[----:B------:R-:W-:Y:S02]  /*0540*/  LOP3.LUT R13, R14, R13, RZ, 0x3c, !PT ;  /* 0x0000000d0e0d7212 */ /* 0x000fe400078e3cff */
[----:B------:R-:W-:Y:S02]  /*0550*/  SHF.L.W.U32.HI R19, R18, 0x7, R18 ;  /* 0x0000000712137819 */ /* 0x000fe40000010e12 */
[----:B------:R-:W-:Y:S02]  /*0560*/  SHF.L.W.U32.HI R23, R22, 0x7, R22 ;  /* 0x0000000716177819 */ /* 0x000fe40000010e16 */
[----:B------:R-:W-:Y:S01]  /*0570*/  SHF.L.W.U32.HI R24, R24, 0x7, R24 ;  /* 0x0000000718187819 */ /* 0x000fe20000010e18 */
[----:B------:R-:W-:Y:S01]  /*0580*/  IMAD.IADD R30, R30, 0x1, R19 ;  /* 0x000000011e1e7824 */ /* 0x000fe200078e0213 */
[----:B------:R-:W-:Y:S01]  /*0590*/  SHF.L.W.U32.HI R13, R13, 0x7, R13 ;  /* 0x000000070d0d7819 */ /* 0x000fe20000010e0d */
[----:B------:R-:W-:Y:S02]  /*05a0*/  IMAD.IADD R20, R20, 0x1, R23 ;  /* 0x0000000114147824 */ /* 0x000fe400078e0217 */
[----:B------:R-:W-:Y:S01]  /*05b0*/  IMAD.IADD R32, R21, 0x1, R24 ;  /* 0x0000000115207824 */ /* 0x000fe200078e0218 */
[----:B------:R-:W-:Y:S01]  /*05c0*/  LOP3.LUT R27, R30, R27, RZ, 0x3c, !PT ;  /* 0x0000001b1e1b7212 */ /* 0x000fe200078e3cff */
[----:B------:R-:W-:Y:S01]  /*05d0*/  IMAD.IADD R35, R13, 0x1, R28 ;  /* 0x000000010d237824 */ /* 0x000fe200078e021c */
[----:B------:R-:W-:-:S02]  /*05e0*/  LOP3.LUT R25, R20, R25, RZ, 0x3c, !PT ;  /* 0x0000001914197212 */ /* 0x000fc400078e3cff */
        /* <DEDUP_REMOVED lines=16> */
[----:B------:R-:W-:Y:S02]  /*06f0*/  SHF.L.W.U32.HI R31, R24, 0xc, R24 ;  /* 0x0000000c181f7819 */ /* 0x000fe40000010e18 */
[----:B------:R-:W-:Y:S01]  /*0700*/  SHF.L.W.U32.HI R36, R13, 0xc, R13 ;  /* 0x0000000c0d247819 */ /* 0x000fe20000010e0d */
[----:B------:R-:W-:Y:S02]  /*0710*/  IMAD.IADD R13, R30, 0x1, R19 ;  /* 0x000000011e0d7824 */ /* 0x000fe400078e0213 */
        /* <DEDUP_REMOVED lines=23> */
[----:B------:R-:W-:Y:S06]  /*0890*/  @P0 BRA `(.L_x_4) ;  /* 0xfffffff800740947 */ /* 0x000fec000383ffff */
[----:B------:R-:W-:Y:S01]  /*08a0*/  IMAD.IADD R18, R8, 0x1, R17 ;  /* 0x0000000108127824 */ /* 0x000fe200078e0211 */
[----:B------:R-:W-:Y:S01]  /*08b0*/  CS2R R30, SRZ ;  /* 0x00000000001e7805 */ /* 0x000fe2000001ff00 */
[----:B------:R-:W-:Y:S02]  /*08c0*/  IMAD.IADD R17, R9, 0x1, R19 ;  /* 0x0000000109117824 */ /* 0x000fe400078e0213 */
[----:B------:R-:W-:Y:S02]  /*08d0*/  IMAD.IADD R19, R11, 0x1, R21 ;  /* 0x000000010b137824 */ /* 0x000fe400078e0215 */
[----:B------:R-:W-:Y:S02]  /*08e0*/  VIADD R13, R13, 0x61707865 ;  /* 0x617078650d0d7836 */ /* 0x000fe40000000000 */
[----:B------:R-:W-:Y:S02]  /*08f0*/  VIADD R14, R14, 0x3320646e ;  /* 0x3320646e0e0e7836 */ /* 0x000fe40000000000 */
[----:B------:R-:W-:-:S02]  /*0900*/  VIADD R15, R15, 0x79622d32 ;  /* 0x79622d320f0f7836 */ /* 0x000fc40000000000 */
[----:B------:R-:W-:Y:S02]  /*0910*/  VIADD R16, R16, 0x6b206574 ;  /* 0x6b20657410107836 */ /* 0x000fe40000000000 */
[----:B------:R-:W-:Y:S02]  /*0920*/  IMAD.IADD R20, R10, 0x1, R20 ;  /* 0x000000010a147824 */ /* 0x000fe400078e0214 */
[----:B------:R-:W-:Y:S02]  /*0930*/  IMAD.MOV.U32 R21, RZ, RZ, 0x1 ;  /* 0x00000001ff157424 */ /* 0x000fe400078e00ff */
[----:B------:R-:W-:Y:S02]  /*0940*/  IMAD.MOV.U32 R22, RZ, RZ, 0x6b206574 ;  /* 0x6b206574ff167424 */ /* 0x000fe400078e00ff */
[----:B------:R-:W-:Y:S02]  /*0950*/  IMAD.MOV.U32 R23, RZ, RZ, 0x79622d32 ;  /* 0x79622d32ff177424 */ /* 0x000fe400078e00ff */
[----:B------:R-:W-:-:S02]  /*0960*/  IMAD.MOV.U32 R24, RZ, RZ, 0x3320646e ;  /* 0x3320646eff187424 */ /* 0x000fc400078e00ff */
[----:B------:R-:W-:Y:S02]  /*0970*/  IMAD.MOV.U32 R25, RZ, RZ, 0x61707865 ;  /* 0x61707865ff197424 */ /* 0x000fe400078e00ff */
[----:B------:R-:W-:Y:S02]  /*0980*/  IMAD.MOV.U32 R35, RZ, RZ, RZ ;  /* 0x000000ffff237224 */ /* 0x000fe400078e00ff */
[----:B------:R-:W-:Y:S02]  /*0990*/  IMAD.MOV.U32 R26, RZ, RZ, R8 ;  /* 0x000000ffff1a7224 */ /* 0x000fe400078e0008 */
[----:B------:R-:W-:Y:S02]  /*09a0*/  IMAD.MOV.U32 R27, RZ, RZ, R9 ;  /* 0x000000ffff1b7224 */ /* 0x000fe400078e0009 */
[----:B------:R-:W-:Y:S02]  /*09b0*/  IMAD.MOV.U32 R28, RZ, RZ, R10 ;  /* 0x000000ffff1c7224 */ /* 0x000fe400078e000a */
[----:B------:R-:W-:-:S02]  /*09c0*/  IMAD.MOV.U32 R29, RZ, RZ, R11 ;  /* 0x000000ffff1d7224 */ /* 0x000fc400078e000b */
[----:B------:R-:W-:-:S07]  /*09d0*/  IMAD.MOV.U32 R32, RZ, RZ, RZ ;  /* 0x000000ffff207224 */ /* 0x000fce00078e00ff */
.L_x_5:
        /* <DEDUP_REMOVED lines=99> */
[----:B------:R-:W-:Y:S01]  /*1010*/  LOP3.LUT R8, RZ, R7, RZ, 0x33, !PT ;  /* 0x00000007ff087212 */ /* 0x000fe200078e33ff */
[----:B------:R-:W-:Y:S01]  /*1020*/  IMAD.MOV.U32 R9, RZ, RZ, 0x1 ;  /* 0x00000001ff097424 */ /* 0x000fe200078e00ff */
[----:B------:R-:W-:Y:S01]  /*1030*/  LOP3.LUT R25, RZ, R25, RZ, 0x33, !PT ;  /* 0x00000019ff197212 */ /* 0x000fe200078e33ff */
[----:B------:R-:W-:Y:S01]  /*1040*/  BSSY.RECONVERGENT B2, `(.L_x_6) ;  /* 0x0000027000027945 */ /* 0x000fe20003800200 */
[----:B------:R-:W-:Y:S01]  /*1050*/  LOP3.LUT R12, R12, 0xff, RZ, 0xc0, !PT ;  /* 0x000000ff0c0c7812 */ /* 0x000fe200078ec0ff */
[----:B------:R-:W-:-:S05]  /*1060*/  IMAD.IADD R8, R5, 0x1, R8 ;  /* 0x0000000105087824 */ /* 0x000fca00078e0208 */
[----:B------:R-:W-:-:S04]  /*1070*/  SHF.L.U32 R9, R9, R8, RZ ;  /* 0x0000000809097219 */ /* 0x000fc800000006ff */
[----:B------:R-:W-:-:S04]  /*1080*/  LOP3.LUT P0, R26, R9, RZ, R0, 0xa0, !PT ;  /* 0x000000ff091a7212 */ /* 0x000fc8000780a000 */
[----:B------:R-:W-:Y:S02]  /*1090*/  SEL R25, R25, R24, !P0 ;  /* 0x0000001819197207 */ /* 0x000fe40004000000 */
[----:B------:R-:W-:Y:S02]  /*10a0*/  ISETP.NE.AND P0, PT, R12, 0x1, PT ;  /* 0x000000010c00780c */ /* 0x000fe40003f05270 */
[----:B------:R-:W-:-:S04]  /*10b0*/  LOP3.LUT R27, R25, 0x1, RZ, 0xc0, !PT ;  /* 0x00000001191b7812 */ /* 0x000fc800078ec0ff */
[----:B------:R-:W-:-:S07]  /*10c0*/  PRMT R12, R27, 0x7610, R12 ;  /* 0x000076101b0c7816 */ /* 0x000fce000000000c */
[----:B------:R-:W-:Y:S05]  /*10d0*/  @P0 BRA `(.L_x_7) ;  /* 0x0000000000740947 */ /* 0x000fea0003800000 */
[----:B------:R-:W-:Y:S01]  /*10e0*/  ISETP.NE.AND P0, PT, R26, RZ, PT ;  /* 0x000000ff1a00720c */ /* 0x000fe20003f05270 */
[C---:B------:R-:W-:Y:S02]  /*10f0*/  VIADD R11, R7.reuse, 0x1a4 ;  /* 0x000001a4070b7836 */ /* 0x040fe40000000000 */
[----:B------:R-:W-:-:S05]  /*1100*/  IMAD.WIDE.U32 R8, R7, 0x10, R2 ;  /* 0x0000001007087825 */ /* 0x000fca00078e0002 */
[----:B------:R-:W2:Y:S04]  /*1110*/  LDG.E R12, desc[UR4][R8.64+0x14] ;  /* 0x00001404080c7981 */ /* 0x000ea8000c1e1900 */
[----:B------:R-:W3:Y:S01]  /*1120*/  LDG.E R25, desc[UR4][R8.64+0x20] ;  /* 0x0000200408197981 */ /* 0x000ee2000c1e1900 */
[----:B------:R-:W-:-:S03]  /*1130*/  @P0 VIADD R11, R7, 0x1bd ;  /* 0x000001bd070b0836 */ /* 0x000fc60000000000 */
[----:B------:R-:W4:Y:S02]  /*1140*/  LDG.E R23, desc[UR4][R8.64+0x18] ;  /* 0x0000180408177981 */ /* 0x000f24000c1e1900 */
[----:B------:R-:W-:Y:S02]  /*1150*/  IADD3 R10, P1, PT, R2, R11, RZ ;  /* 0x0000000b020a7210 */ /* 0x000fe40007f3e0ff */
[----:B------:R-:W5:Y:S03]  /*1160*/  LDG.E R24, desc[UR4][R8.64+0x1c] ;  /* 0x00001c0408187981 */ /* 0x000f66000c1e1900 */
[----:B------:R-:W-:-:S05]  /*1170*/  IMAD.X R11, RZ, RZ, R3, P1 ;  /* 0x000000ffff0b7224 */ /* 0x000fca00008e0603 */
[----:B------:R-:W5:Y:S01]  /*1180*/  LDG.E.U8 R10, desc[UR4][R10.64] ;  /* 0x000000040a0a7981 */ /* 0x000f62000c1e1100 */
[----:B------:R-:W-:Y:S02]  /*1190*/  SEL R21, R13, R18, !P0 ;  /* 0x000000120d157207 */ /* 0x000fe40004000000 */
[----:B------:R-:W-:Y:S02]  /*11a0*/  SEL R22, R14, R17, !P0 ;  /* 0x000000110e167207 */ /* 0x000fe40004000000 */
[----:B--2---:R-:W-:Y:S02]  /*11b0*/  LOP3.LUT R12, R21, R12, RZ, 0x3c, !PT ;  /* 0x0000000c150c7212 */ /* 0x004fe400078e3cff */
[----:B------:R-:W-:Y:S02]  /*11c0*/  SEL R21, R15, R20, !P0 ;  /* 0x000000140f157207 */ /* 0x000fe40004000000 */
[----:B------:R-:W-:Y:S02]  /*11d0*/  SEL R13, R12, R13, !P0 ;  /* 0x0000000d0c0d7207 */ /* 0x000fe40004000000 */
[----:B------:R-:W-:-:S02]  /*11e0*/  SEL R18, R18, R12, !P0 ;  /* 0x0000000c12127207 */ /* 0x000fc40004000000 */
[----:B------:R-:W-:Y:S02]  /*11f0*/  SEL R12, R16, R19, !P0 ;  /* 0x00000013100c7207 */ /* 0x000fe40004000000 */
[----:B----4-:R-:W-:Y:S02]  /*1200*/  LOP3.LUT R22, R22, R23, RZ, 0x3c, !PT ;  /* 0x0000001716167212 */ /* 0x010fe400078e3cff */
[----:B---3--:R-:W-:Y:S02]  /*1210*/  LOP3.LUT R12, R12, R25, RZ, 0x3c, !PT ;  /* 0x000000190c0c7212 */ /* 0x008fe400078e3cff */
[----:B-----5:R-:W-:Y:S02]  /*1220*/  LOP3.LUT R21, R21, R24, RZ, 0x3c, !PT ;  /* 0x0000001815157212 */ /* 0x020fe400078e3cff */
[----:B------:R-:W-:Y:S02]  /*1230*/  SEL R16, R12, R16, !P0 ;  /* 0x000000100c107207 */ /* 0x000fe40004000000 */
[----:B------:R-:W-:-:S02]  /*1240*/  LOP3.LUT R10, R10, R27, RZ, 0x3c, !PT ;  /* 0x0000001b0a0a7212 */ /* 0x000fc400078e3cff */
[----:B------:R-:W-:Y:S02]  /*1250*/  SEL R19, R19, R12, !P0 ;  /* 0x0000000c13137207 */ /* 0x000fe40004000000 */
[----:B------:R-:W-:Y:S02]  /*1260*/  SEL R14, R22, R14, !P0 ;  /* 0x0000000e160e7207 */ /* 0x000fe40004000000 */
[----:B------:R-:W-:Y:S02]  /*1270*/  SEL R17, R17, R22, !P0 ;  /* 0x0000001611117207 */ /* 0x000fe40004000000 */
[----:B------:R-:W-:Y:S02]  /*1280*/  SEL R15, R21, R15, !P0 ;  /* 0x0000000f150f7207 */ /* 0x000fe40004000000 */
[----:B------:R-:W-:Y:S02]  /*1290*/  SEL R20, R20, R21, !P0 ;  /* 0x0000001514147207 */ /* 0x000fe40004000000 */
[----:B------:R-:W-:-:S07]  /*12a0*/  PRMT R12, R10, 0x7610, R12 ;  /* 0x000076100a0c7816 */ /* 0x000fce000000000c */
.L_x_7:
[----:B------:R-:W-:Y:S05]  /*12b0*/  BSYNC.RECONVERGENT B2 ;  /* 0x0000000000027941 */ /* 0x000fea0003800200 */
.L_x_6:
[C---:B------:R-:W-:Y:S01]  /*12c0*/  ISETP.NE.AND P0, PT, R7.reuse, R6, PT ;  /* 0x000000060700720c */ /* 0x040fe20003f05270 */
[----:B------:R-:W-:Y:S01]  /*12d0*/  VIADD R7, R7, 0x1 ;  /* 0x0000000107077836 */ /* 0x000fe20000000000 */
[----:B------:R-:W-:-:S04]  /*12e0*/  ISETP.NE.AND P1, PT, R26, RZ, PT ;  /* 0x000000ff1a00720c */ /* 0x000fc80003f25270 */
[----:B------:R-:W-:Y:S02]  /*12f0*/  SEL R8, R13, R18, !P1 ;  /* 0x000000120d087207 */ /* 0x000fe40004800000 */
[----:B------:R-:W-:Y:S02]  /*1300*/  SEL R9, R14, R17, !P1 ;  /* 0x000000110e097207 */ /* 0x000fe40004800000 */
[----:B------:R-:W-:Y:S02]  /*1310*/  SEL R10, R15, R20, !P1 ;  /* 0x000000140f0a7207 */ /* 0x000fe40004800000 */
[----:B------:R-:W-:Y:S01]  /*1320*/  SEL R11, R16, R19, !P1 ;  /* 0x00000013100b7207 */ /* 0x000fe20004800000 */
[----:B------:R-:W-:Y:S06]  /*1330*/  @P0 BRA `(.L_x_8) ;  /* 0xffffffec008c0947 */ /* 0x000fec000383ffff */
.L_x_3:
[----:B------:R-:W-:Y:S05]  /*1340*/  BSYNC.RECONVERGENT B1 ;  /* 0x0000000000017941 */ /* 0x000fea0003800200 */
.L_x_2:
[----:B------:R-:W0:Y:S01]  /*1350*/  S2R R3, SR_CgaCtaId ;  /* 0x0000000000037919 */ /* 0x000e220000008800 */
[----:B------:R-:W-:-:S04]  /*1360*/  MOV R2, 0x400 ;  /* 0x0000040000027802 */ /* 0x000fc80000000f00 */
[----:B0-----:R-:W-:-:S05]  /*1370*/  LEA R3, R3, R2, 0x18 ;  /* 0x0000000203037211 */ /* 0x001fca00078ec0ff */
[----:B------:R-:W-:-:S05]  /*1380*/  IMAD R3, R4, 0x14, R3 ;  /* 0x0000001404037824 */ /* 0x000fca00078e0203 */
[----:B-----5:R0:W-:Y:S04]  /*1390*/  STS [R3], R8 ;  /* 0x0000000803007388 */ /* 0x0201e80000000800 */
[----:B------:R0:W-:Y:S04]  /*13a0*/  STS [R3+0x4], R9 ;  /* 0x0000040903007388 */ /* 0x0001e80000000800 */
[----:B------:R0:W-:Y:S04]  /*13b0*/  STS [R3+0x8], R10 ;  /* 0x0000080a03007388 */ /* 0x0001e80000000800 */
[----:B------:R0:W-:Y:S04]  /*13c0*/  STS [R3+0xc], R11 ;  /* 0x00000c0b03007388 */ /* 0x0001e80000000800 */
[----:B------:R0:W-:Y:S02]  /*13d0*/  STS.U8 [R3+0x10], R12 ;  /* 0x0000100c03007388 */ /* 0x0001e40000000000 */
.L_x_1:
[----:B------:R-:W-:Y:S05]  /*13e0*/  BSYNC.RECONVERGENT B0 ;  /* 0x0000000000007941 */ /* 0x000fea0003800200 */
.L_x_0:
[----:B------:R-:W-:Y:S01]  /*13f0*/  BAR.SYNC.DEFER_BLOCKING 0x0 ;  /* 0x0000000000007b1d */ /* 0x000fe20000010000 */
[----:B------:R-:W-:Y:S02]  /*1400*/  IMAD.SHL.U32 R4, R4, 0x8, RZ ;  /* 0x0000000804047824 */ /* 0x000fe400078e00ff */
[----:B------:R-:W-:-:S03]  /*1410*/  IMAD.MOV.U32 R69, RZ, RZ, RZ ;  /* 0x000000ffff457224 */ /* 0x000fc600078e00ff */
[----:B------:R-:W1:Y:S01]  /*1420*/  LDCU UR6, c[0x0][0x3a0] ;  /* 0x00007400ff0677ac */ /* 0x000e620008000800 */
[----:B0-----:R-:W-:-:S05]  /*1430*/  LOP3.LUT R3, R4, 0x1f00, RZ, 0xc0, !PT ;  /* 0x00001f0004037812 */ /* 0x001fca00078ec0ff */
[C---:B------:R-:W-:Y:S02]  /*1440*/  IMAD.IADD R70, R0.reuse, 0x1, R3 ;  /* 0x0000000100467824 */ /* 0x040fe400078e0203 */
[----:B------:R-:W-:-:S05]  /*1450*/  VIADD R3, R0, 0x800 ;  /* 0x0000080000037836 */ /* 0x000fca0000000000 */
[----:B------:R-:W-:-:S04]  /*1460*/  VIADDMNMX R3, R70, 0x100, R3, PT ;  /* 0x0000010046037846 */ /* 0x000fc80003800103 */
[----:B-1----:R-:W-:-:S07]  /*1470*/  VIMNMX R71, PT, PT, R3, UR6, PT ;  /* 0x0000000603477c48 */ /* 0x002fce000bfe0100 */
.L_x_20:
[----:B------:R-:W-:Y:S01]  /*1480*/  ISETP.GE.AND P0, PT, R70, R71, PT ;  /* 0x000000474600720c */ /* 0x000fe20003f06270 */
[----:B------:R-:W-:Y:S01]  /*1490*/  BSSY.RECONVERGENT B0, `(.L_x_9) ;  /* 0x0000190000007945 */ /* 0x000fe20003800200 */
[----:B------:R-:W-:Y:S01]  /*14a0*/  IMAD.MOV.U32 R68, RZ, RZ, RZ ;  /* 0x000000ffff447224 */ /* 0x000fe200078e00ff */
[----:B0-----:R-:W-:Y:S01]  /*14b0*/  CS2R R2, SRZ ;  /* 0x0000000000027805 */ /* 0x001fe2000001ff00 */
[----:B------:R-:W-:Y:S01]  /*14c0*/  IMAD.MOV.U32 R67, RZ, RZ, RZ ;  /* 0x000000ffff437224 */ /* 0x000fe200078e00ff */
[----:B------:R-:W-:Y:S01]  /*14d0*/  CS2R R4, SRZ ;  /* 0x0000000000047805 */ /* 0x000fe2000001ff00 */
[----:B------:R-:W-:Y:S01]  /*14e0*/  IMAD.MOV.U32 R65, RZ, RZ, RZ ;  /* 0x000000ffff417224 */ /* 0x000fe200078e00ff */
[----:B------:R-:W-:Y:S01]  /*14f0*/  CS2R R6, SRZ ;  /* 0x0000000000067805 */ /* 0x000fe2000001ff00 */
[----:B------:R-:W-:Y:S01]  /*1500*/  IMAD.MOV.U32 R0, RZ, RZ, RZ ;  /* 0x000000ffff007224 */ /* 0x000fe200078e00ff */
[----:B------:R-:W-:Y:S02]  /*1510*/  CS2R R8, SRZ ;  /* 0x0000000000087805 */ /* 0x000fe4000001ff00 */
[----:B------:R-:W-:-:S02]  /*1520*/  CS2R R10, SRZ ;  /* 0x00000000000a7805 */ /* 0x000fc4000001ff00 */
[----:B------:R-:W-:Y:S02]  /*1530*/  CS2R R12, SRZ ;  /* 0x00000000000c7805 */ /* 0x000fe4000001ff00 */
[----:B------:R-:W-:Y:S02]  /*1540*/  CS2R R14, SRZ ;  /* 0x00000000000e7805 */ /* 0x000fe4000001ff00 */
[----:B------:R-:W-:Y:S02]  /*1550*/  CS2R R36, SRZ ;  /* 0x0000000000247805 */ /* 0x000fe4000001ff00 */
[----:B------:R-:W-:Y:S01]  /*1560*/  CS2R R38, SRZ ;  /* 0x0000000000267805 */ /* 0x000fe2000001ff00 */
[----:B------:R-:W-:Y:S01]  /*1570*/  IMAD.MOV.U32 R41, RZ, RZ, RZ ;  /* 0x000000ffff297224 */ /* 0x000fe200078e00ff */
[----:B------:R-:W-:Y:S02]  /*1580*/  CS2R R42, SRZ ;  /* 0x00000000002a7805 */ /* 0x000fe4000001ff00 */
[----:B------:R-:W-:-:S02]  /*1590*/  CS2R R44, SRZ ;  /* 0x00000000002c7805 */ /* 0x000fc4000001ff00 */
[----:B------:R-:W-:Y:S02]  /*15a0*/  CS2R R46, SRZ ;  /* 0x00000000002e7805 */ /* 0x000fe4000001ff00 */
[----:B------:R-:W-:Y:S01]  /*15b0*/  CS2R R48, SRZ ;  /* 0x0000000000307805 */ /* 0x000fe2000001ff00 */
[----:B------:R-:W-:Y:S01]  /*15c0*/  IMAD.MOV.U32 R51, RZ, RZ, RZ ;  /* 0x000000ffff337224 */ /* 0x000fe200078e00ff */
[----:B------:R-:W-:Y:S06]  /*15d0*/  @P0 BRA `(.L_x_10) ;  /* 0x0000001400ec0947 */ /* 0x000fec0003800000 */
[----:B------:R-:W0:Y:S02]  /*15e0*/  LDC.64 R74, c[0x0][0x388] ;  /* 0x0000e200ff4a7b82 */ /* 0x000e240000000a00 */
[----:B0-----:R-:W-:-:S05]  /*15f0*/  IMAD.WIDE.U32 R74, R69, 0x1e8, R74 ;  /* 0x000001e8454a7825 */ /* 0x001fca00078e004a */
[----:B------:R-:W2:Y:S01]  /*1600*/  LDG.E.U8 R40, desc[UR4][R74.64+0x11] ;  /* 0x000011044a287981 */ /* 0x000ea2000c1e1100 */
[----:B------:R-:W-:Y:S01]  /*1610*/  MOV R16, 0x400 ;  /* 0x0000040000107802 */ /* 0x000fe20000000f00 */
[----:B------:R-:W-:Y:S01]  /*1620*/  IMAD.MOV.U32 R68, RZ, RZ, RZ ;  /* 0x000000ffff447224 */ /* 0x000fe200078e00ff */
[----:B------:R-:W-:Y:S01]  /*1630*/  IADD3 R57, P0, PT, R74, 0x11, RZ ;  /* 0x000000114a397810 */ /* 0x000fe20007f1e0ff */
[----:B------:R-:W0:Y:S01]  /*1640*/  S2R R17, SR_CgaCtaId ;  /* 0x0000000000117919 */ /* 0x000e220000008800 */
[----:B------:R-:W-:-:S03]  /*1650*/  IMAD.MOV.U32 R58, RZ, RZ, R70 ;  /* 0x000000ffff3a7224 */ /* 0x000fc600078e0046 */
[----:B------:R-:W-:Y:S01]  /*1660*/  IMAD.X R60, RZ, RZ, R75, P0 ;  /* 0x000000ffff3c7224 */ /* 0x000fe200000e064b */
[----:B0-----:R-:W-:-:S05]  /*1670*/  LEA R16, R17, R16, 0x18 ;  /* 0x0000001011107211 */ /* 0x001fca00078ec0ff */
[----:B------:R-:W-:-:S05]  /*1680*/  IMAD R16, R69, 0x14, R16 ;  /* 0x0000001445107824 */ /* 0x000fca00078e0210 */
[----:B------:R0:W1:Y:S04]  /*1690*/  LDS.U8 R50, [R16+0x10] ;  /* 0x0000100010327984 */ /* 0x0000680000000000 */
[----:B------:R0:W3:Y:S04]  /*16a0*/  LDS R52, [R16] ;  /* 0x0000000010347984 */ /* 0x0000e80000000800 */
[----:B------:R0:W4:Y:S04]  /*16b0*/  LDS R53, [R16+0x4] ;  /* 0x0000040010357984 */ /* 0x0001280000000800 */
[----:B------:R0:W0:Y:S04]  /*16c0*/  LDS R54, [R16+0x8] ;  /* 0x0000080010367984 */ /* 0x0000280000000800 */
[----:B------:R0:W0:Y:S01]  /*16d0*/  LDS R55, [R16+0xc] ;  /* 0x00000c0010377984 */ /* 0x0000220000000800 */
[----:B--2---:R-:W-:-:S04]  /*16e0*/  VIMNMX.U16x2 R56, PT, PT, R40, 0xb000b, !PT ;  /* 0x000b000b28387848 */ /* 0x004fc80007fe0200 */
[----:B------:R-:W-:-:S05]  /*16f0*/  LOP3.LUT R56, R56, 0xffff, RZ, 0xc0, !PT ;  /* 0x0000ffff38387812 */ /* 0x000fca00078ec0ff */
[----:B------:R-:W-:-:S04]  /*1700*/  VIADD R59, R56, 0xfffffff5 ;  /* 0xfffffff5383b7836 */ /* 0x000fc80000000000 */
[----:B01-34-:R-:W-:-:S07]  /*1710*/  IMAD.IADD R61, R40, 0x1, -R59 ;  /* 0x00000001283d7824 */ /* 0x01bfce00078e0a3b */
.L_x_17:
[----:B------:R-:W-:Y:S01]  /*1720*/  ISETP.GE.AND P0, PT, R61, 0x1, PT ;  /* 0x000000013d00780c */ /* 0x000fe20003f06270 */
[----:B------:R-:W-:Y:S01]  /*1730*/  IMAD.MOV.U32 R62, RZ, RZ, R52 ;  /* 0x000000ffff3e7224 */ /* 0x000fe200078e0034 */
[----:B------:R-:W-:Y:S01]  /*1740*/  PRMT R16, R50, 0x7610, R16 ;  /* 0x0000761032107816 */ /* 0x000fe20000000010 */
[----:B------:R-:W-:Y:S02]  /*1750*/  IMAD.MOV.U32 R64, RZ, RZ, R53 ;  /* 0x000000ffff407224 */ /* 0x000fe400078e0035 */
[----:B------:R-:W-:Y:S02]  /*1760*/  IMAD.MOV.U32 R63, RZ, RZ, R54 ;  /* 0x000000ffff3f7224 */ /* 0x000fe400078e0036 */
[----:B------:R-:W-:-:S06]  /*1770*/  IMAD.MOV.U32 R66, RZ, RZ, R55 ;  /* 0x000000ffff427224 */ /* 0x000fcc00078e0037 */
[----:B------:R-:W-:Y:S05]  /*1780*/  @!P0 BRA `(.L_x_11) ;  /* 0x00000010009c8947 */ /* 0x000fea0003800000 */
[----:B------:R-:W-:Y:S01]  /*1790*/  IMAD.MOV.U32 R18, RZ, RZ, RZ ;  /* 0x000000ffff127224 */ /* 0x000fe200078e00ff */
[----:B------:R-:W-:Y:S01]  /*17a0*/  PRMT R16, R50, 0x7610, R16 ;  /* 0x0000761032107816 */ /* 0x000fe20000000010 */
[----:B------:R-:W-:Y:S02]  /*17b0*/  IMAD.MOV.U32 R62, RZ, RZ, R52 ;  /* 0x000000ffff3e7224 */ /* 0x000fe400078e0034 */
[----:B------:R-:W-:Y:S02]  /*17c0*/  IMAD.MOV.U32 R64, RZ, RZ, R53 ;  /* 0x000000ffff407224 */ /* 0x000fe400078e0035 */
[----:B------:R-:W-:Y:S02]  /*17d0*/  IMAD.MOV.U32 R63, RZ, RZ, R54 ;  /* 0x000000ffff3f7224 */ /* 0x000fe400078e0036 */
[----:B------:R-:W-:-:S07]  /*17e0*/  IMAD.MOV.U32 R66, RZ, RZ, R55 ;  /* 0x000000ffff427224 */ /* 0x000fce00078e0037 */
.L_x_16:
[----:B------:R-:W-:Y:S02]  /*17f0*/  IMAD.MOV.U32 R27, RZ, RZ, 0x6b206574 ;  /* 0x6b206574ff1b7424 */ /* 0x000fe400078e00ff */
[----:B------:R-:W-:Y:S02]  /*1800*/  IMAD.MOV.U32 R28, RZ, RZ, 0x79622d32 ;  /* 0x79622d32ff1c7424 */ /* 0x000fe400078e00ff */
[----:B------:R-:W-:Y:S02]  /*1810*/  IMAD.MOV.U32 R25, RZ, RZ, 0x3320646e ;  /* 0x3320646eff197424 */ /* 0x000fe400078e00ff */
[----:B------:R-:W-:Y:S02]  /*1820*/  IMAD.MOV.U32 R26, RZ, RZ, 0x61707865 ;  /* 0x61707865ff1a7424 */ /* 0x000fe400078e00ff */
[----:B------:R-:W-:Y:S02]  /*1830*/  IMAD.MOV.U32 R17, RZ, RZ, RZ ;  /* 0x000000ffff117224 */ /* 0x000fe400078e00ff */
[----:B------:R-:W-:-:S02]  /*1840*/  IMAD.MOV.U32 R82, RZ, RZ, RZ ;  /* 0x000000ffff527224 */ /* 0x000fc400078e00ff */
[----:B------:R-:W-:Y:S02]  /*1850*/  IMAD.MOV.U32 R80, RZ, RZ, RZ ;  /* 0x000000ffff507224 */ /* 0x000fe400078e00ff */
[----:B------:R-:W-:Y:S02]  /*1860*/  IMAD.MOV.U32 R33, RZ, RZ, RZ ;  /* 0x000000ffff217224 */ /* 0x000fe400078e00ff */
[----:B------:R-:W-:Y:S02]  /*1870*/  IMAD.MOV.U32 R31, RZ, RZ, RZ ;  /* 0x000000ffff1f7224 */ /* 0x000fe400078e00ff */
[----:B------:R-:W-:Y:S02]  /*1880*/  IMAD.MOV.U32 R34, RZ, RZ, R66 ;  /* 0x000000ffff227224 */ /* 0x000fe400078e0042 */
[----:B------:R-:W-:Y:S02]  /*1890*/  IMAD.MOV.U32 R30, RZ, RZ, R63 ;  /* 0x000000ffff1e7224 */ /* 0x000fe400078e003f */
[----:B------:R-:W-:-:S02]  /*18a0*/  IMAD.MOV.U32 R76, RZ, RZ, R64 ;  /* 0x000000ffff4c7224 */ /* 0x000fc400078e0040 */
[----:B------:R-:W-:Y:S02]  /*18b0*/  IMAD.MOV.U32 R29, RZ, RZ, R62 ;  /* 0x000000ffff1d7224 */ /* 0x000fe400078e003e */
[----:B------:R-:W-:Y:S02]  /*18c0*/  IMAD.MOV.U32 R79, RZ, RZ, R66 ;  /* 0x000000ffff4f7224 */ /* 0x000fe400078e0042 */
[----:B------:R-:W-:Y:S02]  /*18d0*/  IMAD.MOV.U32 R78, RZ, RZ, R63 ;  /* 0x000000ffff4e7224 */ /* 0x000fe400078e003f */
[----:B------:R-:W-:Y:S02]  /*18e0*/  IMAD.MOV.U32 R24, RZ, RZ, R64 ;  /* 0x000000ffff187224 */ /* 0x000fe400078e0040 */
[----:B------:R-:W-:-:S07]  /*18f0*/  IMAD.MOV.U32 R23, RZ, RZ, R62 ;  /* 0x000000ffff177224 */ /* 0x000fce00078e003e */
.L_x_12:
        /* <DEDUP_REMOVED lines=96> */
[----:B------:R-:W-:Y:S02]  /*1f00*/  SHF.L.W.U32.HI R79, R79, 0x7, R79 ;  /* 0x000000074f4f7819 */ /* 0x000fe40000010e4f */
[----:B------:R-:W-:Y:S01]  /*1f10*/  SHF.L.W.U32.HI R23, R23, 0x7, R23 ;  /* 0x0000000717177819 */ /* 0x000fe20000010e17 */
[----:B------:R-:W-:Y:S06]  /*1f20*/  @P0 BRA `(.L_x_12) ;  /* 0xfffffff800740947 */ /* 0x000fec000383ffff */
[----:B------:R-:W-:Y:S02]  /*1f30*/  IMAD.IADD R17, R62, 0x1, R23 ;  /* 0x000000013e117824 */ /* 0x000fe400078e0217 */
        /* <DEDUP_REMOVED lines=17> */
[----:B------:R-:W-:Y:S02]  /*2050*/  IMAD.MOV.U32 R21, RZ, RZ, RZ ;  /* 0x000000ffff157224 */ /* 0x000fe400078e00ff */
[----:B------:R-:W-:Y:S02]  /*2060*/  IMAD.MOV.U32 R73, RZ, RZ, RZ ;  /* 0x000000ffff497224 */ /* 0x000fe400078e00ff */
[----:B------:R-:W-:-:S07]  /*2070*/  IMAD.MOV.U32 R31, RZ, RZ, RZ ;  /* 0x000000ffff1f7224 */ /* 0x000fce00078e00ff */
.L_x_13:
[----:B------:R-:W-:Y:S02]  /*2080*/  IMAD.IADD R33, R33, 0x1, R62 ;  /* 0x0000000121217824 */ /* 0x000fe400078e023e */
[----:B------:R-:W-:Y:S02]  /*2090*/  IMAD.IADD R80, R29, 0x1, R64 ;  /* 0x000000011d507824 */ /* 0x000fe400078e0240 */
[----:B------:R-:W-:Y:S01]  /*20a0*/  IMAD.IADD R35, R35, 0x1, R66 ;  /* 0x0000000123237824 */ /* 0x000fe200078e0242 */
[----:B------:R-:W-:Y:S01]  /*20b0*/  LOP3.LUT R24, R33, R24, RZ, 0x3c, !PT ;  /* 0x0000001821187212 */ /* 0x000fe200078e3cff */
[----:B------:R-:W-:Y:S01]  /*20c0*/  IMAD.IADD R22, R22, 0x1, R63 ;  /* 0x0000000116167824 */ /* 0x000fe200078e023f */
[----:B------:R-:W-:Y:S01]  /*20d0*/  LOP3.LUT R21, R80, R21, RZ, 0x3c, !PT ;  /* 0x0000001550157212 */ /* 0x000fe200078e3cff */
[----:B------:R-:W-:Y:S01]  /*20e0*/  VIADD R32, R32, 0x1 ;  /* 0x0000000120207836 */ /* 0x000fe20000000000 */
[----:B------:R-:W-:Y:S02]  /*20f0*/  SHF.L.W.U32.HI R24, R24, 0x10, R24 ;  /* 0x0000001018187819 */ /* 0x000fe40000010e18 */
[----:B------:R-:W-:-:S02]  /*2100*/  SHF.L.W.U32.HI R21, R21, 0x10, R21 ;  /* 0x0000001015157819 */ /* 0x000fc40000010e15 */
[----:B------:R-:W-:Y:S01]  /*2110*/  LOP3.LUT R31, R35, R31, RZ, 0x3c, !PT ;  /* 0x0000001f231f7212 */ /* 0x000fe200078e3cff */
[----:B------:R-:W-:Y:S01]  /*2120*/  IMAD.IADD R79, R24, 0x1, R76 ;  /* 0x00000001184f7824 */ /* 0x000fe200078e024c */
[----:B------:R-:W-:Y:S02]  /*2130*/  LOP3.LUT R73, R22, R73, RZ, 0x3c, !PT ;  /* 0x0000004916497212 */ /* 0x000fe400078e3cff */
[----:B------:R-:W-:Y:S02]  /*2140*/  SHF.L.W.U32.HI R31, R31, 0x10, R31 ;  /* 0x000000101f1f7819 */ /* 0x000fe40000010e1f */
[----:B------:R-:W-:Y:S01]  /*2150*/  LOP3.LUT R77, R79, R62, RZ, 0x3c, !PT ;  /* 0x0000003e4f4d7212 */ /* 0x000fe200078e3cff */
[----:B------:R-:W-:Y:S01]  /*2160*/  IMAD.IADD R62, R21, 0x1, R78 ;  /* 0x00000001153e7824 */ /* 0x000fe200078e024e */
[----:B------:R-:W-:Y:S01]  /*2170*/  SHF.L.W.U32.HI R73, R73, 0x10, R73 ;  /* 0x0000001049497819 */ /* 0x000fe20000010e49 */
[----:B------:R-:W-:Y:S01]  /*2180*/  IMAD.IADD R23, R31, 0x1, R23 ;  /* 0x000000011f177824 */ /* 0x000fe200078e0217 */
[----:B------:R-:W-:-:S02]  /*2190*/  SHF.L.W.U32.HI R77, R77, 0xc, R77 ;  /* 0x0000000c4d4d7819 */ /* 0x000fc40000010e4d */
[----:B------:R-:W-:Y:S01]  /*21a0*/  ISETP.NE.AND P0, PT, R32, 0x4, PT ;  /* 0x000000042000780c */ /* 0x000fe20003f05270 */
[----:B------:R-:W-:Y:S01]  /*21b0*/  IMAD.IADD R30, R73, 0x1, R30 ;  /* 0x00000001491e7824 */ /* 0x000fe200078e021e */
[----:B------:R-:W-:Y:S01]  /*21c0*/  LOP3.LUT R66, R23, R66, RZ, 0x3c, !PT ;  /* 0x0000004217427212 */ /* 0x000fe200078e3cff */
[----:B------:R-:W-:-:S03]  /*21d0*/  IMAD.IADD R33, R33, 0x1, R77 ;  /* 0x0000000121217824 */ /* 0x000fc600078e024d */
[----:B------:R-:W-:Y:S02]  /*21e0*/  LOP3.LUT R63, R30, R63, RZ, 0x3c, !PT ;  /* 0x0000003f1e3f7212 */ /* 0x000fe400078e3cff */
[----:B------:R-:W-:Y:S02]  /*21f0*/  LOP3.LUT R24, R33, R24, RZ, 0x3c, !PT ;  /* 0x0000001821187212 */ /* 0x000fe400078e3cff */
[----:B------:R-:W-:Y:S02]  /*2200*/  SHF.L.W.U32.HI R66, R66, 0xc, R66 ;  /* 0x0000000c42427819 */ /* 0x000fe40000010e42 */
[----:B------:R-:W-:Y:S02]  /*2210*/  SHF.L.W.U32.HI R24, R24, 0x8, R24 ;  /* 0x0000000818187819 */ /* 0x000fe40000010e18 */
[----:B------:R-:W-:Y:S01]  /*2220*/  SHF.L.W.U32.HI R63, R63, 0xc, R63 ;  /* 0x0000000c3f3f7819 */ /* 0x000fe20000010e3f */
[----:B------:R-:W-:Y:S02]  /*2230*/  IMAD.IADD R78, R35, 0x1, R66 ;  /* 0x00000001234e7824 */ /* 0x000fe400078e0242 */
[----:B------:R-:W-:Y:S01]  /*2240*/  IMAD.IADD R76, R79, 0x1, R24 ;  /* 0x000000014f4c7824 */ /* 0x000fe200078e0218 */
[----:B------:R-:W-:Y:S01]  /*2250*/  LOP3.LUT R79, R62, R64, RZ, 0x3c, !PT ;  /* 0x000000403e4f7212 */ /* 0x000fe200078e3cff */
[----:B------:R-:W-:Y:S01]  /*2260*/  IMAD.IADD R22, R22, 0x1, R63 ;  /* 0x0000000116167824 */ /* 0x000fe200078e023f */
[----:B------:R-:W-:-:S02]  /*2270*/  LOP3.LUT R31, R78, R31, RZ, 0x3c, !PT ;  /* 0x0000001f4e1f7212 */ /* 0x000fc400078e3cff */
[----:B------:R-:W-:Y:S02]  /*2280*/  SHF.L.W.U32.HI R79, R79, 0xc, R79 ;  /* 0x0000000c4f4f7819 */ /* 0x000fe40000010e4f */
[----:B------:R-:W-:Y:S02]  /*2290*/  LOP3.LUT R73, R22, R73, RZ, 0x3c, !PT ;  /* 0x0000004916497212 */ /* 0x000fe400078e3cff */
[----:B------:R-:W-:Y:S01]  /*22a0*/  SHF.L.W.U32.HI R31, R31, 0x8, R31 ;  /* 0x000000081f1f7819 */ /* 0x000fe20000010e1f */
[----:B------:R-:W-:Y:S01]  /*22b0*/  IMAD.IADD R29, R80, 0x1, R79 ;  /* 0x00000001501d7824 */ /* 0x000fe200078e024f */
[----:B------:R-:W-:Y:S02]  /*22c0*/  SHF.L.W.U32.HI R73, R73, 0x8, R73 ;  /* 0x0000000849497819 */ /* 0x000fe40000010e49 */
[----:B------:R-:W-:Y:S01]  /*22d0*/  LOP3.LUT R77, R76, R77, RZ, 0x3c, !PT ;  /* 0x0000004d4c4d7212 */ /* 0x000fe200078e3cff */
[----:B------:R-:W-:Y:S01]  /*22e0*/  IMAD.IADD R23, R23, 0x1, R31 ;  /* 0x0000000117177824 */ /* 0x000fe200078e021f */
[----:B------:R-:W-:Y:S01]  /*22f0*/  LOP3.LUT R21, R29, R21, RZ, 0x3c, !PT ;  /* 0x000000151d157212 */ /* 0x000fe200078e3cff */
[----:B------:R-:W-:Y:S01]  /*2300*/  IMAD.IADD R30, R30, 0x1, R73 ;  /* 0x000000011e1e7824 */ /* 0x000fe200078e0249 */
[----:B------:R-:W-:-:S02]  /*2310*/  SHF.L.W.U32.HI R77, R77, 0x7, R77 ;  /* 0x000000074d4d7819 */ /* 0x000fc40000010e4d */
[----:B------:R-:W-:Y:S02]  /*2320*/  SHF.L.W.U32.HI R21, R21, 0x8, R21 ;  /* 0x0000000815157819 */ /* 0x000fe40000010e15 */
[----:B------:R-:W-:Y:S01]  /*2330*/  LOP3.LUT R35, R23, R66, RZ, 0x3c, !PT ;  /* 0x0000004217237212 */ /* 0x000fe200078e3cff */
[----:B------:R-:W-:Y:S01]  /*2340*/  IMAD.IADD R78, R77, 0x1, R78 ;  /* 0x000000014d4e7824 */ /* 0x000fe200078e024e */
[----:B------:R-:W-:Y:S01]  /*2350*/  LOP3.LUT R63, R30, R63, RZ, 0x3c, !PT ;  /* 0x0000003f1e3f7212 */ /* 0x000fe200078e3cff */
[----:B------:R-:W-:Y:S01]  /*2360*/  IMAD.IADD R62, R62, 0x1, R21 ;  /* 0x000000013e3e7824 */ /* 0x000fe200078e0215 */
[----:B------:R-:W-:Y:S02]  /*2370*/  SHF.L.W.U32.HI R35, R35, 0x7, R35 ;  /* 0x0000000723237819 */ /* 0x000fe40000010e23 */
[----:B------:R-:W-:Y:S02]  /*2380*/  SHF.L.W.U32.HI R80, R63, 0x7, R63 ;  /* 0x000000073f507819 */ /* 0x000fe40000010e3f */
[----:B------:R-:W-:Y:S01]  /*2390*/  LOP3.LUT R64, R62, R79, RZ, 0x3c, !PT ;  /* 0x0000004f3e407212 */ /* 0x000fe200078e3cff */
[----:B------:R-:W-:Y:S01]  /*23a0*/  IMAD.IADD R22, R22, 0x1, R35 ;  /* 0x0000000116167824 */ /* 0x000fe200078e0223 */
[----:B------:R-:W-:Y:S01]  /*23b0*/  LOP3.LUT R73, R78, R73, RZ, 0x3c, !PT ;  /* 0x000000494e497212 */ /* 0x000fe200078e3cff */
[----:B------:R-:W-:Y:S01]  /*23c0*/  IMAD.IADD R29, R29, 0x1, R80 ;  /* 0x000000011d1d7824 */ /* 0x000fe200078e0250 */
[----:B------:R-:W-:-:S02]  /*23d0*/  SHF.L.W.U32.HI R64, R64, 0x7, R64 ;  /* 0x0000000740407819 */ /* 0x000fc40000010e40 */
[----:B------:R-:W-:Y:S02]  /*23e0*/  LOP3.LUT R21, R22, R21, RZ, 0x3c, !PT ;  /* 0x0000001516157212 */ /* 0x000fe400078e3cff */
[----:B------:R-:W-:Y:S01]  /*23f0*/  LOP3.LUT R24, R29, R24, RZ, 0x3c, !PT ;  /* 0x000000181d187212 */ /* 0x000fe200078e3cff */
[----:B------:R-:W-:Y:S01]  /*2400*/  IMAD.IADD R66, R33, 0x1, R64 ;  /* 0x0000000121427824 */ /* 0x000fe200078e0240 */
[----:B------:R-:W-:Y:S02]  /*2410*/  SHF.L.W.U32.HI R21, R21, 0x10, R21 ;  /* 0x0000001015157819 */ /* 0x000fe40000010e15 */
[----:B------:R-:W-:Y:S02]  /*2420*/  SHF.L.W.U32.HI R24, R24, 0x10, R24 ;  /* 0x0000001018187819 */ /* 0x000fe40000010e18 */
[----:B------:R-:W-:Y:S01]  /*2430*/  LOP3.LUT R31, R66, R31, RZ, 0x3c, !PT ;  /* 0x0000001f421f7212 */ /* 0x000fe200078e3cff */
[----:B------:R-:W-:Y:S01]  /*2440*/  IMAD.IADD R76, R76, 0x1, R21 ;  /* 0x000000014c4c7824 */ /* 0x000fe200078e0215 */
[----:B------:R-:W-:Y:S01]  /*2450*/  SHF.L.W.U32.HI R73, R73, 0x10, R73 ;  /* 0x0000001049497819 */ /* 0x000fe20000010e49 */
[----:B------:R-:W-:Y:S01]  /*2460*/  IMAD.IADD R23, R23, 0x1, R24 ;  /* 0x0000000117177824 */ /* 0x000fe200078e0218 */
[----:B------:R-:W-:-:S02]  /*2470*/  SHF.L.W.U32.HI R31, R31, 0x10, R31 ;  /* 0x000000101f1f7819 */ /* 0x000fc40000010e1f */
[----:B------:R-:W-:Y:S01]  /*2480*/  LOP3.LUT R35, R76, R35, RZ, 0x3c, !PT ;  /* 0x000000234c237212 */ /* 0x000fe200078e3cff */
[----:B------:R-:W-:Y:S02]  /*2490*/  IMAD.IADD R62, R62, 0x1, R73 ;  /* 0x000000013e3e7824 */ /* 0x000fe400078e0249 */
[----:B------:R-:W-:Y:S01]  /*24a0*/  IMAD.IADD R30, R30, 0x1, R31 ;  /* 0x000000011e1e7824 */ /* 0x000fe200078e021f */
[----:B------:R-:W-:Y:S02]  /*24b0*/  SHF.L.W.U32.HI R35, R35, 0xc, R35 ;  /* 0x0000000c23237819 */ /* 0x000fe40000010e23 */
[----:B------:R-:W-:Y:S02]  /*24c0*/  LOP3.LUT R77, R62, R77, RZ, 0x3c, !PT ;  /* 0x0000004d3e4d7212 */ /* 0x000fe400078e3cff */
[----:B------:R-:W-:Y:S01]  /*24d0*/  LOP3.LUT R63, R30, R64, RZ, 0x3c, !PT ;  /* 0x000000401e3f7212 */ /* 0x000fe200078e3cff */
[----:B------:R-:W-:Y:S01]  /*24e0*/  IMAD.IADD R22, R22, 0x1, R35 ;  /* 0x0000000116167824 */ /* 0x000fe200078e0223 */
[----:B------:R-:W-:-:S02]  /*24f0*/  SHF.L.W.U32.HI R77, R77, 0xc, R77 ;  /* 0x0000000c4d4d7819 */ /* 0x000fc40000010e4d */
[----:B------:R-:W-:Y:S02]  /*2500*/  SHF.L.W.U32.HI R63, R63, 0xc, R63 ;  /* 0x0000000c3f3f7819 */ /* 0x000fe40000010e3f */
[----:B------:R-:W-:-:S03]  /*2510*/  LOP3.LUT R21, R22, R21, RZ, 0x3c, !PT ;  /* 0x0000001516157212 */ /* 0x000fc600078e3cff */
[----:B------:R-:W-:Y:S01]  /*2520*/  IMAD.IADD R33, R66, 0x1, R63 ;  /* 0x0000000142217824 */ /* 0x000fe200078e023f */
[----:B------:R-:W-:Y:S02]  /*2530*/  LOP3.LUT R66, R23, R80, RZ, 0x3c, !PT ;  /* 0x0000005017427212 */ /* 0x000fe400078e3cff */
[----:B------:R-:W-:Y:S02]  /*2540*/  SHF.L.W.U32.HI R21, R21, 0x8, R21 ;  /* 0x0000000815157819 */ /* 0x000fe40000010e15 */
[----:B------:R-:W-:Y:S02]  /*2550*/  SHF.L.W.U32.HI R66, R66, 0xc, R66 ;  /* 0x0000000c42427819 */ /* 0x000fe40000010e42 */
[----:B------:R-:W-:Y:S01]  /*2560*/  LOP3.LUT R31, R33, R31, RZ, 0x3c, !PT ;  /* 0x0000001f211f7212 */ /* 0x000fe200078e3cff */
[----:B------:R-:W-:Y:S02]  /*2570*/  IMAD.IADD R76, R76, 0x1, R21 ;  /* 0x000000014c4c7824 */ /* 0x000fe400078e0215 */
[----:B------:R-:W-:Y:S01]  /*2580*/  IMAD.IADD R29, R29, 0x1, R66 ;  /* 0x000000011d1d7824 */ /* 0x000fe200078e0242 */
[----:B------:R-:W-:-:S02]  /*2590*/  SHF.L.W.U32.HI R31, R31, 0x8, R31 ;  /* 0x000000081f1f7819 */ /* 0x000fc40000010e1f */
[----:B------:R-:W-:Y:S02]  /*25a0*/  LOP3.LUT R35, R76, R35, RZ, 0x3c, !PT ;  /* 0x000000234c237212 */ /* 0x000fe400078e3cff */
[----:B------:R-:W-:Y:S01]  /*25b0*/  LOP3.LUT R24, R29, R24, RZ, 0x3c, !PT ;  /* 0x000000181d187212 */ /* 0x000fe200078e3cff */
[----:B------:R-:W-:-:S03]  /*25c0*/  IMAD.IADD R30, R30, 0x1, R31 ;  /* 0x000000011e1e7824 */ /* 0x000fc600078e021f */
[----:B------:R-:W-:Y:S02]  /*25d0*/  SHF.L.W.U32.HI R24, R24, 0x8, R24 ;  /* 0x0000000818187819 */ /* 0x000fe40000010e18 */
[----:B------:R-:W-:-:S03]  /*25e0*/  LOP3.LUT R63, R30, R63, RZ, 0x3c, !PT ;  /* 0x0000003f1e3f7212 */ /* 0x000fc600078e3cff */
[----:B------:R-:W-:Y:S01]  /*25f0*/  IMAD.IADD R23, R23, 0x1, R24 ;  /* 0x0000000117177824 */ /* 0x000fe200078e0218 */
[----:B------:R-:W-:-:S04]  /*2600*/  SHF.L.W.U32.HI R64, R63, 0x7, R63 ;  /* 0x000000073f407819 */ /* 0x000fc80000010e3f */
[----:B------:R-:W-:Y:S02]  /*2610*/  LOP3.LUT R63, R23, R66, RZ, 0x3c, !PT ;  /* 0x00000042173f7212 */ /* 0x000fe400078e3cff */
[----:B------:R-:W-:Y:S01]  /*2620*/  SHF.L.W.U32.HI R66, R35, 0x7, R35 ;  /* 0x0000000723427819 */ /* 0x000fe20000010e23 */
[----:B------:R-:W-:Y:S01]  /*2630*/  IMAD.IADD R35, R78, 0x1, R77 ;  /* 0x000000014e237824 */ /* 0x000fe200078e024d */
[----:B------:R-:W-:-:S04]  /*2640*/  SHF.L.W.U32.HI R63, R63, 0x7, R63 ;  /* 0x000000073f3f7819 */ /* 0x000fc80000010e3f */
[----:B------:R-:W-:-:S04]  /*2650*/  LOP3.LUT R73, R35, R73, RZ, 0x3c, !PT ;  /* 0x0000004923497212 */ /* 0x000fc800078e3cff */
[----:B------:R-:W-:-:S05]  /*2660*/  SHF.L.W.U32.HI R73, R73, 0x8, R73 ;  /* 0x0000000849497819 */ /* 0x000fca0000010e49 */
[----:B------:R-:W-:-:S05]  /*2670*/  IMAD.IADD R78, R62, 0x1, R73 ;  /* 0x000000013e4e7824 */ /* 0x000fca00078e0249 */
[----:B------:R-:W-:-:S04]  /*2680*/  LOP3.LUT R62, R78, R77, RZ, 0x3c, !PT ;  /* 0x0000004d4e3e7212 */ /* 0x000fc800078e3cff */
[----:B------:R-:W-:Y:S01]  /*2690*/  SHF.L.W.U32.HI R62, R62, 0x7, R62 ;  /* 0x000000073e3e7819 */ /* 0x000fe20000010e3e */
[----:B------:R-:W-:Y:S06]  /*26a0*/  @P0 BRA `(.L_x_13) ;  /* 0xfffffff800740947 */ /* 0x000fec000383ffff */
[----:B------:R-:W-:Y:S01]  /*26b0*/  IMAD.IADD R21, R59, 0x1, R18 ;  /* 0x000000013b157824 */ /* 0x000fe200078e0212 */
[----:B------:R-:W-:Y:S01]  /*26c0*/  LOP3.LUT R16, R16, 0xff, RZ, 0xc0, !PT ;  /* 0x000000ff10107812 */ /* 0x000fe200078ec0ff */
[----:B------:R-:W-:Y:S01]  /*26d0*/  IMAD.MOV.U32 R22, RZ, RZ, 0x1 ;  /* 0x00000001ff167424 */ /* 0x000fe200078e00ff */
[----:B------:R-:W-:Y:S02]  /*26e0*/  BSSY.RECONVERGENT B1, `(.L_x_14) ;  /* 0x000002a000017945 */ /* 0x000fe40003800200 */
[----:B------:R-:W-:Y:S02]  /*26f0*/  LOP3.LUT R21, RZ, R21, RZ, 0x33, !PT ;  /* 0x00000015ff157212 */ /* 0x000fe400078e33ff */
[----:B------:R-:W-:-:S03]  /*2700*/  ISETP.NE.AND P1, PT, R16, 0x1, PT ;  /* 0x000000011000780c */ /* 0x000fc60003f25270 */
[----:B------:R-:W-:-:S05]  /*2710*/  IMAD.IADD R21, R40, 0x1, R21 ;  /* 0x0000000128157824 */ /* 0x000fca00078e0215 */
[----:B------:R-:W-:Y:S02]  /*2720*/  SHF.L.U32 R21, R22, R21, RZ ;  /* 0x0000001516157219 */ /* 0x000fe400000006ff */
[----:B------:R-:W-:Y:S02]  /*2730*/  LOP3.LUT R22, RZ, R33, RZ, 0x33, !PT ;  /* 0x00000021ff167212 */ /* 0x000fe400078e33ff */
[----:B------:R-:W-:-:S04]  /*2740*/  LOP3.LUT P0, RZ, R21, R58, RZ, 0xc0, !PT ;  /* 0x0000003a15ff7212 */ /* 0x000fc8000780c0ff */
[----:B------:R-:W-:-:S04]  /*2750*/  SEL R22, R22, R29, !P0 ;  /* 0x0000001d16167207 */ /* 0x000fc80004000000 */
[----:B------:R-:W-:-:S04]  /*2760*/  LOP3.LUT R35, R22, 0x1, RZ, 0xc0, !PT ;  /* 0x0000000116237812 */ /* 0x000fc800078ec0ff */
[----:B------:R-:W-:Y:S01]  /*2770*/  PRMT R16, R35, 0x7610, R16 ;  /* 0x0000761023107816 */ /* 0x000fe20000000010 */
[----:B------:R-:W-:Y:S06]  /*2780*/  @P1 BRA `(.L_x_15) ;  /* 0x00000000007c1947 */ /* 0x000fec0003800000 */
[----:B------:R-:W-:Y:S01]  /*2790*/  IMAD.MOV.U32 R22, RZ, RZ, 0x1a4 ;  /* 0x000001a4ff167424 */ /* 0x000fe200078e00ff */
[----:B------:R-:W-:-:S04]  /*27a0*/  IADD3 R21, P1, PT, R18, R56, RZ ;  /* 0x0000003812157210 */ /* 0x000fc80007f3e0ff */
[----:B------:R-:W-:Y:S01]  /*27b0*/  SEL R22, R22, 0x1bd, !P0 ;  /* 0x000001bd16167807 */ /* 0x000fe20004000000 */
[----:B------:R-:W-:Y:S01]  /*27c0*/  IMAD.X R23, RZ, RZ, RZ, P1 ;  /* 0x000000ffff177224 */ /* 0x000fe200008e06ff */
[----:B------:R-:W-:Y:S02]  /*27d0*/  LEA R30, P1, R21, R74, 0x4 ;  /* 0x0000004a151e7211 */ /* 0x000fe400078220ff */
[----:B------:R-:W-:Y:S02]  /*27e0*/  IADD3 R22, P2, P3, R57, R22, R21 ;  /* 0x0000001639167210 */ /* 0x000fe40007b5e015 */
[--C-:B------:R-:W-:Y:S02]  /*27f0*/  LEA.HI.X R31, R21, R75, R23.reuse, 0x4, P1 ;  /* 0x0000004b151f7211 */ /* 0x100fe400008f2417 */
[----:B------:R-:W-:-:S03]  /*2800*/  IADD3.X R23, PT, PT, R60, RZ, R23, P2, P3 ;  /* 0x000000ff3c177210 */ /* 0x000fc600017e6417 */
[----:B------:R-:W2:Y:S04]  /*2810*/  LDG.E R16, desc[UR4][R30.64+-0x9c] ;  /* 0xffff64041e107981 */ /* 0x000ea8000c1e1900 */
[----:B------:R-:W3:Y:S04]  /*2820*/  LDG.E.U8 R22, desc[UR4][R22.64+-0x1c] ;  /* 0xffffe40416167981 */ /* 0x000ee8000c1e1100 */
[----:B------:R-:W4:Y:S04]  /*2830*/  LDG.E R29, desc[UR4][R30.64+-0x98] ;  /* 0xffff68041e1d7981 */ /* 0x000f28000c1e1900 */
[----:B------:R-:W5:Y:S04]  /*2840*/  LDG.E R32, desc[UR4][R30.64+-0x94] ;  /* 0xffff6c041e207981 */ /* 0x000f68000c1e1900 */
[----:B------:R-:W5:Y:S01]  /*2850*/  LDG.E R33, desc[UR4][R30.64+-0x90] ;  /* 0xffff70041e217981 */ /* 0x000f62000c1e1900 */
[----:B------:R-:W-:-:S02]  /*2860*/  SEL R21, R26, R17, !P0 ;  /* 0x000000111a157207 */ /* 0x000fc40004000000 */
[----:B------:R-:W-:Y:S02]  /*2870*/  SEL R24, R25, R20, !P0 ;  /* 0x0000001419187207 */ /* 0x000fe40004000000 */
[----:B--2---:R-:W-:Y:S02]  /*2880*/  LOP3.LUT R16, R21, R16, RZ, 0x3c, !PT ;  /* 0x0000001015107212 */ /* 0x004fe400078e3cff */
[----:B------:R-:W-:Y:S02]  /*2890*/  SEL R21, R28, R19, !P0 ;  /* 0x000000131c157207 */ /* 0x000fe40004000000 */
[----:B---3--:R-:W-:Y:S02]  /*28a0*/  LOP3.LUT R35, R22, R35, RZ, 0x3c, !PT ;  /* 0x0000002316237212 */ /* 0x008fe400078e3cff */
[----:B------:R-:W-:Y:S02]  /*28b0*/  SEL R22, R27, R34, !P0 ;  /* 0x000000221b167207 */ /* 0x000fe40004000000 */
[----:B----4-:R-:W-:-:S02]  /*28c0*/  LOP3.LUT R24, R24, R29, RZ, 0x3c, !PT ;  /* 0x0000001d18187212 */ /* 0x010fc400078e3cff */
[----:B-----5:R-:W-:Y:S02]  /*28d0*/  LOP3.LUT R21, R21, R32, RZ, 0x3c, !PT ;  /* 0x0000002015157212 */ /* 0x020fe400078e3cff */
[----:B------:R-:W-:Y:S02]  /*28e0*/  LOP3.LUT R22, R22, R33, RZ, 0x3c, !PT ;  /* 0x0000002116167212 */ /* 0x000fe400078e3cff */
[----:B------:R-:W-:Y:S02]  /*28f0*/  SEL R17, R17, R16, !P0 ;  /* 0x0000001011117207 */ /* 0x000fe40004000000 */
[----:B------:R-:W-:Y:S02]  /*2900*/  SEL R26, R16, R26, !P0 ;  /* 0x0000001a101a7207 */ /* 0x000fe40004000000 */
[----:B------:R-:W-:Y:S02]  /*2910*/  SEL R20, R20, R24, !P0 ;  /* 0x0000001814147207 */ /* 0x000fe40004000000 */
[----:B------:R-:W-:-:S02]  /*2920*/  SEL R25, R24, R25, !P0 ;  /* 0x0000001918197207 */ /* 0x000fc40004000000 */
[----:B------:R-:W-:Y:S02]  /*2930*/  SEL R19, R19, R21, !P0 ;  /* 0x0000001513137207 */ /* 0x000fe40004000000 */
[----:B------:R-:W-:Y:S02]  /*2940*/  SEL R28, R21, R28, !P0 ;  /* 0x0000001c151c7207 */ /* 0x000fe40004000000 */
[----:B------:R-:W-:Y:S02]  /*2950*/  SEL R34, R34, R22, !P0 ;  /* 0x0000001622227207 */ /* 0x000fe40004000000 */
[----:B------:R-:W-:Y:S02]  /*2960*/  SEL R27, R22, R27, !P0 ;  /* 0x0000001b161b7207 */ /* 0x000fe40004000000 */
[----:B------:R-:W-:-:S07]  /*2970*/  PRMT R16, R35, 0x7610, R16 ;  /* 0x0000761023107816 */ /* 0x000fce0000000010 */
.L_x_15:
[----:B------:R-:W-:Y:S05]  /*2980*/  BSYNC.RECONVERGENT B1 ;  /* 0x0000000000017941 */ /* 0x000fea0003800200 */
.L_x_14:
[----:B------:R-:W-:Y:S01]  /*2990*/  VIADD R18, R18, 0x1 ;  /* 0x0000000112127836 */ /* 0x000fe20000000000 */
[----:B------:R-:W-:Y:S02]  /*29a0*/  SEL R62, R26, R17, !P0 ;  /* 0x000000111a3e7207 */ /* 0x000fe40004000000 */
[----:B------:R-:W-:Y:S02]  /*29b0*/  SEL R64, R25, R20, !P0 ;  /* 0x0000001419407207 */ /* 0x000fe40004000000 */
[----:B------:R-:W-:Y:S02]  /*29c0*/  ISETP.NE.AND P1, PT, R18, R61, PT ;  /* 0x0000003d1200720c */ /* 0x000fe40003f25270 */
[----:B------:R-:W-:Y:S02]  /*29d0*/  SEL R63, R28, R19, !P0 ;  /* 0x000000131c3f7207 */ /* 0x000fe40004000000 */
[----:B------:R-:W-:-:S09]  /*29e0*/  SEL R66, R27, R34, !P0 ;  /* 0x000000221b427207 */ /* 0x000fd20004000000 */
[----:B------:R-:W-:Y:S05]  /*29f0*/  @P1 BRA `(.L_x_16) ;  /* 0xffffffec007c1947 */ /* 0x000fea000383ffff */
.L_x_11:
[----:B------:R-:W-:-:S04]  /*2a00*/  LOP3.LUT R16, R16, 0xff, RZ, 0xc0, !PT ;  /* 0x000000ff10107812 */ /* 0x000fc800078ec0ff */
[C---:B------:R-:W-:Y:S02]  /*2a10*/  ISETP.NE.AND P0, PT, R16.reuse, 0x1, PT ;  /* 0x000000011000780c */ /* 0x040fe40003f05270 */
[----:B------:R-:W-:Y:S02]  /*2a20*/  ISETP.NE.AND P1, PT, R16, 0x1, PT ;  /* 0x000000011000780c */ /* 0x000fe40003f25270 */
[----:B------:R-:W0:Y:S09]  /*2a30*/  LDC.64 R16, c[0x0][0x380] ;  /* 0x0000e000ff107b82 */ /* 0x000e320000000a00 */
[----:B------:R-:W2:Y:S04]  /*2a40*/  @!P0 LDG.E R29, desc[UR4][R74.64+0x1d8] ;  /* 0x0001d8044a1d8981 */ /* 0x000ea8000c1e1900 */
[----:B------:R-:W3:Y:S04]  /*2a50*/  @!P1 LDG.E R19, desc[UR4][R74.64+0x1dc] ;  /* 0x0001dc044a139981 */ /* 0x000ee8000c1e1900 */
[----:B------:R-:W4:Y:S04]  /*2a60*/  @!P1 LDG.E R18, desc[UR4][R74.64+0x1e0] ;  /* 0x0001e0044a129981 */ /* 0x000f28000c1e1900 */
[----:B------:R-:W5:Y:S01]  /*2a70*/  @!P1 LDG.E R33, desc[UR4][R74.64+0x1e4] ;  /* 0x0001e4044a219981 */ /* 0x000f62000c1e1900 */
[----:B0-----:R-:W-:-:S04]  /*2a80*/  IMAD.WIDE R16, R58, 0x1000, R16 ;  /* 0x000010003a107825 */ /* 0x001fc800078e0210 */
[----:B------:R-:W-:-:S05]  /*2a90*/  IMAD.WIDE.U32 R76, R72, 0x10, R16 ;  /* 0x00000010484c7825 */ /* 0x000fca00078e0010 */
[----:B------:R-:W5:Y:S04]  /*2aa0*/  LDG.E.128 R20, desc[UR4][R76.64] ;  /* 0x000000044c147981 */ /* 0x000f68000c1e1d00 */
[----:B------:R-:W5:Y:S01]  /*2ab0*/  LDG.E.128 R24, desc[UR4][R76.64+0x200] ;  /* 0x000200044c187981 */ /* 0x000f62000c1e1d00 */
[----:B--2---:R-:W-:-:S03]  /*2ac0*/  @!P0 LOP3.LUT R62, R62, R29, RZ, 0x3c, !PT ;  /* 0x0000001d3e3e8212 */ /* 0x004fc600078e3cff */
[----:B------:R-:W2:Y:S01]  /*2ad0*/  LDG.E.128 R28, desc[UR4][R76.64+0x400] ;  /* 0x000400044c1c7981 */ /* 0x000ea2000c1e1d00 */
[----:B---3--:R-:W-:Y:S02]  /*2ae0*/  @!P1 LOP3.LUT R64, R64, R19, RZ, 0x3c, !PT ;  /* 0x0000001340409212 */ /* 0x008fe400078e3cff */
[----:B----4-:R-:W-:Y:S02]  /*2af0*/  @!P1 LOP3.LUT R63, R63, R18, RZ, 0x3c, !PT ;  /* 0x000000123f3f9212 */ /* 0x010fe400078e3cff */
[----:B------:R-:W3:Y:S01]  /*2b00*/  LDG.E.128 R16, desc[UR4][R76.64+0x600] ;  /* 0x000600044c107981 */ /* 0x000ee2000c1e1d00 */
[----:B-----5:R-:W-:-:S03]  /*2b10*/  @!P1 LOP3.LUT R66, R66, R33, RZ, 0x3c, !PT ;  /* 0x0000002142429212 */ /* 0x020fc600078e3cff */
[----:B------:R-:W4:Y:S01]  /*2b20*/  LDG.E.128 R32, desc[UR4][R76.64+0xe00] ;  /* 0x000e00044c207981 */ /* 0x000f22000c1e1d00 */
[----:B------:R-:W-:Y:S02]  /*2b30*/  LOP3.LUT R51, R51, R20, R62, 0x78, !PT ;  /* 0x0000001433337212 */ /* 0x000fe400078e783e */
[----:B------:R-:W-:Y:S02]  /*2b40*/  LOP3.LUT R48, R48, R21, R64, 0x78, !PT ;  /* 0x0000001530307212 */ /* 0x000fe400078e7840 */
[----:B------:R-:W-:Y:S02]  /*2b50*/  LOP3.LUT R49, R49, R22, R63, 0x78, !PT ;  /* 0x0000001631317212 */ /* 0x000fe400078e783f */
[----:B------:R-:W-:Y:S02]  /*2b60*/  LOP3.LUT R46, R46, R23, R66, 0x78, !PT ;  /* 0x000000172e2e7212 */ /* 0x000fe400078e7842 */
[----:B------:R-:W-:Y:S01]  /*2b70*/  LOP3.LUT R47, R47, R24, R62, 0x78, !PT ;  /* 0x000000182f2f7212 */ /* 0x000fe200078e783e */
[----:B------:R-:W5:Y:S01]  /*2b80*/  LDG.E.128 R20, desc[UR4][R76.64+0x800] ;  /* 0x000800044c147981 */ /* 0x000f62000c1e1d00 */
[----:B------:R-:W-:-:S02]  /*2b90*/  LOP3.LUT R44, R44, R25, R64, 0x78, !PT ;  /* 0x000000192c2c7212 */ /* 0x000fc400078e7840 */
[--C-:B------:R-:W-:Y:S02]  /*2ba0*/  LOP3.LUT R45, R45, R26, R63.reuse, 0x78, !PT ;  /* 0x0000001a2d2d7212 */ /* 0x100fe400078e783f */
[----:B------:R-:W-:Y:S02]  /*2bb0*/  LOP3.LUT R42, R42, R27, R66, 0x78, !PT ;  /* 0x0000001b2a2a7212 */ /* 0x000fe400078e7842 */
[----:B------:R-:W5:Y:S01]  /*2bc0*/  LDG.E.128 R24, desc[UR4][R76.64+0xa00] ;  /* 0x000a00044c187981 */ /* 0x000f62000c1e1d00 */
[----:B--2---:R-:W-:Y:S02]  /*2bd0*/  LOP3.LUT R43, R43, R28, R62, 0x78, !PT ;  /* 0x0000001c2b2b7212 */ /* 0x004fe400078e783e */
[----:B------:R-:W-:Y:S02]  /*2be0*/  LOP3.LUT R38, R38, R29, R64, 0x78, !PT ;  /* 0x0000001d26267212 */ /* 0x000fe400078e7840 */
[----:B------:R-:W-:Y:S02]  /*2bf0*/  LOP3.LUT R41, R41, R30, R63, 0x78, !PT ;  /* 0x0000001e29297212 */ /* 0x000fe400078e783f */
[----:B------:R-:W-:-:S02]  /*2c00*/  LOP3.LUT R36, R36, R31, R66, 0x78, !PT ;  /* 0x0000001f24247212 */ /* 0x000fc400078e7842 */
[----:B------:R-:W2:Y:S01]  /*2c10*/  LDG.E.128 R28, desc[UR4][R76.64+0xc00] ;  /* 0x000c00044c1c7981 */ /* 0x000ea2000c1e1d00 */
[----:B------:R-:W-:-:S05]  /*2c20*/  VIADD R58, R58, 0x1 ;  /* 0x000000013a3a7836 */ /* 0x000fca0000000000 */
[----:B------:R-:W-:Y:S02]  /*2c30*/  ISETP.GE.AND P0, PT, R58, R71, PT ;  /* 0x000000473a00720c */ /* 0x000fe40003f06270 */
[----:B---3--:R-:W-:Y:S02]  /*2c40*/  LOP3.LUT R39, R39, R16, R62, 0x78, !PT ;  /* 0x0000001027277212 */ /* 0x008fe400078e783e */
[----:B------:R-:W-:Y:S02]  /*2c50*/  LOP3.LUT R14, R14, R17, R64, 0x78, !PT ;  /* 0x000000110e0e7212 */ /* 0x000fe400078e7840 */
[----:B------:R-:W-:Y:S02]  /*2c60*/  LOP3.LUT R37, R37, R18, R63, 0x78, !PT ;  /* 0x0000001225257212 */ /* 0x000fe400078e783f */
[----:B------:R-:W-:Y:S02]  /*2c70*/  LOP3.LUT R12, R12, R19, R66, 0x78, !PT ;  /* 0x000000130c0c7212 */ /* 0x000fe400078e7842 */
[----:B----4-:R-:W-:-:S02]  /*2c80*/  LOP3.LUT R3, R3, R32, R62, 0x78, !PT ;  /* 0x0000002003037212 */ /* 0x010fc400078e783e */
[----:B------:R-:W-:Y:S02]  /*2c90*/  LOP3.LUT R65, R65, R33, R64, 0x78, !PT ;  /* 0x0000002141417212 */ /* 0x000fe400078e7840 */
[--C-:B------:R-:W-:Y:S02]  /*2ca0*/  LOP3.LUT R67, R67, R34, R63.reuse, 0x78, !PT ;  /* 0x0000002243437212 */ /* 0x100fe400078e783f */
[----:B------:R-:W-:Y:S02]  /*2cb0*/  LOP3.LUT R68, R68, R35, R66, 0x78, !PT ;  /* 0x0000002344447212 */ /* 0x000fe400078e7842 */
[----:B-----5:R-:W-:Y:S02]  /*2cc0*/  LOP3.LUT R15, R15, R20, R62, 0x78, !PT ;  /* 0x000000140f0f7212 */ /* 0x020fe400078e783e */
[----:B------:R-:W-:Y:S02]  /*2cd0*/  LOP3.LUT R10, R10, R21, R64, 0x78, !PT ;  /* 0x000000150a0a7212 */ /* 0x000fe400078e7840 */
[----:B------:R-:W-:-:S02]  /*2ce0*/  LOP3.LUT R13, R13, R22, R63, 0x78, !PT ;  /* 0x000000160d0d7212 */ /* 0x000fc400078e783f */
[----:B------:R-:W-:Y:S02]  /*2cf0*/  LOP3.LUT R8, R8, R23, R66, 0x78, !PT ;  /* 0x0000001708087212 */ /* 0x000fe400078e7842 */
[----:B------:R-:W-:Y:S02]  /*2d00*/  LOP3.LUT R11, R11, R24, R62, 0x78, !PT ;  /* 0x000000180b0b7212 */ /* 0x000fe400078e783e */
[----:B------:R-:W-:Y:S02]  /*2d10*/  LOP3.LUT R6, R6, R25, R64, 0x78, !PT ;  /* 0x0000001906067212 */ /* 0x000fe400078e7840 */
[----:B------:R-:W-:Y:S02]  /*2d20*/  LOP3.LUT R9, R9, R26, R63, 0x78, !PT ;  /* 0x0000001a09097212 */ /* 0x000fe400078e783f */
[----:B------:R-:W-:Y:S02]  /*2d30*/  LOP3.LUT R4, R4, R27, R66, 0x78, !PT ;  /* 0x0000001b04047212 */ /* 0x000fe400078e7842 */
[----:B--2---:R-:W-:-:S02]  /*2d40*/  LOP3.LUT R7, R7, R28, R62, 0x78, !PT ;  /* 0x0000001c07077212 */ /* 0x004fc400078e783e */
[----:B------:R-:W-:Y:S02]  /*2d50*/  LOP3.LUT R2, R2, R29, R64, 0x78, !PT ;  /* 0x0000001d02027212 */ /* 0x000fe400078e7840 */
[----:B------:R-:W-:Y:S02]  /*2d60*/  LOP3.LUT R5, R5, R30, R63, 0x78, !PT ;  /* 0x0000001e05057212 */ /* 0x000fe400078e783f */
[----:B------:R-:W-:Y:S01]  /*2d70*/  LOP3.LUT R0, R0, R31, R66, 0x78, !PT ;  /* 0x0000001f00007212 */ /* 0x000fe200078e7842 */
[----:B------:R-:W-:Y:S06]  /*2d80*/  @!P0 BRA `(.L_x_17) ;  /* 0xffffffe800648947 */ /* 0x000fec000383ffff */
.L_x_10:
[----:B------:R-:W-:Y:S05]  /*2d90*/  BSYNC.RECONVERGENT B0 ;  /* 0x0000000000007941 */ /* 0x000fea0003800200 */
.L_x_9:
[----:B------:R-:W0:Y:S01]  /*2da0*/  SHFL.BFLY PT, R21, R44, 0x10, 0x1f ;  /* 0x0e001f002c157f89 */ /* 0x000e2200000e0000 */
[----:B------:R-:W-:Y:S01]  /*2db0*/  ISETP.NE.AND P0, PT, R72, RZ, PT ;  /* 0x000000ff4800720c */ /* 0x000fe20003f05270 */
[----:B------:R-:W-:Y:S02]  /*2dc0*/  BSSY.RECONVERGENT B0, `(.L_x_18) ;  /* 0x0000167000007945 */ /* 0x000fe40003800200 */
[----:B------:R-:W1:Y:S04]  /*2dd0*/  SHFL.BFLY PT, R17, R48, 0x10, 0x1f ;  /* 0x0e001f0030117f89 */ /* 0x000e6800000e0000 */
[----:B------:R-:W2:Y:S04]  /*2de0*/  SHFL.BFLY PT, R18, R49, 0x10, 0x1f ;  /* 0x0e001f0031127f89 */ /* 0x000ea800000e0000 */
[----:B------:R-:W3:Y:S04]  /*2df0*/  SHFL.BFLY PT, R19, R46, 0x10, 0x1f ;  /* 0x0e001f002e137f89 */ /* 0x000ee800000e0000 */
[----:B------:R-:W4:Y:S04]  /*2e00*/  SHFL.BFLY PT, R20, R47, 0x10, 0x1f ;  /* 0x0e001f002f147f89 */ /* 0x000f2800000e0000 */
[----:B------:R-:W5:Y:S04]  /*2e10*/  SHFL.BFLY PT, R16, R51, 0x10, 0x1f ;  /* 0x0e001f0033107f89 */ /* 0x000f6800000e0000 */
[----:B------:R-:W5:Y:S01]  /*2e20*/  SHFL.BFLY PT, R28, R39, 0x10, 0x1f ;  /* 0x0e001f00271c7f89 */ /* 0x000f6200000e0000 */
[----:B0-----:R-:W-:-:S03]  /*2e30*/  LOP3.LUT R44, R21, R44, RZ, 0x3c, !PT ;  /* 0x0000002c152c7212 */ /* 0x001fc600078e3cff */
[----:B------:R-:W0:Y:S01]  /*2e40*/  SHFL.BFLY PT, R29, R14, 0x10, 0x1f ;  /* 0x0e001f000e1d7f89 */ /* 0x000e2200000e0000 */
[----:B-1----:R-:W-:-:S03]  /*2e50*/  LOP3.LUT R48, R17, R48, RZ, 0x3c, !PT ;  /* 0x0000003011307212 */ /* 0x002fc600078e3cff */
[----:B------:R-:W1:Y:S01]  /*2e60*/  SHFL.BFLY PT, R31, R12, 0x10, 0x1f ;  /* 0x0e001f000c1f7f89 */ /* 0x000e6200000e0000 */
[----:B--2---:R-:W-:-:S03]  /*2e70*/  LOP3.LUT R49, R18, R49, RZ, 0x3c, !PT ;  /* 0x0000003112317212 */ /* 0x004fc600078e3cff */
[----:B------:R-:W2:Y:S01]  /*2e80*/  SHFL.BFLY PT, R22, R45, 0x10, 0x1f ;  /* 0x0e001f002d167f89 */ /* 0x000ea200000e0000 */
[----:B---3--:R-:W-:-:S03]  /*2e90*/  LOP3.LUT R46, R19, R46, RZ, 0x3c, !PT ;  /* 0x0000002e132e7212 */ /* 0x008fc600078e3cff */
[----:B------:R-:W3:Y:S01]  /*2ea0*/  SHFL.BFLY PT, R26, R41, 0x10, 0x1f ;  /* 0x0e001f00291a7f89 */ /* 0x000ee200000e0000 */
[----:B----4-:R-:W-:-:S03]  /*2eb0*/  LOP3.LUT R47, R20, R47, RZ, 0x3c, !PT ;  /* 0x0000002f142f7212 */ /* 0x010fc600078e3cff */
[----:B------:R-:W4:Y:S01]  /*2ec0*/  SHFL.BFLY PT, R30, R37, 0x10, 0x1f ;  /* 0x0e001f00251e7f89 */ /* 0x000f2200000e0000 */
[----:B-----5:R-:W-:-:S03]  /*2ed0*/  LOP3.LUT R51, R16, R51, RZ, 0x3c, !PT ;  /* 0x0000003310337212 */ /* 0x020fc600078e3cff */
[----:B------:R-:W5:Y:S01]  /*2ee0*/  SHFL.BFLY PT, R25, R38, 0x10, 0x1f ;  /* 0x0e001f0026197f89 */ /* 0x000f6200000e0000 */
[----:B------:R-:W-:-:S03]  /*2ef0*/  LOP3.LUT R39, R28, R39, RZ, 0x3c, !PT ;  /* 0x000000271c277212 */ /* 0x000fc600078e3cff */
        /* <DEDUP_REMOVED lines=201> */
[----:B--2---:R-:W-:Y:S02]  /*3b90*/  LOP3.LUT R7, R56, R41, RZ, 0x3c, !PT ;  /* 0x0000002938077212 */ /* 0x004fe400078e3cff */
[----:B---3--:R-:W-:Y:S01]  /*3ba0*/  LOP3.LUT R10, R28, R39, RZ, 0x3c, !PT ;  /* 0x000000271c0a7212 */ /* 0x008fe200078e3cff */
[----:B------:R-:W2:Y:S01]  /*3bb0*/  SHFL.BFLY PT, R41, R0, 0x2, 0x1f ;  /* 0x0c401f0000297f89 */ /* 0x000ea200000e0000 */
[----:B----4-:R-:W-:-:S03]  /*3bc0*/  LOP3.LUT R33, R33, R22, RZ, 0x3c, !PT ;  /* 0x0000001621217212 */ /* 0x010fc600078e3cff */
[----:B------:R-:W3:Y:S01]  /*3bd0*/  SHFL.BFLY PT, R39, R2, 0x2, 0x1f ;  /* 0x0c401f0002277f89 */ /* 0x000ee200000e0000 */
[----:B-----5:R-:W-:-:S03]  /*3be0*/  LOP3.LUT R11, R35, R14, RZ, 0x3c, !PT ;  /* 0x0000000e230b7212 */ /* 0x020fc600078e3cff */
[----:B------:R-:W4:Y:S01]  /*3bf0*/  SHFL.BFLY PT, R45, R4, 0x2, 0x1f ;  /* 0x0c401f00042d7f89 */ /* 0x000f2200000e0000 */
[----:B------:R-:W-:-:S03]  /*3c00*/  LOP3.LUT R26, R26, R37, RZ, 0x3c, !PT ;  /* 0x000000251a1a7212 */ /* 0x000fc600078e3cff */
[----:B------:R-:W5:Y:S01]  /*3c10*/  SHFL.BFLY PT, R38, R5, 0x2, 0x1f ;  /* 0x0c401f0005267f89 */ /* 0x000f6200000e0000 */
[----:B0-----:R-:W-:-:S03]  /*3c20*/  LOP3.LUT R15, R34, R15, RZ, 0x3c, !PT ;  /* 0x0000000f220f7212 */ /* 0x001fc600078e3cff */
[----:B------:R-:W0:Y:S01]  /*3c30*/  SHFL.BFLY PT, R47, R6, 0x2, 0x1f ;  /* 0x0c401f00062f7f89 */ /* 0x000e2200000e0000 */
[----:B-1----:R-:W-:-:S03]  /*3c40*/  LOP3.LUT R3, R36, R3, RZ, 0x3c, !PT ;  /* 0x0000000324037212 */ /* 0x002fc600078e3cff */
[----:B------:R-:W1:Y:S04]  /*3c50*/  SHFL.BFLY PT, R49, R32, 0x2, 0x1f ;  /* 0x0c401f0020317f89 */ /* 0x000e6800000e0000 */
        /* <DEDUP_REMOVED lines=9> */
[----:B0-----:R-:W-:-:S03]  /*3cf0*/  LOP3.LUT R6, R47, R6, RZ, 0x3c, !PT ;  /* 0x000000062f067212 */ /* 0x001fc600078e3cff */
[----:B------:R-:W0:Y:S01]  /*3d00*/  SHFL.BFLY PT, R46, R25, 0x2, 0x1f ;  /* 0x0c401f00192e7f89 */ /* 0x000e2200000e0000 */
[----:B-1----:R-:W-:-:S03]  /*3d10*/  LOP3.LUT R32, R49, R32, RZ, 0x3c, !PT ;  /* 0x0000002031207212 */ /* 0x002fc600078e3cff */
[----:B------:R-:W1:Y:S01]  /*3d20*/  SHFL.BFLY PT, R57, R12, 0x2, 0x1f ;  /* 0x0c401f000c397f89 */ /* 0x000e6200000e0000 */
[----:B------:R-:W-:-:S03]  /*3d30*/  LOP3.LUT R29, R40, R29, RZ, 0x3c, !PT ;  /* 0x0000001d281d7212 */ /* 0x000fc600078e3cff */
        /* <DEDUP_REMOVED lines=17> */
[----:B---3--:R-:W-:Y:S02]  /*3e50*/  LOP3.LUT R51, R50, R51, RZ, 0x3c, !PT ;  /* 0x0000003332337212 */ /* 0x008fe400078e3cff */
[----:B----4-:R-:W-:Y:S01]  /*3e60*/  LOP3.LUT R19, R34, R19, RZ, 0x3c, !PT ;  /* 0x0000001322137212 */ /* 0x010fe200078e3cff */
[----:B------:R-:W3:Y:S01]  /*3e70*/  SHFL.BFLY PT, R31, R8, 0x1, 0x1f ;  /* 0x0c201f00081f7f89 */ /* 0x000ee200000e0000 */
[----:B-----5:R-:W-:-:S03]  /*3e80*/  LOP3.LUT R37, R37, R20, RZ, 0x3c, !PT ;  /* 0x0000001425257212 */ /* 0x020fc600078e3cff */
[----:B------:R-:W4:Y:S01]  /*3e90*/  SHFL.BFLY PT, R39, R10, 0x1, 0x1f ;  /* 0x0c201f000a277f89 */ /* 0x000f2200000e0000 */
[----:B0-----:R-:W-:-:S03]  /*3ea0*/  LOP3.LUT R28, R28, R21, RZ, 0x3c, !PT ;  /* 0x000000151c1c7212 */ /* 0x001fc600078e3cff */
[----:B------:R-:W0:Y:S01]  /*3eb0*/  SHFL.BFLY PT, R59, R18, 0x1, 0x1f ;  /* 0x0c201f00123b7f89 */ /* 0x000e2200000e0000 */
[----:B-1----:R-:W-:-:S03]  /*3ec0*/  LOP3.LUT R35, R35, R30, RZ, 0x3c, !PT ;  /* 0x0000001e23237212 */ /* 0x002fc600078e3cff */
[----:B------:R-:W1:Y:S01]  /*3ed0*/  SHFL.BFLY PT, R34, R7, 0x1, 0x1f ;  /* 0x0c201f0007227f89 */ /* 0x000e6200000e0000 */
[----:B------:R-:W-:-:S03]  /*3ee0*/  LOP3.LUT R14, R14, R23, RZ, 0x3c, !PT ;  /* 0x000000170e0e7212 */ /* 0x000fc600078e3cff */
[----:B------:R-:W5:Y:S01]  /*3ef0*/  SHFL.BFLY PT, R38, R9, 0x1, 0x1f ;  /* 0x0c201f0009267f89 */ /* 0x000f6200000e0000 */
[----:B--2---:R-:W-:-:S03]  /*3f00*/  LOP3.LUT R43, R36, R43, RZ, 0x3c, !PT ;  /* 0x0000002b242b7212 */ /* 0x004fc600078e3cff */
[----:B------:R-:W2:Y:S04]  /*3f10*/  SHFL.BFLY PT, R40, R11, 0x1, 0x1f ;  /* 0x0c201f000b287f89 */ /* 0x000ea800000e0000 */
[----:B------:R-:W2:Y:S01]  /*3f20*/  SHFL.BFLY PT, R41, R26, 0x1, 0x1f ;  /* 0x0c201f001a297f89 */ /* 0x000ea200000e0000 */
[----:B---3--:R-:W-:-:S03]  /*3f30*/  LOP3.LUT R8, R31, R8, RZ, 0x3c, !PT ;  /* 0x000000081f087212 */ /* 0x008fc600078e3cff */
[----:B------:R-:W3:Y:S01]  /*3f40*/  SHFL.BFLY PT, R42, R33, 0x1, 0x1f ;  /* 0x0c201f00212a7f89 */ /* 0x000ee200000e0000 */
[----:B----4-:R-:W-:-:S03]  /*3f50*/  LOP3.LUT R10, R39, R10, RZ, 0x3c, !PT ;  /* 0x0000000a270a7212 */ /* 0x010fc600078e3cff */
[----:B------:R-:W4:Y:S01]  /*3f60*/  SHFL.BFLY PT, R44, R15, 0x1, 0x1f ;  /* 0x0c201f000f2c7f89 */ /* 0x000f2200000e0000 */
[----:B0-----:R-:W-:-:S03]  /*3f70*/  LOP3.LUT R18, R59, R18, RZ, 0x3c, !PT ;  /* 0x000000123b127212 */ /* 0x001fc600078e3cff */
[----:B------:R-:W0:Y:S01]  /*3f80*/  SHFL.BFLY PT, R45, R2, 0x1, 0x1f ;  /* 0x0c201f00022d7f89 */ /* 0x000e2200000e0000 */
[----:B-1----:R-:W-:-:S03]  /*3f90*/  LOP3.LUT R7, R34, R7, RZ, 0x3c, !PT ;  /* 0x0000000722077212 */ /* 0x002fc600078e3cff */
[----:B------:R-:W1:Y:S01]  /*3fa0*/  SHFL.BFLY PT, R47, R0, 0x1, 0x1f ;  /* 0x0c201f00002f7f89 */ /* 0x000e6200000e0000 */
[----:B-----5:R-:W-:-:S03]  /*3fb0*/  LOP3.LUT R9, R38, R9, RZ, 0x3c, !PT ;  /* 0x0000000926097212 */ /* 0x020fc600078e3cff */
[----:B------:R-:W5:Y:S01]  /*3fc0*/  SHFL.BFLY PT, R46, R3, 0x1, 0x1f ;  /* 0x0c201f00032e7f89 */ /* 0x000f6200000e0000 */
[----:B--2---:R-:W-:-:S03]  /*3fd0*/  LOP3.LUT R11, R40, R11, RZ, 0x3c, !PT ;  /* 0x0000000b280b7212 */ /* 0x004fc600078e3cff */
[----:B------:R-:W2:Y:S01]  /*3fe0*/  SHFL.BFLY PT, R49, R4, 0x1, 0x1f ;  /* 0x0c201f0004317f89 */ /* 0x000ea200000e0000 */
[----:B------:R-:W-:-:S03]  /*3ff0*/  LOP3.LUT R26, R41, R26, RZ, 0x3c, !PT ;  /* 0x0000001a291a7212 */ /* 0x000fc600078e3cff */
        /* <DEDUP_REMOVED lines=21> */
[----:B-1----:R-:W-:Y:S02]  /*4150*/  LOP3.LUT R13, R52, R13, RZ, 0x3c, !PT ;  /* 0x0000000d340d7212 */ /* 0x002fe400078e3cff */
[----:B-----5:R-:W-:Y:S02]  /*4160*/  LOP3.LUT R57, R57, R16, RZ, 0x3c, !PT ;  /* 0x0000001039397212 */ /* 0x020fe400078e3cff */
[----:B--2---:R-:W-:Y:S02]  /*4170*/  LOP3.LUT R17, R36, R17, RZ, 0x3c, !PT ;  /* 0x0000001124117212 */ /* 0x004fe400078e3cff */
[----:B------:R-:W-:Y:S02]  /*4180*/  LOP3.LUT R21, R21, R24, RZ, 0x3c, !PT ;  /* 0x0000001815157212 */ /* 0x000fe400078e3cff */
[----:B---3--:R-:W-:Y:S02]  /*4190*/  LOP3.LUT R25, R20, R25, RZ, 0x3c, !PT ;  /* 0x0000001914197212 */ /* 0x008fe400078e3cff */
[----:B----4-:R-:W-:-:S02]  /*41a0*/  LOP3.LUT R23, R23, R12, RZ, 0x3c, !PT ;  /* 0x0000000c17177212 */ /* 0x010fc400078e3cff */
[----:B0-----:R-:W-:Y:S01]  /*41b0*/  LOP3.LUT R27, R30, R27, RZ, 0x3c, !PT ;  /* 0x0000001b1e1b7212 */ /* 0x001fe200078e3cff */
[----:B------:R-:W-:Y:S06]  /*41c0*/  @P0 BRA `(.L_x_19) ;  /* 0x0000000000980947 */ /* 0x000fec0003800000 */
[----:B------:R-:W0:Y:S01]  /*41d0*/  S2R R0, SR_TID.X ;  /* 0x0000000000007919 */ /* 0x000e220000002100 */
[----:B------:R-:W1:Y:S01]  /*41e0*/  LDC.64 R2, c[0x0][0x390] ;  /* 0x0000e400ff027b82 */ /* 0x000e620000000a00 */
[----:B0-----:R-:W-:-:S04]  /*41f0*/  SHF.R.U32.HI R0, RZ, 0x2, R0 ;  /* 0x00000002ff007819 */ /* 0x001fc80000011600 */
[----:B------:R-:W-:-:S05]  /*4200*/  LOP3.LUT R0, R0, 0xf8, RZ, 0xc0, !PT ;  /* 0x000000f800007812 */ /* 0x000fca00078ec0ff */
[----:B------:R-:W-:-:S04]  /*4210*/  IMAD R5, R69, 0x100, R0 ;  /* 0x0000010045057824 */ /* 0x000fc800078e0200 */
[----:B-1----:R-:W-:-:S05]  /*4220*/  IMAD.WIDE.U32 R2, R5, 0x10, R2 ;  /* 0x0000001005027825 */ /* 0x002fca00078e0002 */
[----:B------:R0:W-:Y:S04]  /*4230*/  REDG.E.XOR.STRONG.GPU desc[UR4][R2.64], R51 ;  /* 0x000000330200798e */ /* 0x0001e8000f92e104 */
        /* <DEDUP_REMOVED lines=30> */
[----:B------:R0:W-:Y:S02]  /*4420*/  REDG.E.XOR.STRONG.GPU desc[UR4][R2.64+0x7c], R27 ;  /* 0x00007c1b0200798e */ /* 0x0001e4000f92e104 */
.L_x_19:
[----:B------:R-:W-:Y:S05]  /*4430*/  BSYNC.RECONVERGENT B0 ;  /* 0x0000000000007941 */ /* 0x000fea0003800200 */
.L_x_18:
[----:B------:R-:W-:-:S05]  /*4440*/  VIADD R69, R69, 0x1 ;  /* 0x0000000145457836 */ /* 0x000fca0000000000 */
[----:B------:R-:W-:-:S13]  /*4450*/  ISETP.NE.AND P0, PT, R69, 0x30, PT ;  /* 0x000000304500780c */ /* 0x000fda0003f05270 */
[----:B------:R-:W-:Y:S05]  /*4460*/  @P0 BRA `(.L_x_20) ;  /* 0xffffffd000040947 */ /* 0x000fea000383ffff */
[----:B------:R-:W-:Y:S05]  /*4470*/  EXIT ;  /* 0x000000000000794d */ /* 0x000fea0003800000 */
.L_x_21:
[----:B------:R-:W-:-:S00]  /*4480*/  BRA `(.L_x_21) ;  /* 0xfffffffc00fc7947 */ /* 0x000fc0000383ffff */
[----:B------:R-:W-:-:S00]  /*4490*/  NOP ;  /* 0x0000000000007918 */ /* 0x000fc00000000000 */
        /* <DEDUP_REMOVED lines=14> */
.L_x_110:


//--------------------- .text.fused_batch_pir_kernel_v2_8 --------------------------
	.section	.text.fused_batch_pir_kernel_v2_8,"ax",@progbits
	.align	128
        .global         fused_batch_pir_kernel_v2_8
        .type           fused_batch_pir_kernel_v2_8,@function
        .size           fused_batch_pir_kernel_v2_8,(.L_x_111 - fused_batch_pir_kernel_v2_8)
        .other          fused_batch_pir_kernel_v2_8,@"STO_CUDA_ENTRY STV_DEFAULT"
fused_batch_pir_kernel_v2_8:
.text.fused_batch_pir_kernel_v2_8:
        /* <DEDUP_REMOVED lines=23> */
.L_x_30:
        /* <DEDUP_REMOVED lines=16> */
.L_x_26:
        /* <DEDUP_REMOVED lines=119> */
.L_x_27:
        /* <DEDUP_REMOVED lines=141> */
.L_x_29:
[----:B------:R-:W-:Y:S05]  /*12b0*/  BSYNC.RECONVERGENT B2 ;  /* 0x0000000000027941 */ /* 0x000fea0003800200 */
.L_x_28:
        /* <DEDUP_REMOVED lines=8> */
.L_x_25:
[----:B------:R-:W-:Y:S05]  /*1340*/  BSYNC.RECONVERGENT B1 ;  /* 0x0000000000017941 */ /* 0x000fea0003800200 */
.L_x_24:
        /* <DEDUP_REMOVED lines=9> */
.L_x_23:
[----:B------:R-:W-:Y:S05]  /*13e0*/  BSYNC.RECONVERGENT B0 ;  /* 0x0000000000007941 */ /* 0x000fea0003800200 */
.L_x_22:
        /* <DEDUP_REMOVED lines=9> */
.L_x_42:
        /* <DEDUP_REMOVED lines=42> */
.L_x_39:
        /* <DEDUP_REMOVED lines=13> */
.L_x_38:
        /* <DEDUP_REMOVED lines=17> */
.L_x_34:
        /* <DEDUP_REMOVED lines=120> */
.L_x_35:
        /* <DEDUP_REMOVED lines=144> */
.L_x_37:
[----:B------:R-:W-:Y:S05]  /*2980*/  BSYNC.RECONVERGENT B1 ;  /* 0x0000000000017941 */ /* 0x000fea0003800200 */
.L_x_36:
[----:B------:R-:W-:Y:S01]  /*2990*/  VIADD R18, R18, 0x1 ;  /* 0x0000000112127836 */ /* 0x000fe20000000000 */
[----:B------:R-:W-:Y:S02]  /*29a0*/  SEL R62, R26, R17, !P0 ;  /* 0x000000111a3e7207 */ /* 0x000fe40004000000 */
[----:B------:R-:W-:Y:S02]  /*29b0*/  SEL R64, R25, R20, !P0 ;  /* 0x0000001419407207 */ /* 0x000fe40004000000 */
[----:B------:R-:W-:Y:S02]  /*29c0*/  ISETP.NE.AND P1, PT, R18, R61, PT ;  /* 0x0000003d1200720c */ /* 0x000fe40003f25270 */
[----:B------:R-:W-:Y:S02]  /*29d0*/  SEL R63, R28, R19, !P0 ;  /* 0x000000131c3f7207 */ /* 0x000fe40004000000 */
[----:B------:R-:W-:-:S09]  /*29e0*/  SEL R66, R27, R34, !P0 ;  /* 0x000000221b427207 */ /* 0x000fd20004000000 */
[----:B------:R-:W-:Y:S05]  /*29f0*/  @P1 BRA `(.L_x_38) ;  /* 0xffffffec007c1947 */ /* 0x000fea000383ffff */
.L_x_33:
        /* <DEDUP_REMOVED lines=57> */
.L_x_32:
[----:B------:R-:W-:Y:S05]  /*2d90*/  BSYNC.RECONVERGENT B0 ;  /* 0x0000000000007941 */ /* 0x000fea0003800200 */
.L_x_31:
        /* <DEDUP_REMOVED lines=361> */
.L_x_41:
[----:B------:R-:W-:Y:S05]  /*4430*/  BSYNC.RECONVERGENT B0 ;  /* 0x0000000000007941 */ /* 0x000fea0003800200 */
.L_x_40:
[----:B------:R-:W-:-:S05]  /*4440*/  VIADD R69, R69, 0x1 ;  /* 0x0000000145457836 */ /* 0x000fca0000000000 */
[----:B------:R-:W-:-:S13]  /*4450*/  ISETP.NE.AND P0, PT, R69, 0x18, PT ;  /* 0x000000184500780c */ /* 0x000fda0003f05270 */
[----:B------:R-:W-:Y:S05]  /*4460*/  @P0 BRA `(.L_x_42) ;  /* 0xffffffd000040947 */ /* 0x000fea000383ffff */
[----:B------:R-:W-:Y:S05]  /*4470*/  EXIT ;  /* 0x000000000000794d */ /* 0x000fea0003800000 */
.L_x_43:
        /* <DEDUP_REMOVED lines=16> */
.L_x_111:


//--------------------- .text.fused_batch_pir_kernel_v2_4 --------------------------
	.section	.text.fused_batch_pir_kernel_v2_4,"ax",@progbits
	.align	128
        .global         fused_batch_pir_kernel_v2_4
        .type           fused_batch_pir_kernel_v2_4,@function
        .size           fused_batch_pir_kernel_v2_4,(.L_x_112 - fused_batch_pir_kernel_v2_4)
        .other          fused_batch_pir_kernel_v2_4,@"STO_CUDA_ENTRY STV_DEFAULT"
fused_batch_pir_kernel_v2_4:
.text.fused_batch_pir_kernel_v2_4:
        /* <DEDUP_REMOVED lines=23> */
.L_x_52:
        /* <DEDUP_REMOVED lines=16> */
.L_x_48:
        /* <DEDUP_REMOVED lines=119> */
.L_x_49:
        /* <DEDUP_REMOVED lines=141> */
.L_x_51:
[----:B------:R-:W-:Y:S05]  /*12b0*/  BSYNC.RECONVERGENT B2 ;  /* 0x0000000000027941 */ /* 0x000fea0003800200 */
.L_x_50:
        /* <DEDUP_REMOVED lines=8> */
.L_x_47:
[----:B------:R-:W-:Y:S05]  /*1340*/  BSYNC.RECONVERGENT B1 ;  /* 0x0000000000017941 */ /* 0x000fea0003800200 */
.L_x_46:
        /* <DEDUP_REMOVED lines=9> */
.L_x_45:
[----:B------:R-:W-:Y:S05]  /*13e0*/  BSYNC.RECONVERGENT B0 ;  /* 0x0000000000007941 */ /* 0x000fea0003800200 */
.L_x_44:
        /* <DEDUP_REMOVED lines=9> */
.L_x_64:
        /* <DEDUP_REMOVED lines=42> */
.L_x_61:
        /* <DEDUP_REMOVED lines=13> */
.L_x_60:
        /* <DEDUP_REMOVED lines=17> */
.L_x_56:
        /* <DEDUP_REMOVED lines=120> */
.L_x_57:
        /* <DEDUP_REMOVED lines=144> */
.L_x_59:
[----:B------:R-:W-:Y:S05]  /*2980*/  BSYNC.RECONVERGENT B1 ;  /* 0x0000000000017941 */ /* 0x000fea0003800200 */
.L_x_58:
[----:B------:R-:W-:Y:S01]  /*2990*/  VIADD R18, R18, 0x1 ;  /* 0x0000000112127836 */ /* 0x000fe20000000000 */
[----:B------:R-:W-:Y:S02]  /*29a0*/  SEL R62, R26, R17, !P0 ;  /* 0x000000111a3e7207 */ /* 0x000fe40004000000 */
[----:B------:R-:W-:Y:S02]  /*29b0*/  SEL R64, R25, R20, !P0 ;  /* 0x0000001419407207 */ /* 0x000fe40004000000 */
[----:B------:R-:W-:Y:S02]  /*29c0*/  ISETP.NE.AND P1, PT, R18, R61, PT ;  /* 0x0000003d1200720c */ /* 0x000fe40003f25270 */
[----:B------:R-:W-:Y:S02]  /*29d0*/  SEL R63, R28, R19, !P0 ;  /* 0x000000131c3f7207 */ /* 0x000fe40004000000 */
[----:B------:R-:W-:-:S09]  /*29e0*/  SEL R66, R27, R34, !P0 ;  /* 0x000000221b427207 */ /* 0x000fd20004000000 */
[----:B------:R-:W-:Y:S05]  /*29f0*/  @P1 BRA `(.L_x_60) ;  /* 0xffffffec007c1947 */ /* 0x000fea000383ffff */
.L_x_55:
        /* <DEDUP_REMOVED lines=57> */
.L_x_54:
[----:B------:R-:W-:Y:S05]  /*2d90*/  BSYNC.RECONVERGENT B0 ;  /* 0x0000000000007941 */ /* 0x000fea0003800200 */
.L_x_53:
        /* <DEDUP_REMOVED lines=361> */
.L_x_63:
[----:B------:R-:W-:Y:S05]  /*4430*/  BSYNC.RECONVERGENT B0 ;  /* 0x0000000000007941 */ /* 0x000fea0003800200 */
.L_x_62:
[----:B------:R-:W-:-:S05]  /*4440*/  VIADD R69, R69, 0x1 ;  /* 0x0000000145457836 */ /* 0x000fca0000000000 */
[----:B------:R-:W-:-:S13]  /*4450*/  ISETP.NE.AND P0, PT, R69, 0xc, PT ;  /* 0x0000000c4500780c */ /* 0x000fda0003f05270 */
[----:B------:R-:W-:Y:S05]  /*4460*/  @P0 BRA `(.L_x_64) ;  /* 0xffffffd000040947 */ /* 0x000fea000383ffff */
[----:B------:R-:W-:Y:S05]  /*4470*/  EXIT ;  /* 0x000000000000794d */ /* 0x000fea0003800000 */
.L_x_65:
        /* <DEDUP_REMOVED lines=16> */
.L_x_112:


//--------------------- .text.fused_batch_pir_kernel_v2_2 --------------------------
	.section	.text.fused_batch_pir_kernel_v2_2,"ax",@progbits
	.align	128
        .global         fused_batch_pir_kernel_v2_2
        .type           fused_batch_pir_kernel_v2_2,@function
        .size           fused_batch_pir_kernel_v2_2,(.L_x_113 - fused_batch_pir_kernel_v2_2)
        .other          fused_batch_pir_kernel_v2_2,@"STO_CUDA_ENTRY STV_DEFAULT"
fused_batch_pir_kernel_v2_2:
.text.fused_batch_pir_kernel_v2_2:
        /* <DEDUP_REMOVED lines=23> */
.L_x_74:
        /* <DEDUP_REMOVED lines=16> */
.L_x_70:
        /* <DEDUP_REMOVED lines=119> */
.L_x_71:
        /* <DEDUP_REMOVED lines=141> */
.L_x_73:
[----:B------:R-:W-:Y:S05]  /*12b0*/  BSYNC.RECONVERGENT B2 ;  /* 0x0000000000027941 */ /* 0x000fea0003800200 */
.L_x_72:
        /* <DEDUP_REMOVED lines=8> */
.L_x_69:
[----:B------:R-:W-:Y:S05]  /*1340*/  BSYNC.RECONVERGENT B1 ;  /* 0x0000000000017941 */ /* 0x000fea0003800200 */
.L_x_68:
        /* <DEDUP_REMOVED lines=9> */
.L_x_67:
[----:B------:R-:W-:Y:S05]  /*13e0*/  BSYNC.RECONVERGENT B0 ;  /* 0x0000000000007941 */ /* 0x000fea0003800200 */
.L_x_66:
        /* <DEDUP_REMOVED lines=9> */
.L_x_86:
        /* <DEDUP_REMOVED lines=42> */
.L_x_83:
        /* <DEDUP_REMOVED lines=13> */
.L_x_82:
        /* <DEDUP_REMOVED lines=17> */
.L_x_78:
        /* <DEDUP_REMOVED lines=120> */
.L_x_79:
        /* <DEDUP_REMOVED lines=144> */
.L_x_81:
[----:B------:R-:W-:Y:S05]  /*2980*/  BSYNC.RECONVERGENT B1 ;  /* 0x0000000000017941 */ /* 0x000fea0003800200 */
.L_x_80:
[----:B------:R-:W-:Y:S01]  /*2990*/  VIADD R18, R18, 0x1 ;  /* 0x0000000112127836 */ /* 0x000fe20000000000 */
[----:B------:R-:W-:Y:S02]  /*29a0*/  SEL R62, R26, R17, !P0 ;  /* 0x000000111a3e7207 */ /* 0x000fe40004000000 */
[----:B------:R-:W-:Y:S02]  /*29b0*/  SEL R64, R25, R20, !P0 ;  /* 0x0000001419407207 */ /* 0x000fe40004000000 */
[----:B------:R-:W-:Y:S02]  /*29c0*/  ISETP.NE.AND P1, PT, R18, R61, PT ;  /* 0x0000003d1200720c */ /* 0x000fe40003f25270 */
[----:B------:R-:W-:Y:S02]  /*29d0*/  SEL R63, R28, R19, !P0 ;  /* 0x000000131c3f7207 */ /* 0x000fe40004000000 */
[----:B------:R-:W-:-:S09]  /*29e0*/  SEL R66, R27, R34, !P0 ;  /* 0x000000221b427207 */ /* 0x000fd20004000000 */
[----:B------:R-:W-:Y:S05]  /*29f0*/  @P1 BRA `(.L_x_82) ;  /* 0xffffffec007c1947 */ /* 0x000fea000383ffff */
.L_x_77:
        /* <DEDUP_REMOVED lines=57> */
.L_x_76:
[----:B------:R-:W-:Y:S05]  /*2d90*/  BSYNC.RECONVERGENT B0 ;  /* 0x0000000000007941 */ /* 0x000fea0003800200 */
.L_x_75:
        /* <DEDUP_REMOVED lines=361> */
.L_x_85:
[----:B------:R-:W-:Y:S05]  /*4430*/  BSYNC.RECONVERGENT B0 ;  /* 0x0000000000007941 */ /* 0x000fea0003800200 */
.L_x_84:
[----:B------:R-:W-:-:S05]  /*4440*/  VIADD R69, R69, 0x1 ;  /* 0x0000000145457836 */ /* 0x000fca0000000000 */
[----:B------:R-:W-:-:S13]  /*4450*/  ISETP.NE.AND P0, PT, R69, 0x6, PT ;  /* 0x000000064500780c */ /* 0x000fda0003f05270 */
[----:B------:R-:W-:Y:S05]  /*4460*/  @P0 BRA `(.L_x_86) ;  /* 0xffffffd000040947 */ /* 0x000fea000383ffff */
[----:B------:R-:W-:Y:S05]  /*4470*/  EXIT ;  /* 0x000000000000794d */ /* 0x000fea0003800000 */
.L_x_87:
        /* <DEDUP_REMOVED lines=16> */
.L_x_113:


//--------------------- .text.fused_batch_pir_kernel_v2_1 --------------------------
	.section	.text.fused_batch_pir_kernel_v2_1,"ax",@progbits
	.align	128
        .global         fused_batch_pir_kernel_v2_1
        .type           fused_batch_pir_kernel_v2_1,@function
        .size           fused_batch_pir_kernel_v2_1,(.L_x_114 - fused_batch_pir_kernel_v2_1)
        .other          fused_batch_pir_kernel_v2_1,@"STO_CUDA_ENTRY STV_DEFAULT"
fused_batch_pir_kernel_v2_1:
.text.fused_batch_pir_kernel_v2_1:
        /* <DEDUP_REMOVED lines=23> */
.L_x_96:
        /* <DEDUP_REMOVED lines=16> */
.L_x_92:
        /* <DEDUP_REMOVED lines=119> */
.L_x_93:
        /* <DEDUP_REMOVED lines=141> */
.L_x_95:
[----:B------:R-:W-:Y:S05]  /*12b0*/  BSYNC.RECONVERGENT B2 ;  /* 0x0000000000027941 */ /* 0x000fea0003800200 */
.L_x_94:
        /* <DEDUP_REMOVED lines=8> */
.L_x_91:
[----:B------:R-:W-:Y:S05]  /*1340*/  BSYNC.RECONVERGENT B1 ;  /* 0x0000000000017941 */ /* 0x000fea0003800200 */
.L_x_90:
        /* <DEDUP_REMOVED lines=9> */
.L_x_89:
[----:B------:R-:W-:Y:S05]  /*13e0*/  BSYNC.RECONVERGENT B0 ;  /* 0x0000000000007941 */ /* 0x000fea0003800200 */
.L_x_88:
        /* <DEDUP_REMOVED lines=9> */
.L_x_108:
        /* <DEDUP_REMOVED lines=42> */
.L_x_105:
        /* <DEDUP_REMOVED lines=13> */
.L_x_104:
        /* <DEDUP_REMOVED lines=17> */
.L_x_100:
        /* <DEDUP_REMOVED lines=120> */
.L_x_101:
        /* <DEDUP_REMOVED lines=144> */
.L_x_103:
[----:B------:R-:W-:Y:S05]  /*2980*/  BSYNC.RECONVERGENT B1 ;  /* 0x0000000000017941 */ /* 0x000fea0003800200 */
.L_x_102:
[----:B------:R-:W-:Y:S01]  /*2990*/  VIADD R18, R18, 0x1 ;  /* 0x0000000112127836 */ /* 0x000fe20000000000 */
[----:B------:R-:W-:Y:S02]  /*29a0*/  SEL R62, R26, R17, !P0 ;  /* 0x000000111a3e7207 */ /* 0x000fe40004000000 */
[----:B------:R-:W-:Y:S02]  /*29b0*/  SEL R64, R25, R20, !P0 ;  /* 0x0000001419407207 */ /* 0x000fe40004000000 */
[----:B------:R-:W-:Y:S02]  /*29c0*/  ISETP.NE.AND P1, PT, R18, R61, PT ;  /* 0x0000003d1200720c */ /* 0x000fe40003f25270 */
[----:B------:R-:W-:Y:S02]  /*29d0*/  SEL R63, R28, R19, !P0 ;  /* 0x000000131c3f7207 */ /* 0x000fe40004000000 */
[----:B------:R-:W-:-:S09]  /*29e0*/  SEL R66, R27, R34, !P0 ;  /* 0x000000221b427207 */ /* 0x000fd20004000000 */
[----:B------:R-:W-:Y:S05]  /*29f0*/  @P1 BRA `(.L_x_104) ;  /* 0xffffffec007c1947 */ /* 0x000fea000383ffff */
.L_x_99:
        /* <DEDUP_REMOVED lines=57> */
.L_x_98:
[----:B------:R-:W-:Y:S05]  /*2d90*/  BSYNC.RECONVERGENT B0 ;  /* 0x0000000000007941 */ /* 0x000fea0003800200 */
.L_x_97:
        /* <DEDUP_REMOVED lines=361> */
.L_x_107:
[----:B------:R-:W-:Y:S05]  /*4430*/  BSYNC.RECONVERGENT B0 ;  /* 0x0000000000007941 */ /* 0x000fea0003800200 */
.L_x_106:
[----:B------:R-:W-:-:S05]  /*4440*/  VIADD R69, R69, 0x1 ;  /* 0x0000000145457836 */ /* 0x000fca0000000000 */
[----:B------:R-:W-:-:S13]  /*4450*/  ISETP.NE.AND P0, PT, R69, 0x3, PT ;  /* 0x000000034500780c */ /* 0x000fda0003f05270 */
[----:B------:R-:W-:Y:S05]  /*4460*/  @P0 BRA `(.L_x_108) ;  /* 0xffffffd000040947 */ /* 0x000fea000383ffff */
[----:B------:R-:W-:Y:S05]  /*4470*/  EXIT ;  /* 0x000000000000794d */ /* 0x000fea0003800000 */
.L_x_109:
        /* <DEDUP_REMOVED lines=16> */
.L_x_114:


//--------------------- .nv.shared.fused_batch_pir_kernel_v2_16 --------------------------
	.section	.nv.shared.fused_batch_pir_kernel_v2_16,"aw",@nobits
	.sectionflags	@""
	.align	4
.nv.shared.fused_batch_pir_kernel_v2_16:
	.zero		1984


//--------------------- .nv.shared.reserved.0     --------------------------
	.section	.nv.shared.reserved.0,"aw",@nobits
	.weak		__nv_reservedSMEM_offset_0_alias
	.size		__nv_reservedSMEM_offset_0_alias, 0, 64
	.other		__nv_reservedSMEM_offset_0_alias,@"STO_CUDA_RESERVED_SHARED STV_DEFAULT"
__nv_reservedSMEM_offset_0_alias:
	.zero		0
	.zero		64


//--------------------- .nv.shared.fused_batch_pir_kernel_v2_8 --------------------------
	.section	.nv.shared.fused_batch_pir_kernel_v2_8,"aw",@nobits
	.sectionflags	@""
	.align	4
.nv.shared.fused_batch_pir_kernel_v2_8:
	.zero		1504


//--------------------- .nv.shared.fused_batch_pir_kernel_v2_4 --------------------------
	.section	.nv.shared.fused_batch_pir_kernel_v2_4,"aw",@nobits
	.sectionflags	@""
	.align	4
.nv.shared.fused_batch_pir_kernel_v2_4:
	.zero		1264


//--------------------- .nv.shared.fused_batch_pir_kernel_v2_2 --------------------------
	.section	.nv.shared.fused_batch_pir_kernel_v2_2,"aw",@nobits
	.sectionflags	@""
	.align	4
.nv.shared.fused_batch_pir_kernel_v2_2:
	.zero		1144


//--------------------- .nv.shared.fused_batch_pir_kernel_v2_1 --------------------------
	.section	.nv.shared.fused_batch_pir_kernel_v2_1,"aw",@nobits
	.sectionflags	@""
	.align	4
.nv.shared.fused_batch_pir_kernel_v2_1:
	.zero		1084


//--------------------- .nv.constant0.fused_batch_pir_kernel_v2_16 --------------------------
	.section	.nv.constant0.fused_batch_pir_kernel_v2_16,"a",@progbits
	.sectionflags	@""
	.align	4
.nv.constant0.fused_batch_pir_kernel_v2_16:
	.zero		936


//--------------------- .nv.constant0.fused_batch_pir_kernel_v2_8 --------------------------
	.section	.nv.constant0.fused_batch_pir_kernel_v2_8,"a",@progbits
	.sectionflags	@""
	.align	4
.nv.constant0.fused_batch_pir_kernel_v2_8:
	.zero		936


//--------------------- .nv.constant0.fused_batch_pir_kernel_v2_4 --------------------------
	.section	.nv.constant0.fused_batch_pir_kernel_v2_4,"a",@progbits
	.sectionflags	@""
	.align	4
.nv.constant0.fused_batch_pir_kernel_v2_4:
	.zero		936


//--------------------- .nv.constant0.fused_batch_pir_kernel_v2_2 --------------------------
	.section	.nv.constant0.fused_batch_pir_kernel_v2_2,"a",@progbits
	.sectionflags	@""
	.align	4
.nv.constant0.fused_batch_pir_kernel_v2_2:
	.zero		936


//--------------------- .nv.constant0.fused_batch_pir_kernel_v2_1 --------------------------
	.section	.nv.constant0.fused_batch_pir_kernel_v2_1,"a",@progbits
	.sectionflags	@""
	.align	4
.nv.constant0.fused_batch_pir_kernel_v2_1:
	.zero		936


//--------------------- SYMBOLS --------------------------

	.type		.nv.reservedSmem.offset0,@object
	.size		.nv.reservedSmem.offset0,0x4
	.type		.nv.reservedSmem.cap,@object
	.size		.nv.reservedSmem.cap,0x4
